def matmul_kernel(
    a_ptr,
    b_ptr,
    c_ptr,
    M,
    N,
    K,
    stride_am,
    stride_ak,
    stride_bk,
    stride_bn,
    stride_cm,
    stride_cn,
    BLOCK_M: tl.constexpr,
    BLOCK_N: tl.constexpr,
    BLOCK_K: tl.constexpr,
    GROUP_M: tl.constexpr,
):
    pid = tl.program_id(axis=0)
    num_pid_m = tl.cdiv(M, BLOCK_M)
    num_pid_n = tl.cdiv(N, BLOCK_N)
    num_pid_in_group = GROUP_M * num_pid_n
    group_id = pid // num_pid_in_group
    first_pid_m = group_id * GROUP_M
    group_size_m = min(num_pid_m - first_pid_m, GROUP_M)
    pid_m = first_pid_m + ((pid % num_pid_in_group) % group_size_m)
    pid_n = (pid % num_pid_in_group) // group_size_m

    offs_am = (pid_m * BLOCK_M + tl.arange(0, BLOCK_M)) % M
    offs_bn = (pid_n * BLOCK_N + tl.arange(0, BLOCK_N)) % N
    offs_k = tl.arange(0, BLOCK_K)
    a_ptrs = a_ptr + offs_am[:, None] * stride_am + offs_k[None, :] * stride_ak
    b_ptrs = b_ptr + offs_k[:, None] * stride_bk + offs_bn[None, :] * stride_bn

    acc = tl.zeros((BLOCK_M, BLOCK_N), dtype=tl.float32)
    for kk in range(0, tl.cdiv(K, BLOCK_K)):
        a = tl.load(a_ptrs, mask=offs_k[None, :] < K - kk * BLOCK_K, other=0.0)
        b = tl.load(b_ptrs, mask=offs_k[:, None] < K - kk * BLOCK_K, other=0.0)
        acc = tl.dot(a, b, acc)
        a_ptrs += BLOCK_K * stride_ak
        b_ptrs += BLOCK_K * stride_bk

    c = acc.to(c_ptr.dtype.element_ty)
    offs_cm = pid_m * BLOCK_M + tl.arange(0, BLOCK_M)
    offs_cn = pid_n * BLOCK_N + tl.arange(0, BLOCK_N)
    c_ptrs = c_ptr + offs_cm[:, None] * stride_cm + offs_cn[None, :] * stride_cn
    mask = (offs_cm[:, None] < M) & (offs_cn[None, :] < N)
    tl.store(c_ptrs, c, mask=mask)

# config = {"BLOCK_K": 128, "BLOCK_M": 512, "BLOCK_N": 64, "GROUP_M": 8, "arch": "sm_90", "dtype": "fp16", "num_ctas": 1, "num_stages": 3, "num_warps": 8}
# arch = sm_90


// ===== COMPILED SASS (sm_90a) =====

	.target	sm_90a

	.elftype	@"ET_EXEC"


//--------------------- .note.nv.tkinfo           --------------------------
	.section	.note.nv.tkinfo,"",@"SHT_NOTE"
	.sectionflags	@"SHF_NOTE_NV_TKINFO"
	.tkinfo
        /*0018*/ 	.word	0x00000002
        /*0030*/ 	.string	""
        /*0030*/ 	.string	"ptxas"
        /*0030*/ 	.string	"Cuda compilation tools, release 13.0, V13.0.88"
        /*0030*/ 	.string	"Build cuda_13.0.r13.0/compiler.36424714_0"
        /*0030*/ 	.string	"-v  -suppress-debug-info  -lineinfo  -arch sm_90a "



//--------------------- .note.nv.cuinfo           --------------------------
	.section	.note.nv.cuinfo,"",@"SHT_NOTE"
	.sectionflags	@"SHF_NOTE_NV_CUINFO"
        /*0018*/ 	.short	0x0002
        /*001a*/ 	.short	0x005a
        /*001c*/ 	.short	0x0082
	.zero		2


//--------------------- .nv.info                  --------------------------
	.section	.nv.info,"",@"SHT_CUDA_INFO"
	.align	4


	//----- nvinfo : EIATTR_REGCOUNT
	.align		4
        /*0000*/ 	.byte	0x04, 0x2f
        /*0002*/ 	.short	(.L_1 - .L_0)
	.align		4
.L_0:
        /*0004*/ 	.word	index@(matmul_kernel)
        /*0008*/ 	.word	0x000000ff


	//----- nvinfo : EIATTR_FRAME_SIZE
	.align		4
.L_1:
        /*000c*/ 	.byte	0x04, 0x11
        /*000e*/ 	.short	(.L_3 - .L_2)
	.align		4
.L_2:
        /*0010*/ 	.word	index@(matmul_kernel)
        /*0014*/ 	.word	0x00000ce0


	//----- nvinfo : EIATTR_MIN_STACK_SIZE
	.align		4
.L_3:
        /*0018*/ 	.byte	0x04, 0x12
        /*001a*/ 	.short	(.L_5 - .L_4)
	.align		4
.L_4:
        /*001c*/ 	.word	index@(matmul_kernel)
        /*0020*/ 	.word	0x00000ce0
.L_5:


//--------------------- .nv.compat                --------------------------
	.section	.nv.compat,"",@"SHT_CUDA_COMPAT_INFO"
	.align	4
        /*0000*/ 	.byte	0x02, 0x09, 0x01, 0x00, 0x02, 0x02, 0x04, 0x00, 0x02, 0x05, 0x05, 0x00, 0x03, 0x07, 0x01, 0x01
        /*0010*/ 	.byte	0x02, 0x03, 0x00, 0x00, 0x02, 0x06, 0x01, 0x00, 0x04, 0x0b, 0x08, 0x00, 0x00, 0x00, 0x00, 0x00
        /*0020*/ 	.byte	0x00, 0x00, 0x00, 0x00


//--------------------- .nv.info.matmul_kernel    --------------------------
	.section	.nv.info.matmul_kernel,"",@"SHT_CUDA_INFO"
	.sectionflags	@""
	.align	4


	//----- nvinfo : EIATTR_CUDA_API_VERSION
	.align		4
        /*0000*/ 	.byte	0x04, 0x37
        /*0002*/ 	.short	(.L_7 - .L_6)
.L_6:
        /*0004*/ 	.word	0x00000082


	//----- nvinfo : EIATTR_KPARAM_INFO
	.align		4
.L_7:
        /*0008*/ 	.byte	0x04, 0x17
        /*000a*/ 	.short	(.L_9 - .L_8)
.L_8:
        /*000c*/ 	.word	0x00000000
        /*0010*/ 	.short	0x000d
        /*0012*/ 	.short	0x0048
        /*0014*/ 	.byte	0x00, 0xf4, 0x21, 0x00


	//----- nvinfo : EIATTR_KPARAM_INFO
	.align		4
.L_9:
        /*0018*/ 	.byte	0x04, 0x17
        /*001a*/ 	.short	(.L_11 - .L_10)
.L_10:
        /*001c*/ 	.word	0x00000000
        /*0020*/ 	.short	0x000c
        /*0022*/ 	.short	0x0040
        /*0024*/ 	.byte	0x00, 0xf4, 0x21, 0x00


	//----- nvinfo : EIATTR_KPARAM_INFO
	.align		4
.L_11:
        /*0028*/ 	.byte	0x04, 0x17
        /*002a*/ 	.short	(.L_13 - .L_12)
.L_12:
        /*002c*/ 	.word	0x00000000
        /*0030*/ 	.short	0x000b
        /*0032*/ 	.short	0x0038
        /*0034*/ 	.byte	0x00, 0xf0, 0x11, 0x00


	//----- nvinfo : EIATTR_KPARAM_INFO
	.align		4
.L_13:
        /*0038*/ 	.byte	0x04, 0x17
        /*003a*/ 	.short	(.L_15 - .L_14)
.L_14:
        /*003c*/ 	.word	0x00000000
        /*0040*/ 	.short	0x000a
        /*0042*/ 	.short	0x0034
        /*0044*/ 	.byte	0x00, 0xf0, 0x11, 0x00


	//----- nvinfo : EIATTR_KPARAM_INFO
	.align		4
.L_15:
        /*0048*/ 	.byte	0x04, 0x17
        /*004a*/ 	.short	(.L_17 - .L_16)
.L_16:
        /*004c*/ 	.word	0x00000000
        /*0050*/ 	.short	0x0009
        /*0052*/ 	.short	0x0030
        /*0054*/ 	.byte	0x00, 0xf0, 0x11, 0x00


	//----- nvinfo : EIATTR_KPARAM_INFO
	.align		4
.L_17:
        /*0058*/ 	.byte	0x04, 0x17
        /*005a*/ 	.short	(.L_19 - .L_18)
.L_18:
        /*005c*/ 	.word	0x00000000
        /*0060*/ 	.short	0x0008
        /*0062*/ 	.short	0x002c
        /*0064*/ 	.byte	0x00, 0xf0, 0x11, 0x00


	//----- nvinfo : EIATTR_KPARAM_INFO
	.align		4
.L_19:
        /*0068*/ 	.byte	0x04, 0x17
        /*006a*/ 	.short	(.L_21 - .L_20)
.L_20:
        /*006c*/ 	.word	0x00000000
        /*0070*/ 	.short	0x0007
        /*0072*/ 	.short	0x0028
        /*0074*/ 	.byte	0x00, 0xf0, 0x11, 0x00


	//----- nvinfo : EIATTR_KPARAM_INFO
	.align		4
.L_21:
        /*0078*/ 	.byte	0x04, 0x17
        /*007a*/ 	.short	(.L_23 - .L_22)
.L_22:
        /*007c*/ 	.word	0x00000000
        /*0080*/ 	.short	0x0006
        /*0082*/ 	.short	0x0024
        /*0084*/ 	.byte	0x00, 0xf0, 0x11, 0x00


	//----- nvinfo : EIATTR_KPARAM_INFO
	.align		4
.L_23:
        /*0088*/ 	.byte	0x04, 0x17
        /*008a*/ 	.short	(.L_25 - .L_24)
.L_24:
        /*008c*/ 	.word	0x00000000
        /*0090*/ 	.short	0x0005
        /*0092*/ 	.short	0x0020
        /*0094*/ 	.byte	0x00, 0xf0, 0x11, 0x00


	//----- nvinfo : EIATTR_KPARAM_INFO
	.align		4
.L_25:
        /*0098*/ 	.byte	0x04, 0x17
        /*009a*/ 	.short	(.L_27 - .L_26)
.L_26:
        /*009c*/ 	.word	0x00000000
        /*00a0*/ 	.short	0x0004
        /*00a2*/ 	.short	0x001c
        /*00a4*/ 	.byte	0x00, 0xf0, 0x11, 0x00


	//----- nvinfo : EIATTR_KPARAM_INFO
	.align		4
.L_27:
        /*00a8*/ 	.byte	0x04, 0x17
        /*00aa*/ 	.short	(.L_29 - .L_28)
.L_28:
        /*00ac*/ 	.word	0x00000000
        /*00b0*/ 	.short	0x0003
        /*00b2*/ 	.short	0x0018
        /*00b4*/ 	.byte	0x00, 0xf0, 0x11, 0x00


	//----- nvinfo : EIATTR_KPARAM_INFO
	.align		4
.L_29:
        /*00b8*/ 	.byte	0x04, 0x17
        /*00ba*/ 	.short	(.L_31 - .L_30)
.L_30:
        /*00bc*/ 	.word	0x00000000
        /*00c0*/ 	.short	0x0002
        /*00c2*/ 	.short	0x0010
        /*00c4*/ 	.byte	0x00, 0xf4, 0x21, 0x00


	//----- nvinfo : EIATTR_KPARAM_INFO
	.align		4
.L_31:
        /*00c8*/ 	.byte	0x04, 0x17
        /*00ca*/ 	.short	(.L_33 - .L_32)
.L_32:
        /*00cc*/ 	.word	0x00000000
        /*00d0*/ 	.short	0x0001
        /*00d2*/ 	.short	0x0008
        /*00d4*/ 	.byte	0x00, 0xf4, 0x21, 0x00


	//----- nvinfo : EIATTR_KPARAM_INFO
	.align		4
.L_33:
        /*00d8*/ 	.byte	0x04, 0x17
        /*00da*/ 	.short	(.L_35 - .L_34)
.L_34:
        /*00dc*/ 	.word	0x00000000
        /*00e0*/ 	.short	0x0000
        /*00e2*/ 	.short	0x0000
        /*00e4*/ 	.byte	0x00, 0xf4, 0x21, 0x00


	//----- nvinfo : EIATTR_SPARSE_MMA_MASK
	.align		4
.L_35:
        /*00e8*/ 	.byte	0x03, 0x50
        /*00ea*/ 	.short	0x0000


	//----- nvinfo : EIATTR_MAXREG_COUNT
	.align		4
        /*00ec*/ 	.byte	0x03, 0x1b
        /*00ee*/ 	.short	0x00ff


	//----- nvinfo : EIATTR_NUM_BARRIERS
	.align		4
        /*00f0*/ 	.byte	0x02, 0x4c
        /*00f2*/ 	.byte	0x01
	.zero		1


	//----- nvinfo : EIATTR_ANNOTATIONS
	.align		4
        /*00f4*/ 	.byte	0x04, 0x55
        /*00f6*/ 	.short	(.L_37 - .L_36)


	//   ....[0]....
.L_36:
        /*00f8*/ 	.word	0x00000001
        /*00fc*/ 	.byte	0x90, 0x05, 0x00, 0x00, 0x01, 0x00, 0x00, 0x00, 0x20, 0x29, 0x00, 0x00, 0x01, 0x00, 0x00, 0x00
        /* <DEDUP_REMOVED lines=1363> */
        /*563c*/ 	.byte	0x40, 0x87, 0x01, 0x00


	//----- nvinfo : EIATTR_MERCURY_ISA_VERSION
	.align		4
.L_37:
        /*5640*/ 	.byte	0x03, 0x5f
        /*5642*/ 	.short	0x0101


	//----- nvinfo : EIATTR_EXIT_INSTR_OFFSETS
	.align		4
        /*5644*/ 	.byte	0x04, 0x1c
        /*5646*/ 	.short	(.L_39 - .L_38)


	//   ....[0]....
.L_38:
        /*5648*/ 	.word	0x0001ba40


	//   ....[1]....
        /*564c*/ 	.word	0x0001ba70


	//----- nvinfo : EIATTR_REQNTID
	.align		4
.L_39:
        /*5650*/ 	.byte	0x04, 0x10
        /*5652*/ 	.short	(.L_41 - .L_40)
.L_40:
        /*5654*/ 	.word	0x00000100
        /*5658*/ 	.word	0x00000001
        /*565c*/ 	.word	0x00000001


	//----- nvinfo : EIATTR_CBANK_PARAM_SIZE
	.align		4
.L_41:
        /*5660*/ 	.byte	0x03, 0x19
        /*5662*/ 	.short	0x0050


	//----- nvinfo : EIATTR_PARAM_CBANK
	.align		4
        /*5664*/ 	.byte	0x04, 0x0a
        /*5666*/ 	.short	(.L_43 - .L_42)
	.align		4
.L_42:
        /*5668*/ 	.word	index@(.nv.constant0.matmul_kernel)
        /*566c*/ 	.short	0x0210
        /*566e*/ 	.short	0x0050


	//----- nvinfo : EIATTR_SW_WAR
	.align		4
.L_43:
        /*5670*/ 	.byte	0x04, 0x36
        /*5672*/ 	.short	(.L_45 - .L_44)
.L_44:
        /*5674*/ 	.word	0x00000008
.L_45:


//--------------------- .nv.callgraph             --------------------------
	.section	.nv.callgraph,"",@"SHT_CUDA_CALLGRAPH"
	.align	4
	.sectionentsize	8
	.align		4
        /*0000*/ 	.word	0x00000000
	.align		4
        /*0004*/ 	.word	0xffffffff
	.align		4
        /*0008*/ 	.word	0x00000000
	.align		4
        /*000c*/ 	.word	0xfffffffe
	.align		4
        /*0010*/ 	.word	0x00000000
	.align		4
        /*0014*/ 	.word	0xfffffffd
	.align		4
        /*0018*/ 	.word	0x00000000
	.align		4
        /*001c*/ 	.word	0xfffffffc


//--------------------- .text.matmul_kernel       --------------------------
	.section	.text.matmul_kernel,"ax",@progbits
	.align	128
        .global         matmul_kernel
        .type           matmul_kernel,@function
        .size           matmul_kernel,(.L_x_4 - matmul_kernel)
        .other          matmul_kernel,@"STO_CUDA_ENTRY STV_DEFAULT"
matmul_kernel:
.text.matmul_kernel:
[----:B------:R-:W0:Y:S08]  /*0000*/  LDC R1, c[0x0][0x28] ;  /* 0x00000a00ff017b82 */ /* 0x000e300000000800 */
[----:B------:R-:W1:Y:S01]  /*0010*/  LDC.64 R4, c[0x0][0x228] ;  /* 0x00008a00ff047b82 */ /* 0x000e620000000a00 */
[----:B------:R-:W2:Y:S01]  /*0020*/  S2R R7, SR_CTAID.X ;  /* 0x0000000000077919 */ /* 0x000ea20000002500 */
[----:B------:R-:W-:Y:S01]  /*0030*/  UMOV UR43, 0x400 ;  /* 0x00000400002b7882 */ /* 0x000fe20000000000 */
[----:B------:R-:W-:Y:S01]  /*0040*/  ULDC.64 UR44, c[0x0][0x208] ;  /* 0x00008200002c7ab9 */ /* 0x000fe20000000a00 */
[----:B0-----:R-:W-:Y:S01]  /*0050*/  VIADD R1, R1, 0xfffff320 ;  /* 0xfffff32001017836 */ /* 0x001fe20000000000 */
[----:B------:R-:W0:Y:S03]  /*0060*/  S2R R152, SR_TID.X ;  /* 0x0000000000987919 */ /* 0x000e260000002100 */
[----:B------:R-:W3:Y:S08]  /*0070*/  LDC R13, c[0x0][0x230] ;  /* 0x00008c00ff0d7b82 */ /* 0x000ef00000000800 */
[----:B------:R-:W4:Y:S01]  /*0080*/  S2UR UR4, SR_CgaCtaId ;  /* 0x00000000000479c3 */ /* 0x000f220000008800 */
[----:B-1----:R-:W-:-:S05]  /*0090*/  VIADD R0, R5, 0x3f ;  /* 0x0000003f05007836 */ /* 0x002fca0000000000 */
[----:B------:R-:W-:Y:S01]  /*00a0*/  SHF.R.S32.HI R3, RZ, 0x1f, R0 ;  /* 0x0000001fff037819 */ /* 0x000fe20000011400 */
[----:B---3--:R-:W-:-:S03]  /*00b0*/  VIADD R13, R13, 0x7f ;  /* 0x0000007f0d0d7836 */ /* 0x008fc60000000000 */
[----:B------:R-:W-:Y:S02]  /*00c0*/  LEA.HI R3, R3, R0, RZ, 0x6 ;  /* 0x0000000003037211 */ /* 0x000fe400078f30ff */
[----:B--2---:R-:W-:Y:S02]  /*00d0*/  IABS R10, R7 ;  /* 0x00000007000a7213 */ /* 0x004fe40000000000 */
[----:B------:R-:W-:Y:S01]  /*00e0*/  SHF.R.S32.HI R3, RZ, 0x6, R3 ;  /* 0x00000006ff037819 */ /* 0x000fe20000011403 */
[----:B----4-:R-:W-:-:S04]  /*00f0*/  ULEA UR43, UR4, UR43, 0x18 ;  /* 0x0000002b042b7291 */ /* 0x010fc8000f8ec03f */
[----:B------:R-:W-:-:S05]  /*0100*/  IMAD.SHL.U32 R6, R3, 0x8, RZ ;  /* 0x0000000803067824 */ /* 0x000fca00078e00ff */
[-C--:B------:R-:W-:Y:S02]  /*0110*/  IABS R9, R6.reuse ;  /* 0x0000000600097213 */ /* 0x080fe40000000000 */
[----:B------:R-:W-:Y:S02]  /*0120*/  IABS R12, R6 ;  /* 0x00000006000c7213 */ /* 0x000fe40000000000 */
[----:B------:R-:W1:Y:S08]  /*0130*/  I2F.RP R0, R9 ;  /* 0x0000000900007306 */ /* 0x000e700000209400 */
[----:B-1----:R-:W1:Y:S02]  /*0140*/  MUFU.RCP R0, R0 ;  /* 0x0000000000007308 */ /* 0x002e640000001000 */
[----:B-1----:R-:W-:-:S02]  /*0150*/  VIADD R2, R0, 0xffffffe ;  /* 0x0ffffffe00027836 */ /* 0x002fc40000000000 */
[----:B------:R-:W-:-:S04]  /*0160*/  IMAD.MOV R0, RZ, RZ, -R12 ;  /* 0x000000ffff007224 */ /* 0x000fc800078e0a0c */
[----:B------:R1:W2:Y:S02]  /*0170*/  F2I.FTZ.U32.TRUNC.NTZ R3, R2 ;  /* 0x0000000200037305 */ /* 0x0002a4000021f000 */
[----:B-1----:R-:W-:Y:S02]  /*0180*/  IMAD.MOV.U32 R2, RZ, RZ, RZ ;  /* 0x000000ffff027224 */ /* 0x002fe400078e00ff */
[----:B--2---:R-:W-:-:S04]  /*0190*/  IMAD.MOV R8, RZ, RZ, -R3 ;  /* 0x000000ffff087224 */ /* 0x004fc800078e0a03 */
[----:B------:R-:W-:Y:S02]  /*01a0*/  IMAD R11, R8, R9, RZ ;  /* 0x00000009080b7224 */ /* 0x000fe400078e02ff */
[----:B------:R-:W-:Y:S02]  /*01b0*/  IMAD.MOV.U32 R8, RZ, RZ, R10 ;  /* 0x000000ffff087224 */ /* 0x000fe400078e000a */
[----:B------:R-:W-:-:S06]  /*01c0*/  IMAD.HI.U32 R3, R3, R11, R2 ;  /* 0x0000000b03037227 */ /* 0x000fcc00078e0002 */
[----:B------:R-:W-:-:S04]  /*01d0*/  IMAD.HI.U32 R3, R3, R8, RZ ;  /* 0x0000000803037227 */ /* 0x000fc800078e00ff */
[----:B------:R-:W-:-:S05]  /*01e0*/  IMAD R0, R3, R0, R8 ;  /* 0x0000000003007224 */ /* 0x000fca00078e0208 */
[----:B------:R-:W-:-:S13]  /*01f0*/  ISETP.GT.U32.AND P1, PT, R9, R0, PT ;  /* 0x000000000900720c */ /* 0x000fda0003f24070 */
[----:B------:R-:W-:Y:S02]  /*0200*/  @!P1 IMAD.IADD R0, R0, 0x1, -R9 ;  /* 0x0000000100009824 */ /* 0x000fe400078e0a09 */
[----:B------:R-:W-:Y:S01]  /*0210*/  @!P1 VIADD R3, R3, 0x1 ;  /* 0x0000000103039836 */ /* 0x000fe20000000000 */
[----:B------:R-:W-:Y:S02]  /*0220*/  ISETP.NE.AND P1, PT, R6, RZ, PT ;  /* 0x000000ff0600720c */ /* 0x000fe40003f25270 */
[----:B------:R-:W-:Y:S02]  /*0230*/  ISETP.GE.U32.AND P0, PT, R0, R9, PT ;  /* 0x000000090000720c */ /* 0x000fe40003f06070 */
[----:B------:R-:W-:-:S04]  /*0240*/  LOP3.LUT R0, R7, R6, RZ, 0x3c, !PT ;  /* 0x0000000607007212 */ /* 0x000fc800078e3cff */
[----:B------:R-:W-:Y:S01]  /*0250*/  ISETP.GE.AND P2, PT, R0, RZ, PT ;  /* 0x000000ff0000720c */ /* 0x000fe20003f46270 */
[----:B------:R-:W-:-:S06]  /*0260*/  VIADD R0, R4, 0x1ff ;  /* 0x000001ff04007836 */ /* 0x000fcc0000000000 */
[----:B------:R-:W-:-:S04]  /*0270*/  @P0 VIADD R3, R3, 0x1 ;  /* 0x0000000103030836 */ /* 0x000fc80000000000 */
[----:B------:R-:W-:Y:S01]  /*0280*/  IMAD.MOV.U32 R2, RZ, RZ, R3 ;  /* 0x000000ffff027224 */ /* 0x000fe200078e0003 */
[----:B------:R-:W-:-:S03]  /*0290*/  SHF.R.S32.HI R3, RZ, 0x1f, R0 ;  /* 0x0000001fff037819 */ /* 0x000fc60000011400 */
[----:B------:R-:W-:Y:S01]  /*02a0*/  @!P2 IMAD.MOV R2, RZ, RZ, -R2 ;  /* 0x000000ffff02a224 */ /* 0x000fe200078e0a02 */
[----:B------:R-:W-:Y:S02]  /*02b0*/  @!P1 LOP3.LUT R2, RZ, R6, RZ, 0x33, !PT ;  /* 0x00000006ff029212 */ /* 0x000fe400078e33ff */
[----:B------:R-:W-:-:S03]  /*02c0*/  LEA.HI R3, R3, R0, RZ, 0x9 ;  /* 0x0000000003037211 */ /* 0x000fc600078f48ff */
[----:B------:R-:W-:Y:S02]  /*02d0*/  IMAD.SHL.U32 R8, R2, 0x8, RZ ;  /* 0x0000000802087824 */ /* 0x000fe400078e00ff */
[----:B------:R-:W-:-:S03]  /*02e0*/  IMAD.MOV R2, RZ, RZ, -R2 ;  /* 0x000000ffff027224 */ /* 0x000fc600078e0a02 */
[----:B------:R-:W-:Y:S01]  /*02f0*/  LEA.HI.SX32 R3, R3, -R8, 0x17 ;  /* 0x8000000803037211 */ /* 0x000fe200078fbaff */
[----:B------:R-:W-:-:S03]  /*0300*/  IMAD R6, R6, R2, R7 ;  /* 0x0000000206067224 */ /* 0x000fc600078e0207 */
[----:B------:R-:W-:Y:S02]  /*0310*/  VIMNMX R15, R3, 0x8, PT ;  /* 0x00000008030f7848 */ /* 0x000fe40003fe0100 */
[----:B------:R-:W-:Y:S02]  /*0320*/  IABS R11, R6 ;  /* 0x00000006000b7213 */ /* 0x000fe40000000000 */
[----:B------:R-:W-:-:S04]  /*0330*/  IABS R9, R15 ;  /* 0x0000000f00097213 */ /* 0x000fc80000000000 */
[----:B------:R-:W1:Y:S08]  /*0340*/  I2F.RP R0, R9 ;  /* 0x0000000900007306 */ /* 0x000e700000209400 */
[----:B-1----:R-:W1:Y:S02]  /*0350*/  MUFU.RCP R0, R0 ;  /* 0x0000000000007308 */ /* 0x002e640000001000 */
[----:B-1----:R-:W-:-:S06]  /*0360*/  VIADD R3, R0, 0xffffffe ;  /* 0x0ffffffe00037836 */ /* 0x002fcc0000000000 */
[----:B------:R-:W1:Y:S02]  /*0370*/  F2I.FTZ.U32.TRUNC.NTZ R3, R3 ;  /* 0x0000000300037305 */ /* 0x000e64000021f000 */
[----:B-1----:R-:W-:-:S04]  /*0380*/  IMAD.MOV R10, RZ, RZ, -R3 ;  /* 0x000000ffff0a7224 */ /* 0x002fc800078e0a03 */
[----:B------:R-:W-:Y:S01]  /*0390*/  IMAD.MOV.U32 R2, RZ, RZ, R10 ;  /* 0x000000ffff027224 */ /* 0x000fe200078e000a */
[----:B------:R-:W-:-:S03]  /*03a0*/  IABS R10, R15 ;  /* 0x0000000f000a7213 */ /* 0x000fc60000000000 */
[----:B------:R-:W-:Y:S02]  /*03b0*/  IMAD R7, R2, R9, RZ ;  /* 0x0000000902077224 */ /* 0x000fe400078e02ff */
[----:B------:R-:W-:Y:S02]  /*03c0*/  IMAD.MOV.U32 R2, RZ, RZ, RZ ;  /* 0x000000ffff027224 */ /* 0x000fe400078e00ff */
[----:B------:R-:W-:Y:S02]  /*03d0*/  IMAD.MOV R0, RZ, RZ, -R10 ;  /* 0x000000ffff007224 */ /* 0x000fe400078e0a0a */
[----:B------:R-:W-:Y:S01]  /*03e0*/  IMAD.HI.U32 R2, R3, R7, R2 ;  /* 0x0000000703027227 */ /* 0x000fe200078e0002 */
[----:B0-----:R-:W-:-:S05]  /*03f0*/  LOP3.LUT R3, R152, 0xff, RZ, 0xc0, !PT ;  /* 0x000000ff98037812 */ /* 0x001fca00078ec0ff */
        /* <DEDUP_REMOVED lines=8> */
[----:B------:R-:W-:-:S07]  /*0480*/  ISETP.GE.AND P2, PT, R0, RZ, PT ;  /* 0x000000ff0000720c */ /* 0x000fce0003f46270 */
[----:B------:R-:W-:Y:S01]  /*0490*/  @P0 VIADD R2, R2, 0x1 ;  /* 0x0000000102020836 */ /* 0x000fe20000000000 */
[----:B------:R-:W-:-:S05]  /*04a0*/  ISETP.GT.AND P0, PT, R13, 0x7f, PT ;  /* 0x0000007f0d00780c */ /* 0x000fca0003f04270 */
[----:B------:R-:W-:Y:S01]  /*04b0*/  @!P2 IMAD.MOV R2, RZ, RZ, -R2 ;  /* 0x000000ffff02a224 */ /* 0x000fe200078e0a02 */
[----:B------:R-:W-:-:S05]  /*04c0*/  @!P1 LOP3.LUT R2, RZ, R15, RZ, 0x33, !PT ;  /* 0x0000000fff029212 */ /* 0x000fca00078e33ff */
[----:B------:R-:W-:Y:S02]  /*04d0*/  IMAD.MOV R0, RZ, RZ, -R2 ;  /* 0x000000ffff007224 */ /* 0x000fe400078e0a02 */
[----:B------:R-:W-:Y:S02]  /*04e0*/  IMAD.SHL.U32 R2, R2, 0x40, RZ ;  /* 0x0000004002027824 */ /* 0x000fe400078e00ff */
[----:B------:R-:W-:-:S04]  /*04f0*/  IMAD R0, R15, R0, R6 ;  /* 0x000000000f007224 */ /* 0x000fc800078e0206 */
[----:B------:R-:W-:-:S04]  /*0500*/  IMAD.IADD R0, R8, 0x1, R0 ;  /* 0x0000000108007824 */ /* 0x000fc800078e0200 */
[----:B------:R-:W-:-:S04]  /*0510*/  IMAD R0, R0, 0x200, R3 ;  /* 0x0000020000007824 */ /* 0x000fc800078e0203 */
[----:B------:R-:W-:Y:S01]  /*0520*/  VIADD R3, R0, 0x100 ;  /* 0x0000010000037836 */ /* 0x000fe20000000000 */
[----:B------:R-:W-:Y:S06]  /*0530*/  @P0 BRA `(.L_x_0) ;  /* 0x00000000008c0947 */ /* 0x000fec0003800000 */
[----:B------:R-:W-:Y:S01]  /*0540*/  IMAD.SHL.U32 R4, R152, 0x80, RZ ;  /* 0x0000008098047824 */ /* 0x000fe200078e00ff */
[----:B------:R-:W-:Y:S02]  /*0550*/  CS2R R24, SRZ ;  /* 0x0000000000187805 */ /* 0x000fe4000001ff00 */
[----:B------:R-:W-:Y:S02]  /*0560*/  CS2R R26, SRZ ;  /* 0x00000000001a7805 */ /* 0x000fe4000001ff00 */
[----:B------:R-:W-:Y:S02]  /*0570*/  CS2R R20, SRZ ;  /* 0x0000000000147805 */ /* 0x000fe4000001ff00 */
[----:B------:R-:W-:Y:S01]  /*0580*/  CS2R R22, SRZ ;  /* 0x0000000000167805 */ /* 0x000fe2000001ff00 */
[----:B------:R0:W-:Y:S01]  /*0590*/  STL [R1+0xae8], R4 ;  /* 0x000ae80401007387 */ /* 0x0001e20000100800 */
[----:B------:R-:W-:Y:S02]  /*05a0*/  CS2R R28, SRZ ;  /* 0x00000000001c7805 */ /* 0x000fe4000001ff00 */
[----:B------:R-:W-:-:S02]  /*05b0*/  CS2R R30, SRZ ;  /* 0x00000000001e7805 */ /* 0x000fc4000001ff00 */
[----:B------:R-:W-:Y:S02]  /*05c0*/  CS2R R32, SRZ ;  /* 0x0000000000207805 */ /* 0x000fe4000001ff00 */
[----:B------:R-:W-:Y:S02]  /*05d0*/  CS2R R34, SRZ ;  /* 0x0000000000227805 */ /* 0x000fe4000001ff00 */
[----:B------:R-:W-:Y:S02]  /*05e0*/  CS2R R16, SRZ ;  /* 0x0000000000107805 */ /* 0x000fe4000001ff00 */
[----:B------:R-:W-:Y:S02]  /*05f0*/  CS2R R18, SRZ ;  /* 0x0000000000127805 */ /* 0x000fe4000001ff00 */
        /* <DEDUP_REMOVED lines=20> */
[----:B0-----:R-:W-:Y:S02]  /*0740*/  CS2R R4, SRZ ;  /* 0x0000000000047805 */ /* 0x001fe4000001ff00 */
[----:B------:R-:W-:Y:S01]  /*0750*/  CS2R R6, SRZ ;  /* 0x0000000000067805 */ /* 0x000fe2000001ff00 */
[----:B------:R-:W-:Y:S06]  /*0760*/  BRA `(.L_x_1) ;  /* 0x0000017c00f47947 */ /* 0x000fec0003800000 */
.L_x_0:
[----:B------:R-:W-:Y:S01]  /*0770*/  IABS R16, R4 ;  /* 0x0000000400107213 */ /* 0x000fe20000000000 */
[----:B------:R-:W-:Y:S01]  /*0780*/  ULDC UR4, c[0x0][0x234] ;  /* 0x00008d0000047ab9 */ /* 0x000fe20000000800 */
[----:B------:R-:W-:Y:S01]  /*0790*/  IABS R6, R5 ;  /* 0x0000000500067213 */ /* 0x000fe20000000000 */
[----:B------:R-:W-:Y:S01]  /*07a0*/  ULDC UR40, c[0x0][0x23c] ;  /* 0x00008f0000287ab9 */ /* 0x000fe20000000800 */
[----:B------:R-:W0:Y:S01]  /*07b0*/  I2F.RP R7, R16 ;  /* 0x0000001000077306 */ /* 0x000e220000209400 */
[----:B------:R-:W-:Y:S01]  /*07c0*/  IABS R17, R3 ;  /* 0x0000000300117213 */ /* 0x000fe20000000000 */
[----:B------:R-:W-:Y:S01]  /*07d0*/  IMAD.SHL.U32 R75, R152, 0x2, RZ ;  /* 0x00000002984b7824 */ /* 0x000fe200078e00ff */
[----:B------:R-:W-:Y:S01]  /*07e0*/  ISETP.GE.AND P6, PT, R0, RZ, PT ;  /* 0x000000ff0000720c */ /* 0x000fe20003fc6270 */
[----:B------:R-:W-:Y:S01]  /*07f0*/  ULDC.64 UR6, c[0x0][0x210] ;  /* 0x0000840000067ab9 */ /* 0x000fe20000000a00 */
[----:B------:R-:W-:Y:S01]  /*0800*/  SHF.R.U32.HI R14, RZ, 0x5, R152 ;  /* 0x00000005ff0e7819 */ /* 0x000fe20000011698 */
[----:B------:R-:W-:Y:S01]  /*0810*/  ULDC.64 UR8, c[0x0][0x218] ;  /* 0x0000860000087ab9 */ /* 0x000fe20000000a00 */
[----:B------:R-:W-:Y:S01]  /*0820*/  LOP3.LUT R153, R152, 0x7f, RZ, 0xc0, !PT ;  /* 0x0000007f98997812 */ /* 0x000fe200078ec0ff */
[----:B------:R-:W1:Y:S01]  /*0830*/  I2F.RP R12, R6 ;  /* 0x00000006000c7306 */ /* 0x000e620000209400 */
[----:B------:R-:W-:Y:S01]  /*0840*/  R2UR UR42, R14 ;  /* 0x000000000e2a72ca */ /* 0x000fe200000e0000 */
[----:B------:R-:W-:Y:S01]  /*0850*/  UIADD3 UR5, UR43, 0x20000, URZ ;  /* 0x000200002b057890 */ /* 0x000fe2000fffe03f */
[----:B------:R-:W-:-:S02]  /*0860*/  CS2R R120, SRZ ;  /* 0x0000000000787805 */ /* 0x000fc4000001ff00 */
[----:B------:R-:W-:Y:S02]  /*0870*/  CS2R R122, SRZ ;  /* 0x00000000007a7805 */ /* 0x000fe4000001ff00 */
[----:B------:R-:W-:Y:S01]  /*0880*/  CS2R R124, SRZ ;  /* 0x00000000007c7805 */ /* 0x000fe2000001ff00 */
[----:B------:R-:W-:Y:S01]  /*0890*/  USHF.R.U32.HI UR5, URZ, 0x4, UR5 ;  /* 0x000000043f057899 */ /* 0x000fe20008011605 */
[----:B------:R-:W-:Y:S01]  /*08a0*/  CS2R R126, SRZ ;  /* 0x00000000007e7805 */ /* 0x000fe2000001ff00 */
[----:B0-----:R-:W0:Y:S01]  /*08b0*/  MUFU.RCP R7, R7 ;  /* 0x0000000700077308 */ /* 0x001e220000001000 */
[----:B------:R-:W-:Y:S01]  /*08c0*/  CS2R R128, SRZ ;  /* 0x0000000000807805 */ /* 0x000fe2000001ff00 */
[----:B------:R-:W-:Y:S01]  /*08d0*/  USGXT.U32 UR10, UR5, 0xe ;  /* 0x0000000e050a789a */ /* 0x000fe20008000000 */
[----:B------:R-:W-:Y:S02]  /*08e0*/  CS2R R130, SRZ ;  /* 0x0000000000827805 */ /* 0x000fe4000001ff00 */
[----:B------:R-:W-:-:S02]  /*08f0*/  CS2R R132, SRZ ;  /* 0x0000000000847805 */ /* 0x000fc4000001ff00 */
[----:B------:R-:W-:Y:S02]  /*0900*/  CS2R R134, SRZ ;  /* 0x0000000000867805 */ /* 0x000fe4000001ff00 */
[----:B------:R-:W-:Y:S02]  /*0910*/  CS2R R136, SRZ ;  /* 0x0000000000887805 */ /* 0x000fe4000001ff00 */
[----:B------:R-:W-:Y:S01]  /*0920*/  CS2R R138, SRZ ;  /* 0x00000000008a7805 */ /* 0x000fe2000001ff00 */
[----:B-1----:R-:W1:Y:S01]  /*0930*/  MUFU.RCP R12, R12 ;  /* 0x0000000c000c7308 */ /* 0x002e620000001000 */
[----:B------:R-:W-:Y:S02]  /*0940*/  CS2R R140, SRZ ;  /* 0x00000000008c7805 */ /* 0x000fe4000001ff00 */
[----:B------:R-:W-:Y:S02]  /*0950*/  CS2R R142, SRZ ;  /* 0x00000000008e7805 */ /* 0x000fe4000001ff00 */
[----:B------:R-:W-:-:S02]  /*0960*/  CS2R R144, SRZ ;  /* 0x0000000000907805 */ /* 0x000fc4000001ff00 */
[----:B------:R-:W-:Y:S02]  /*0970*/  CS2R R146, SRZ ;  /* 0x0000000000927805 */ /* 0x000fe4000001ff00 */
[----:B------:R-:W-:Y:S02]  /*0980*/  CS2R R148, SRZ ;  /* 0x0000000000947805 */ /* 0x000fe4000001ff00 */
[----:B------:R-:W-:Y:S02]  /*0990*/  CS2R R150, SRZ ;  /* 0x0000000000967805 */ /* 0x000fe4000001ff00 */
[----:B------:R-:W-:Y:S02]  /*09a0*/  CS2R R88, SRZ ;  /* 0x0000000000587805 */ /* 0x000fe4000001ff00 */
[----:B------:R-:W-:Y:S01]  /*09b0*/  CS2R R90, SRZ ;  /* 0x00000000005a7805 */ /* 0x000fe2000001ff00 */
[----:B0-----:R-:W-:Y:S01]  /*09c0*/  VIADD R8, R7, 0xffffffe ;  /* 0x0ffffffe07087836 */ /* 0x001fe20000000000 */
[----:B------:R-:W-:-:S02]  /*09d0*/  IABS R7, R0 ;  /* 0x0000000000077213 */ /* 0x000fc40000000000 */
[----:B------:R-:W-:Y:S02]  /*09e0*/  CS2R R92, SRZ ;  /* 0x00000000005c7805 */ /* 0x000fe4000001ff00 */
[----:B------:R-:W-:Y:S01]  /*09f0*/  CS2R R94, SRZ ;  /* 0x00000000005e7805 */ /* 0x000fe2000001ff00 */
[----:B------:R0:W2:Y:S01]  /*0a00*/  F2I.FTZ.U32.TRUNC.NTZ R9, R8 ;  /* 0x0000000800097305 */ /* 0x0000a2000021f000 */
[----:B------:R-:W-:Y:S02]  /*0a10*/  CS2R R96, SRZ ;  /* 0x0000000000607805 */ /* 0x000fe4000001ff00 */
[----:B------:R-:W-:Y:S02]  /*0a20*/  CS2R R98, SRZ ;  /* 0x0000000000627805 */ /* 0x000fe4000001ff00 */
[----:B------:R-:W-:Y:S01]  /*0a30*/  CS2R R100, SRZ ;  /* 0x0000000000647805 */ /* 0x000fe2000001ff00 */
[----:B-1----:R-:W-:Y:S01]  /*0a40*/  VIADD R10, R12, 0xffffffe ;  /* 0x0ffffffe0c0a7836 */ /* 0x002fe20000000000 */
[----:B------:R-:W-:-:S02]  /*0a50*/  CS2R R102, SRZ ;  /* 0x0000000000667805 */ /* 0x000fc4000001ff00 */
[----:B------:R-:W-:Y:S02]  /*0a60*/  CS2R R104, SRZ ;  /* 0x0000000000687805 */ /* 0x000fe4000001ff00 */
[----:B------:R-:W-:Y:S01]  /*0a70*/  CS2R R106, SRZ ;  /* 0x00000000006a7805 */ /* 0x000fe2000001ff00 */
[----:B------:R1:W3:Y:S01]  /*0a80*/  F2I.FTZ.U32.TRUNC.NTZ R11, R10 ;  /* 0x0000000a000b7305 */ /* 0x0002e2000021f000 */
[----:B0-----:R-:W-:Y:S01]  /*0a90*/  IMAD.MOV.U32 R8, RZ, RZ, RZ ;  /* 0x000000ffff087224 */ /* 0x001fe200078e00ff */
[----:B------:R-:W-:Y:S02]  /*0aa0*/  CS2R R108, SRZ ;  /* 0x00000000006c7805 */ /* 0x000fe4000001ff00 */
[----:B------:R-:W-:Y:S02]  /*0ab0*/  CS2R R110, SRZ ;  /* 0x00000000006e7805 */ /* 0x000fe4000001ff00 */
[----:B------:R-:W-:Y:S02]  /*0ac0*/  CS2R R112, SRZ ;  /* 0x0000000000707805 */ /* 0x000fe4000001ff00 */
[----:B------:R-:W-:-:S02]  /*0ad0*/  CS2R R114, SRZ ;  /* 0x0000000000727805 */ /* 0x000fc4000001ff00 */
[----:B------:R-:W-:Y:S01]  /*0ae0*/  CS2R R116, SRZ ;  /* 0x0000000000747805 */ /* 0x000fe2000001ff00 */
[----:B--2---:R-:W-:Y:S01]  /*0af0*/  IMAD.MOV R15, RZ, RZ, -R9 ;  /* 0x000000ffff0f7224 */ /* 0x004fe200078e0a09 */
[----:B------:R-:W-:Y:S02]  /*0b00*/  CS2R R118, SRZ ;  /* 0x0000000000767805 */ /* 0x000fe4000001ff00 */
[----:B-1----:R-:W-:Y:S02]  /*0b10*/  SHF.R.S32.HI R10, RZ, 0x1f, R13 ;  /* 0x0000001fff0a7819 */ /* 0x002fe4000001140d */
[----:B------:R-:W-:Y:S01]  /*0b20*/  CS2R R76, SRZ ;  /* 0x00000000004c7805 */ /* 0x000fe2000001ff00 */
[----:B------:R-:W-:Y:S01]  /*0b30*/  IMAD R15, R15, R16, RZ ;  /* 0x000000100f0f7224 */ /* 0x000fe200078e02ff */
[----:B------:R-:W-:Y:S02]  /*0b40*/  CS2R R78, SRZ ;  /* 0x00000000004e7805 */ /* 0x000fe4000001ff00 */
[----:B------:R-:W-:Y:S01]  /*0b50*/  LEA.HI R13, R10, R13, RZ, 0x7 ;  /* 0x0000000d0a0d7211 */ /* 0x000fe200078f38ff */
[----:B------:R-:W-:Y:S01]  /*0b60*/  IMAD.MOV.U32 R10, RZ, RZ, RZ ;  /* 0x000000ffff0a7224 */ /* 0x000fe200078e00ff */
[----:B------:R-:W-:Y:S01]  /*0b70*/  CS2R R80, SRZ ;  /* 0x0000000000507805 */ /* 0x000fe2000001ff00 */
[----:B------:R-:W-:Y:S01]  /*0b80*/  IMAD.HI.U32 R8, R9, R15, R8 ;  /* 0x0000000f09087227 */ /* 0x000fe200078e0008 */
[----:B------:R-:W-:-:S02]  /*0b90*/  SHF.R.U32.HI R9, RZ, 0x7, R152 ;  /* 0x00000007ff097819 */ /* 0x000fc40000011698 */
[----:B------:R-:W-:Y:S02]  /*0ba0*/  CS2R R82, SRZ ;  /* 0x0000000000527805 */ /* 0x000fe4000001ff00 */
[----:B------:R-:W-:Y:S01]  /*0bb0*/  CS2R R84, SRZ ;  /* 0x0000000000547805 */ /* 0x000fe2000001ff00 */
[----:B------:R-:W-:Y:S01]  /*0bc0*/  IMAD.MOV.U32 R15, RZ, RZ, R7 ;  /* 0x000000ffff0f7224 */ /* 0x000fe200078e0007 */
[----:B------:R-:W-:Y:S01]  /*0bd0*/  SGXT.U32 R9, R9, 0x1 ;  /* 0x000000010909781a */ /* 0x000fe20000000000 */
[----:B---3--:R-:W-:Y:S01]  /*0be0*/  IMAD.MOV R19, RZ, RZ, -R11 ;  /* 0x000000ffff137224 */ /* 0x008fe200078e0a0b */
[----:B------:R-:W-:Y:S01]  /*0bf0*/  CS2R R86, SRZ ;  /* 0x0000000000567805 */ /* 0x000fe2000001ff00 */
[----:B------:R-:W-:Y:S01]  /*0c00*/  IMAD.HI.U32 R7, R8, R15, RZ ;  /* 0x0000000f08077227 */ /* 0x000fe200078e00ff */
[----:B------:R-:W-:Y:S01]  /*0c10*/  LOP3.LUT R18, R2, R9, RZ, 0xfc, !PT ;  /* 0x0000000902127212 */ /* 0x000fe200078efcff */
[----:B------:R-:W-:Y:S02]  /*0c20*/  UMOV UR11, 0x40000040 ;  /* 0x40000040000b7882 */ /* 0x000fe40000000000 */
[----:B------:R-:W-:Y:S01]  /*0c30*/  IMAD.HI.U32 R8, R8, R17, RZ ;  /* 0x0000001108087227 */ /* 0x000fe200078e00ff */
[----:B------:R-:W-:-:S02]  /*0c40*/  LOP3.LUT R9, R18, 0x3e, RZ, 0xfc, !PT ;  /* 0x0000003e12097812 */ /* 0x000fc400078efcff */
[----:B------:R-:W-:Y:S01]  /*0c50*/  LOP3.LUT R12, R18, 0x3a, RZ, 0xfc, !PT ;  /* 0x0000003a120c7812 */ /* 0x000fe200078efcff */
[----:B------:R-:W-:Y:S01]  /*0c60*/  IMAD.MOV R7, RZ, RZ, -R7 ;  /* 0x000000ffff077224 */ /* 0x000fe200078e0a07 */
[----:B------:R-:W-:Y:S01]  /*0c70*/  ISETP.GE.AND P2, PT, R9, RZ, PT ;  /* 0x000000ff0900720c */ /* 0x000fe20003f46270 */
[----:B------:R-:W-:Y:S01]  /*0c80*/  IMAD.MOV R8, RZ, RZ, -R8 ;  /* 0x000000ffff087224 */ /* 0x000fe200078e0a08 */
[----:B------:R-:W-:Y:S01]  /*0c90*/  ISETP.GE.AND P0, PT, R12, RZ, PT ;  /* 0x000000ff0c00720c */ /* 0x000fe20003f06270 */
[C---:B------:R-:W-:Y:S01]  /*0ca0*/  IMAD R7, R16.reuse, R7, R15 ;  /* 0x0000000710077224 */ /* 0x040fe200078e020f */
[----:B------:R-:W-:Y:S01]  /*0cb0*/  IABS R15, R9 ;  /* 0x00000009000f7213 */ /* 0x000fe20000000000 */
[----:B------:R-:W-:Y:S01]  /*0cc0*/  IMAD R8, R16, R8, R17 ;  /* 0x0000000810087224 */ /* 0x000fe200078e0211 */
[----:B------:R-:W-:Y:S01]  /*0cd0*/  LOP3.LUT R20, R18, 0x38, RZ, 0xfc, !PT ;  /* 0x0000003812147812 */ /* 0x000fe200078efcff */
[----:B------:R-:W-:Y:S01]  /*0ce0*/  IMAD R19, R19, R6, RZ ;  /* 0x0000000613137224 */ /* 0x000fe200078e02ff */
[----:B------:R-:W-:-:S02]  /*0cf0*/  ISETP.GT.U32.AND P3, PT, R16, R7, PT ;  /* 0x000000071000720c */ /* 0x000fc40003f64070 */
[----:B------:R-:W-:Y:S01]  /*0d00*/  ISETP.GT.U32.AND P4, PT, R16, R8, PT ;  /* 0x000000081000720c */ /* 0x000fe20003f84070 */
[----:B------:R-:W-:Y:S01]  /*0d10*/  IMAD.HI.U32 R10, R11, R19, R10 ;  /* 0x000000130b0a7227 */ /* 0x000fe200078e000a */
[----:B------:R-:W-:Y:S02]  /*0d20*/  LOP3.LUT R11, R18, 0x3c, RZ, 0xfc, !PT ;  /* 0x0000003c120b7812 */ /* 0x000fe400078efcff */
[----:B------:R-:W-:Y:S02]  /*0d30*/  IABS R19, R12 ;  /* 0x0000000c00137213 */ /* 0x000fe40000000000 */
[----:B------:R-:W-:Y:S01]  /*0d40*/  IABS R17, R11 ;  /* 0x0000000b00117213 */ /* 0x000fe20000000000 */
[----:B------:R-:W-:Y:S01]  /*0d50*/  IMAD.HI.U32 R9, R10, R15, RZ ;  /* 0x0000000f0a097227 */ /* 0x000fe200078e00ff */
[----:B------:R-:W-:Y:S02]  /*0d60*/  ISETP.GE.AND P1, PT, R11, RZ, PT ;  /* 0x000000ff0b00720c */ /* 0x000fe40003f26270 */
[----:B------:R-:W-:Y:S01]  /*0d70*/  IABS R21, R20 ;  /* 0x0000001400157213 */ /* 0x000fe20000000000 */
[--C-:B------:R-:W-:Y:S01]  /*0d80*/  @!P3 IMAD.IADD R7, R7, 0x1, -R16.reuse ;  /* 0x000000010707b824 */ /* 0x100fe200078e0a10 */
[----:B------:R-:W-:Y:S01]  /*0d90*/  LOP3.LUT R22, R18, 0x36, RZ, 0xfc, !PT ;  /* 0x0000003612167812 */ /* 0x000fe200078efcff */
[----:B------:R-:W-:Y:S01]  /*0da0*/  @!P4 IMAD.IADD R8, R8, 0x1, -R16 ;  /* 0x000000010808c824 */ /* 0x000fe200078e0a10 */
[----:B------:R-:W-:Y:S01]  /*0db0*/  LOP3.LUT R24, R18, 0x34, RZ, 0xfc, !PT ;  /* 0x0000003412187812 */ /* 0x000fe200078efcff */
[----:B------:R-:W-:Y:S01]  /*0dc0*/  IMAD.MOV R9, RZ, RZ, -R9 ;  /* 0x000000ffff097224 */ /* 0x000fe200078e0a09 */
[----:B------:R-:W-:Y:S01]  /*0dd0*/  ISETP.GT.U32.AND P4, PT, R16, R7, PT ;  /* 0x000000071000720c */ /* 0x000fe20003f84070 */
[----:B------:R-:W-:Y:S01]  /*0de0*/  IMAD.HI.U32 R12, R10, R19, RZ ;  /* 0x000000130a0c7227 */ /* 0x000fe200078e00ff */
[----:B------:R-:W-:-:S02]  /*0df0*/  ISETP.GT.U32.AND P5, PT, R16, R8, PT ;  /* 0x000000081000720c */ /* 0x000fc40003fa4070 */
[----:B------:R-:W-:Y:S01]  /*0e00*/  LOP3.LUT R26, R18, 0xc, RZ, 0xfc, !PT ;  /* 0x0000000c121a7812 */ /* 0x000fe200078efcff */
[----:B------:R-:W-:Y:S01]  /*0e10*/  IMAD R9, R6, R9, R15 ;  /* 0x0000000906097224 */ /* 0x000fe200078e020f */
[----:B------:R-:W-:Y:S01]  /*0e20*/  LOP3.LUT R28, R18, 0xa, RZ, 0xfc, !PT ;  /* 0x0000000a121c7812 */ /* 0x000fe200078efcff */
[----:B------:R-:W-:Y:S01]  /*0e30*/  IMAD.HI.U32 R11, R10, R17, RZ ;  /* 0x000000110a0b7227 */ /* 0x000fe200078e00ff */
[----:B------:R-:W-:Y:S02]  /*0e40*/  IABS R61, R26 ;  /* 0x0000001a003d7213 */ /* 0x000fe40000000000 */
[----:B------:R-:W-:Y:S01]  /*0e50*/  ISETP.GT.U32.AND P3, PT, R6, R9, PT ;  /* 0x000000090600720c */ /* 0x000fe20003f64070 */
[----:B------:R-:W-:Y:S01]  /*0e60*/  IMAD.MOV R12, RZ, RZ, -R12 ;  /* 0x000000ffff0c7224 */ /* 0x000fe200078e0a0c */
[----:B------:R-:W-:Y:S01]  /*0e70*/  IABS R63, R28 ;  /* 0x0000001c003f7213 */ /* 0x000fe20000000000 */
[----:B------:R-:W-:Y:S01]  /*0e80*/  IMAD.MOV R11, RZ, RZ, -R11 ;  /* 0x000000ffff0b7224 */ /* 0x000fe200078e0a0b */
[----:B------:R-:W-:Y:S01]  /*0e90*/  LOP3.LUT R30, R18, 0x8, RZ, 0xfc, !PT ;  /* 0x00000008121e7812 */ /* 0x000fe200078efcff */
[C---:B------:R-:W-:Y:S01]  /*0ea0*/  IMAD R15, R6.reuse, R12, R19 ;  /* 0x0000000c060f7224 */ /* 0x040fe200078e0213 */
[----:B------:R-:W-:Y:S01]  /*0eb0*/  IABS R19, R22 ;  /* 0x0000001600137213 */ /* 0x000fe20000000000 */
[--C-:B------:R-:W-:Y:S01]  /*0ec0*/  @!P4 IMAD.IADD R7, R7, 0x1, -R16.reuse ;  /* 0x000000010707c824 */ /* 0x100fe200078e0a10 */
[----:B------:R-:W-:Y:S01]  /*0ed0*/  ISETP.GE.AND P4, PT, R3, RZ, PT ;  /* 0x000000ff0300720c */ /* 0x000fe20003f86270 */
[C---:B------:R-:W-:Y:S01]  /*0ee0*/  IMAD R11, R6.reuse, R11, R17 ;  /* 0x0000000b060b7224 */ /* 0x040fe200078e0211 */
[----:B------:R-:W-:Y:S01]  /*0ef0*/  IABS R65, R30 ;  /* 0x0000001e00417213 */ /* 0x000fe20000000000 */
[----:B------:R-:W-:Y:S01]  /*0f00*/  @!P6 IMAD.MOV R7, RZ, RZ, -R7 ;  /* 0x000000ffff07e224 */ /* 0x000fe200078e0a07 */
[----:B------:R-:W-:Y:S01]  /*0f10*/  ISETP.GT.U32.AND P6, PT, R6, R15, PT ;  /* 0x0000000f0600720c */ /* 0x000fe20003fc4070 */
[----:B------:R-:W-:Y:S01]  /*0f20*/  @!P5 IMAD.IADD R8, R8, 0x1, -R16 ;  /* 0x000000010808d824 */ /* 0x000fe200078e0a10 */
[----:B------:R-:W-:Y:S01]  /*0f30*/  ISETP.GT.U32.AND P5, PT, R6, R11, PT ;  /* 0x0000000b0600720c */ /* 0x000fe20003fa4070 */
[----:B------:R-:W-:Y:S01]  /*0f40*/  IMAD.HI.U32 R14, R10, R21, RZ ;  /* 0x000000150a0e7227 */ /* 0x000fe200078e00ff */
[----:B------:R-:W-:-:S02]  /*0f50*/  LOP3.LUT R16, R18, 0x30, RZ, 0xfc, !PT ;  /* 0x0000003012107812 */ /* 0x000fc400078efcff */
[----:B------:R-:W-:Y:S01]  /*0f60*/  LOP3.LUT R32, R18, 0x6, RZ, 0xfc, !PT ;  /* 0x0000000612207812 */ /* 0x000fe200078efcff */
[----:B------:R-:W-:Y:S01]  /*0f70*/  @!P3 IMAD.IADD R9, R9, 0x1, -R6 ;  /* 0x000000010909b824 */ /* 0x000fe200078e0a06 */
[----:B------:R-:W-:Y:S01]  /*0f80*/  IABS R25, R16 ;  /* 0x0000001000197213 */ /* 0x000fe20000000000 */
[----:B------:R-:W-:Y:S01]  /*0f90*/  IMAD.MOV R14, RZ, RZ, -R14 ;  /* 0x000000ffff0e7224 */ /* 0x000fe200078e0a0e */
[----:B------:R-:W-:Y:S01]  /*0fa0*/  IABS R67, R32 ;  /* 0x0000002000437213 */ /* 0x000fe20000000000 */
[----:B------:R-:W-:Y:S01]  /*0fb0*/  IMAD.HI.U32 R12, R10, R19, RZ ;  /* 0x000000130a0c7227 */ /* 0x000fe200078e00ff */
[C---:B------:R-:W-:Y:S02]  /*0fc0*/  ISETP.GT.U32.AND P3, PT, R6.reuse, R9, PT ;  /* 0x000000090600720c */ /* 0x040fe40003f64070 */
[----:B------:R-:W-:Y:S01]  /*0fd0*/  IABS R73, R18 ;  /* 0x0000001200497213 */ /* 0x000fe20000000000 */
[----:B------:R-:W-:Y:S01]  /*0fe0*/  IMAD R17, R6, R14, R21 ;  /* 0x0000000e06117224 */ /* 0x000fe200078e0215 */
[----:B------:R-:W-:Y:S01]  /*0ff0*/  IABS R21, R24 ;  /* 0x0000001800157213 */ /* 0x000fe20000000000 */
[--C-:B------:R-:W-:Y:S01]  /*1000*/  @!P6 IMAD.IADD R15, R15, 0x1, -R6.reuse ;  /* 0x000000010f0fe824 */ /* 0x100fe200078e0a06 */
[C---:B------:R-:W-:Y:S01]  /*1010*/  LOP3.LUT R34, R18.reuse, 0x4, RZ, 0xfc, !PT ;  /* 0x0000000412227812 */ /* 0x040fe200078efcff */
[----:B------:R-:W-:Y:S01]  /*1020*/  @!P5 IMAD.IADD R11, R11, 0x1, -R6 ;  /* 0x000000010b0bd824 */ /* 0x000fe200078e0a06 */
[----:B------:R-:W-:Y:S01]  /*1030*/  LOP3.LUT R36, R18, 0x2, RZ, 0xfc, !PT ;  /* 0x0000000212247812 */ /* 0x000fe200078efcff */
[----:B------:R-:W-:Y:S01]  /*1040*/  IMAD.HI.U32 R14, R10, R21, RZ ;  /* 0x000000150a0e7227 */ /* 0x000fe200078e00ff */
[----:B------:R-:W-:-:S02]  /*1050*/  ISETP.GT.U32.AND P5, PT, R6, R15, PT ;  /* 0x0000000f0600720c */ /* 0x000fc40003fa4070 */
[C---:B------:R-:W-:Y:S01]  /*1060*/  ISETP.GT.U32.AND P6, PT, R6.reuse, R11, PT ;  /* 0x0000000b0600720c */ /* 0x040fe20003fc4070 */
[----:B------:R-:W-:Y:S01]  /*1070*/  IMAD.MOV R12, RZ, RZ, -R12 ;  /* 0x000000ffff0c7224 */ /* 0x000fe200078e0a0c */
[----:B------:R-:W-:Y:S01]  /*1080*/  IABS R69, R34 ;  /* 0x0000002200457213 */ /* 0x000fe20000000000 */
[----:B------:R-:W-:Y:S01]  /*1090*/  IMAD.MOV R14, RZ, RZ, -R14 ;  /* 0x000000ffff0e7224 */ /* 0x000fe200078e0a0e */
[----:B------:R-:W-:Y:S01]  /*10a0*/  IABS R71, R36 ;  /* 0x0000002400477213 */ /* 0x000fe20000000000 */
[--C-:B------:R-:W-:Y:S01]  /*10b0*/  @!P3 IMAD.IADD R9, R9, 0x1, -R6.reuse ;  /* 0x000000010909b824 */ /* 0x100fe200078e0a06 */
[C---:B------:R-:W-:Y:S01]  /*10c0*/  ISETP.GT.U32.AND P3, PT, R6.reuse, R17, PT ;  /* 0x000000110600720c */ /* 0x040fe20003f64070 */
[C---:B------:R-:W-:Y:S02]  /*10d0*/  IMAD R19, R6.reuse, R12, R19 ;  /* 0x0000000c06137224 */ /* 0x040fe400078e0213 */
[----:B------:R-:W-:Y:S01]  /*10e0*/  IMAD R21, R6, R14, R21 ;  /* 0x0000000e06157224 */ /* 0x000fe200078e0215 */
[----:B------:R-:W-:Y:S01]  /*10f0*/  LOP3.LUT R14, R18, 0x32, RZ, 0xfc, !PT ;  /* 0x00000032120e7812 */ /* 0x000fe200078efcff */
[----:B------:R-:W-:Y:S01]  /*1100*/  @!P2 IMAD.MOV R9, RZ, RZ, -R9 ;  /* 0x000000ffff09a224 */ /* 0x000fe200078e0a09 */
[C---:B------:R-:W-:Y:S01]  /*1110*/  ISETP.GT.U32.AND P2, PT, R6.reuse, R19, PT ;  /* 0x000000130600720c */ /* 0x040fe20003f44070 */
[----:B------:R-:W-:Y:S01]  /*1120*/  @!P5 IMAD.IADD R15, R15, 0x1, -R6 ;  /* 0x000000010f0fd824 */ /* 0x000fe200078e0a06 */
[----:B------:R-:W-:Y:S01]  /*1130*/  ISETP.GT.U32.AND P5, PT, R6, R21, PT ;  /* 0x000000150600720c */ /* 0x000fe20003fa4070 */
[----:B------:R-:W-:Y:S01]  /*1140*/  @!P4 IMAD.MOV R8, RZ, RZ, -R8 ;  /* 0x000000ffff08c224 */ /* 0x000fe200078e0a08 */
[----:B------:R-:W-:Y:S01]  /*1150*/  ISETP.NE.AND P4, PT, R4, RZ, PT ;  /* 0x000000ff0400720c */ /* 0x000fe20003f85270 */
[--C-:B------:R-:W-:Y:S01]  /*1160*/  @!P6 IMAD.IADD R11, R11, 0x1, -R6.reuse ;  /* 0x000000010b0be824 */ /* 0x100fe200078e0a06 */
[----:B------:R-:W-:Y:S01]  /*1170*/  LOP3.LUT R4, RZ, R4, RZ, 0x33, !PT ;  /* 0x00000004ff047212 */ /* 0x000fe200078e33ff */
[--C-:B------:R-:W-:Y:S01]  /*1180*/  @!P3 IMAD.IADD R17, R17, 0x1, -R6.reuse ;  /* 0x000000011111b824 */ /* 0x100fe200078e0a06 */
[----:B------:R-:W-:Y:S01]  /*1190*/  IABS R23, R14 ;  /* 0x0000000e00177213 */ /* 0x000fe20000000000 */
[----:B------:R-:W-:Y:S01]  /*11a0*/  @!P1 IMAD.MOV R11, RZ, RZ, -R11 ;  /* 0x000000ffff0b9224 */ /* 0x000fe200078e0a0b */
[C---:B------:R-:W-:Y:S01]  /*11b0*/  SEL R7, R4.reuse, R7, !P4 ;  /* 0x0000000704077207 */ /* 0x040fe20006000000 */
[----:B------:R-:W-:Y:S01]  /*11c0*/  @!P0 IMAD.MOV R15, RZ, RZ, -R15 ;  /* 0x000000ffff0f8224 */ /* 0x000fe200078e0a0f */
[----:B------:R-:W-:Y:S01]  /*11d0*/  SEL R8, R4, R8, !P4 ;  /* 0x0000000804087207 */ /* 0x000fe20006000000 */
[----:B------:R-:W-:Y:S01]  /*11e0*/  @!P2 IMAD.IADD R19, R19, 0x1, -R6 ;  /* 0x000000011313a824 */ /* 0x000fe200078e0a06 */
[----:B------:R-:W-:Y:S01]  /*11f0*/  ISETP.GE.AND P4, PT, R20, RZ, PT ;  /* 0x000000ff1400720c */ /* 0x000fe20003f86270 */
[----:B------:R-:W-:Y:S01]  /*1200*/  IMAD.HI.U32 R4, R10, R23, RZ ;  /* 0x000000170a047227 */ /* 0x000fe200078e00ff */
[----:B------:R-:W-:-:S02]  /*1210*/  LOP3.LUT R20, R18, 0x2e, RZ, 0xfc, !PT ;  /* 0x0000002e12147812 */ /* 0x000fc400078efcff */
[C---:B------:R-:W-:Y:S01]  /*1220*/  ISETP.GT.U32.AND P2, PT, R6.reuse, R17, PT ;  /* 0x000000110600720c */ /* 0x040fe20003f44070 */
[----:B------:R-:W-:Y:S01]  /*1230*/  @!P5 IMAD.IADD R21, R21, 0x1, -R6 ;  /* 0x000000011515d824 */ /* 0x000fe200078e0a06 */
[----:B------:R-:W-:Y:S01]  /*1240*/  ISETP.GT.U32.AND P5, PT, R6, R19, PT ;  /* 0x000000130600720c */ /* 0x000fe20003fa4070 */
[----:B------:R-:W-:Y:S01]  /*1250*/  IMAD.MOV R12, RZ, RZ, -R4 ;  /* 0x000000ffff0c7224 */ /* 0x000fe200078e0a04 */
[----:B------:R-:W-:Y:S01]  /*1260*/  IABS R27, R20 ;  /* 0x00000014001b7213 */ /* 0x000fe20000000000 */
[----:B------:R-:W-:Y:S01]  /*1270*/  IMAD.HI.U32 R4, R10, R25, RZ ;  /* 0x000000190a047227 */ /* 0x000fe200078e00ff */
[----:B------:R-:W-:Y:S02]  /*1280*/  ISETP.GE.AND P6, PT, R22, RZ, PT ;  /* 0x000000ff1600720c */ /* 0x000fe40003fc6270 */
[----:B------:R-:W-:Y:S01]  /*1290*/  LOP3.LUT R22, R18, 0x2c, RZ, 0xfc, !PT ;  /* 0x0000002c12167812 */ /* 0x000fe200078efcff */
[----:B------:R-:W-:Y:S01]  /*12a0*/  IMAD.MOV R4, RZ, RZ, -R4 ;  /* 0x000000ffff047224 */ /* 0x000fe200078e0a04 */
[C---:B------:R-:W-:Y:S01]  /*12b0*/  ISETP.GT.U32.AND P1, PT, R6.reuse, R21, PT ;  /* 0x000000150600720c */ /* 0x040fe20003f24070 */
[C---:B------:R-:W-:Y:S01]  /*12c0*/  IMAD R23, R6.reuse, R12, R23 ;  /* 0x0000000c06177224 */ /* 0x040fe200078e0217 */
[----:B------:R-:W-:Y:S01]  /*12d0*/  IABS R29, R22 ;  /* 0x00000016001d7213 */ /* 0x000fe20000000000 */
[----:B------:R-:W-:Y:S01]  /*12e0*/  IMAD R25, R6, R4, R25 ;  /* 0x0000000406197224 */ /* 0x000fe200078e0219 */
[----:B------:R-:W-:Y:S01]  /*12f0*/  ISETP.GE.AND P3, PT, R24, RZ, PT ;  /* 0x000000ff1800720c */ /* 0x000fe20003f66270 */
[----:B------:R-:W-:Y:S01]  /*1300*/  @!P5 IMAD.IADD R19, R19, 0x1, -R6 ;  /* 0x000000011313d824 */ /* 0x000fe200078e0a06 */
[----:B------:R-:W-:Y:S01]  /*1310*/  LOP3.LUT R24, R18, 0x2a, RZ, 0xfc, !PT ;  /* 0x0000002a12187812 */ /* 0x000fe200078efcff */
[----:B------:R-:W-:Y:S01]  /*1320*/  IMAD.HI.U32 R4, R10, R27, RZ ;  /* 0x0000001b0a047227 */ /* 0x000fe200078e00ff */
[----:B------:R-:W-:-:S02]  /*1330*/  ISETP.GT.U32.AND P5, PT, R6, R25, PT ;  /* 0x000000190600720c */ /* 0x000fc40003fa4070 */
[----:B------:R-:W-:Y:S01]  /*1340*/  IABS R31, R24 ;  /* 0x00000018001f7213 */ /* 0x000fe20000000000 */
[----:B------:R-:W-:Y:S02]  /*1350*/  IMAD.MOV R12, RZ, RZ, -R4 ;  /* 0x000000ffff0c7224 */ /* 0x000fe400078e0a04 */
[----:B------:R-:W-:Y:S01]  /*1360*/  @!P2 IMAD.IADD R17, R17, 0x1, -R6 ;  /* 0x000000011111a824 */ /* 0x000fe200078e0a06 */
[C---:B------:R-:W-:Y:S01]  /*1370*/  ISETP.GT.U32.AND P2, PT, R6.reuse, R23, PT ;  /* 0x000000170600720c */ /* 0x040fe20003f44070 */
[----:B------:R-:W-:Y:S02]  /*1380*/  IMAD R27, R6, R12, R27 ;  /* 0x0000000c061b7224 */ /* 0x000fe400078e021b */
[----:B------:R-:W-:Y:S02]  /*1390*/  @!P4 IMAD.MOV R17, RZ, RZ, -R17 ;  /* 0x000000ffff11c224 */ /* 0x000fe400078e0a11 */
[----:B------:R-:W-:Y:S01]  /*13a0*/  IMAD.HI.U32 R4, R10, R29, RZ ;  /* 0x0000001d0a047227 */ /* 0x000fe200078e00ff */
[----:B------:R-:W-:-:S03]  /*13b0*/  ISETP.GT.U32.AND P4, PT, R6, R27, PT ;  /* 0x0000001b0600720c */ /* 0x000fc60003f84070 */
[----:B------:R-:W-:Y:S02]  /*13c0*/  @!P5 IMAD.IADD R25, R25, 0x1, -R6 ;  /* 0x000000011919d824 */ /* 0x000fe400078e0a06 */
[----:B------:R-:W-:Y:S02]  /*13d0*/  IMAD.MOV R12, RZ, RZ, -R4 ;  /* 0x000000ffff0c7224 */ /* 0x000fe400078e0a04 */
[--C-:B------:R-:W-:Y:S01]  /*13e0*/  @!P2 IMAD.IADD R23, R23, 0x1, -R6.reuse ;  /* 0x000000011717a824 */ /* 0x100fe200078e0a06 */
[C---:B------:R-:W-:Y:S01]  /*13f0*/  ISETP.GT.U32.AND P5, PT, R6.reuse, R25, PT ;  /* 0x000000190600720c */ /* 0x040fe20003fa4070 */
[----:B------:R-:W-:Y:S01]  /*1400*/  IMAD R29, R6, R12, R29 ;  /* 0x0000000c061d7224 */ /* 0x000fe200078e021d */
[----:B------:R-:W-:Y:S01]  /*1410*/  LOP3.LUT R12, R18, 0x28, RZ, 0xfc, !PT ;  /* 0x00000028120c7812 */ /* 0x000fe200078efcff */
[----:B------:R-:W-:Y:S01]  /*1420*/  IMAD.HI.U32 R4, R10, R31, RZ ;  /* 0x0000001f0a047227 */ /* 0x000fe200078e00ff */
[----:B------:R-:W-:Y:S02]  /*1430*/  ISETP.GT.U32.AND P0, PT, R6, R23, PT ;  /* 0x000000170600720c */ /* 0x000fe40003f04070 */
[----:B------:R-:W-:Y:S01]  /*1440*/  IABS R33, R12 ;  /* 0x0000000c00217213 */ /* 0x000fe20000000000 */
[--C-:B------:R-:W-:Y:S01]  /*1450*/  @!P4 IMAD.IADD R27, R27, 0x1, -R6.reuse ;  /* 0x000000011b1bc824 */ /* 0x100fe200078e0a06 */
[----:B------:R-:W-:Y:S01]  /*1460*/  ISETP.GE.AND P2, PT, R16, RZ, PT ;  /* 0x000000ff1000720c */ /* 0x000fe20003f46270 */
[----:B------:R-:W-:Y:S01]  /*1470*/  @!P1 IMAD.IADD R21, R21, 0x1, -R6 ;  /* 0x0000000115159824 */ /* 0x000fe200078e0a06 */
[----:B------:R-:W-:Y:S01]  /*1480*/  ISETP.GE.AND P1, PT, R14, RZ, PT ;  /* 0x000000ff0e00720c */ /* 0x000fe20003f26270 */
[----:B------:R-:W-:Y:S01]  /*1490*/  IMAD.MOV R4, RZ, RZ, -R4 ;  /* 0x000000ffff047224 */ /* 0x000fe200078e0a04 */
[C---:B------:R-:W-:Y:S01]  /*14a0*/  ISETP.GT.U32.AND P4, PT, R6.reuse, R27, PT ;  /* 0x0000001b0600720c */ /* 0x040fe20003f84070 */
[----:B------:R-:W-:Y:S01]  /*14b0*/  @!P5 IMAD.IADD R25, R25, 0x1, -R6 ;  /* 0x000000011919d824 */ /* 0x000fe200078e0a06 */
[----:B------:R-:W-:Y:S01]  /*14c0*/  ISETP.GT.U32.AND P5, PT, R6, R29, PT ;  /* 0x0000001d0600720c */ /* 0x000fe20003fa4070 */
[----:B------:R-:W-:Y:S01]  /*14d0*/  @!P6 IMAD.MOV R19, RZ, RZ, -R19 ;  /* 0x000000ffff13e224 */ /* 0x000fe200078e0a13 */
[----:B------:R-:W-:Y:S01]  /*14e0*/  ISETP.GE.AND P6, PT, R20, RZ, PT ;  /* 0x000000ff1400720c */ /* 0x000fe20003fc6270 */
[----:B------:R-:W-:Y:S01]  /*14f0*/  IMAD R31, R6, R4, R31 ;  /* 0x00000004061f7224 */ /* 0x000fe200078e021f */
[----:B------:R-:W-:Y:S01]  /*1500*/  LOP3.LUT R14, R18, 0x24, RZ, 0xfc, !PT ;  /* 0x00000024120e7812 */ /* 0x000fe200078efcff */
[----:B------:R-:W-:Y:S01]  /*1510*/  IMAD.HI.U32 R4, R10, R33, RZ ;  /* 0x000000210a047227 */ /* 0x000fe200078e00ff */
[----:B------:R-:W-:-:S02]  /*1520*/  LOP3.LUT R16, R18, 0x22, RZ, 0xfc, !PT ;  /* 0x0000002212107812 */ /* 0x000fc400078efcff */
[----:B------:R-:W-:Y:S01]  /*1530*/  IABS R37, R14 ;  /* 0x0000000e00257213 */ /* 0x000fe20000000000 */
[----:B------:R-:W-:Y:S01]  /*1540*/  @!P0 IMAD.IADD R23, R23, 0x1, -R6 ;  /* 0x0000000117178824 */ /* 0x000fe200078e0a06 */
[----:B------:R-:W-:Y:S01]  /*1550*/  IABS R39, R16 ;  /* 0x0000001000277213 */ /* 0x000fe20000000000 */
[----:B------:R-:W-:Y:S01]  /*1560*/  IMAD.MOV R4, RZ, RZ, -R4 ;  /* 0x000000ffff047224 */ /* 0x000fe200078e0a04 */
[----:B------:R-:W-:Y:S01]  /*1570*/  ISETP.GE.AND P0, PT, R24, RZ, PT ;  /* 0x000000ff1800720c */ /* 0x000fe20003f06270 */
[----:B------:R-:W-:Y:S01]  /*1580*/  @!P1 IMAD.MOV R23, RZ, RZ, -R23 ;  /* 0x000000ffff179224 */ /* 0x000fe200078e0a17 */
[----:B------:R-:W-:Y:S01]  /*1590*/  ISETP.GE.AND P1, PT, R12, RZ, PT ;  /* 0x000000ff0c00720c */ /* 0x000fe20003f26270 */
[--C-:B------:R-:W-:Y:S01]  /*15a0*/  @!P5 IMAD.IADD R29, R29, 0x1, -R6.reuse ;  /* 0x000000011d1dd824 */ /* 0x100fe200078e0a06 */
[C---:B------:R-:W-:Y:S01]  /*15b0*/  LOP3.LUT R12, R18.reuse, 0x26, RZ, 0xfc, !PT ;  /* 0x00000026120c7812 */ /* 0x040fe200078efcff */
[----:B------:R-:W-:Y:S01]  /*15c0*/  @!P4 IMAD.IADD R27, R27, 0x1, -R6 ;  /* 0x000000011b1bc824 */ /* 0x000fe200078e0a06 */
[----:B------:R-:W-:Y:S01]  /*15d0*/  LOP3.LUT R20, R18, 0x1c, RZ, 0xfc, !PT ;  /* 0x0000001c12147812 */ /* 0x000fe200078efcff */
[C---:B------:R-:W-:Y:S01]  /*15e0*/  IMAD R33, R6.reuse, R4, R33 ;  /* 0x0000000406217224 */ /* 0x040fe200078e0221 */
[----:B------:R-:W-:Y:S01]  /*15f0*/  IABS R35, R12 ;  /* 0x0000000c00237213 */ /* 0x000fe20000000000 */
[----:B------:R-:W-:Y:S01]  /*1600*/  @!P6 IMAD.MOV R27, RZ, RZ, -R27 ;  /* 0x000000ffff1be224 */ /* 0x000fe200078e0a1b */
[C---:B------:R-:W-:Y:S01]  /*1610*/  ISETP.GT.U32.AND P5, PT, R6.reuse, R29, PT ;  /* 0x0000001d0600720c */ /* 0x040fe20003fa4070 */
[----:B------:R-:W-:Y:S01]  /*1620*/  @!P3 IMAD.MOV R21, RZ, RZ, -R21 ;  /* 0x000000ffff15b224 */ /* 0x000fe200078e0a15 */
[----:B------:R-:W-:Y:S01]  /*1630*/  ISETP.GT.U32.AND P6, PT, R6, R33, PT ;  /* 0x000000210600720c */ /* 0x000fe20003fc4070 */
[----:B------:R-:W-:Y:S01]  /*1640*/  IMAD.HI.U32 R4, R10, R35, RZ ;  /* 0x000000230a047227 */ /* 0x000fe200078e00ff */
[----:B------:R-:W-:-:S02]  /*1650*/  ISETP.GE.AND P4, PT, R12, RZ, PT ;  /* 0x000000ff0c00720c */ /* 0x000fc40003f86270 */
[----:B------:R-:W-:Y:S01]  /*1660*/  ISETP.GE.AND P3, PT, R22, RZ, PT ;  /* 0x000000ff1600720c */ /* 0x000fe20003f66270 */
[----:B------:R-:W-:Y:S01]  /*1670*/  IMAD.MOV R12, RZ, RZ, -R4 ;  /* 0x000000ffff0c7224 */ /* 0x000fe200078e0a04 */
[----:B------:R-:W-:Y:S01]  /*1680*/  IABS R45, R20 ;  /* 0x00000014002d7213 */ /* 0x000fe20000000000 */
[----:B------:R-:W-:Y:S01]  /*1690*/  IMAD.HI.U32 R4, R10, R37, RZ ;  /* 0x000000250a047227 */ /* 0x000fe200078e00ff */
[C---:B------:R-:W-:Y:S02]  /*16a0*/  LOP3.LUT R22, R18.reuse, 0x10, RZ, 0xfc, !PT ;  /* 0x0000001012167812 */ /* 0x040fe400078efcff */
[----:B------:R-:W-:Y:S01]  /*16b0*/  LOP3.LUT R24, R18, 0xe, RZ, 0xfc, !PT ;  /* 0x0000000e12187812 */ /* 0x000fe200078efcff */
[----:B------:R-:W-:Y:S01]  /*16c0*/  @!P5 IMAD.IADD R29, R29, 0x1, -R6 ;  /* 0x000000011d1dd824 */ /* 0x000fe200078e0a06 */
[----:B------:R-:W-:Y:S01]  /*16d0*/  ISETP.GE.AND P5, PT, R14, RZ, PT ;  /* 0x000000ff0e00720c */ /* 0x000fe20003fa6270 */
[----:B------:R-:W-:Y:S01]  /*16e0*/  IMAD.MOV R4, RZ, RZ, -R4 ;  /* 0x000000ffff047224 */ /* 0x000fe200078e0a04 */
[----:B------:R-:W-:Y:S01]  /*16f0*/  LOP3.LUT R14, R18, 0x20, RZ, 0xfc, !PT ;  /* 0x00000020120e7812 */ /* 0x000fe200078efcff */
[----:B------:R-:W-:Y:S01]  /*1700*/  @!P6 IMAD.IADD R33, R33, 0x1, -R6 ;  /* 0x000000012121e824 */ /* 0x000fe200078e0a06 */
[----:B------:R-:W-:Y:S01]  /*1710*/  IABS R57, R22 ;  /* 0x0000001600397213 */ /* 0x000fe20000000000 */
[----:B------:R-:W-:Y:S01]  /*1720*/  @!P2 IMAD.MOV R25, RZ, RZ, -R25 ;  /* 0x000000ffff19a224 */ /* 0x000fe200078e0a19 */
[C---:B------:R-:W-:Y:S01]  /*1730*/  ISETP.GT.U32.AND P2, PT, R6.reuse, R31, PT ;  /* 0x0000001f0600720c */ /* 0x040fe20003f44070 */
[----:B------:R-:W-:Y:S01]  /*1740*/  IMAD R37, R6, R4, R37 ;  /* 0x0000000406257224 */ /* 0x000fe200078e0225 */
[----:B------:R-:W-:Y:S01]  /*1750*/  IABS R41, R14 ;  /* 0x0000000e00297213 */ /* 0x000fe20000000000 */
[----:B------:R-:W-:Y:S01]  /*1760*/  IMAD.HI.U32 R4, R10, R39, RZ ;  /* 0x000000270a047227 */ /* 0x000fe200078e00ff */
[----:B------:R-:W-:-:S02]  /*1770*/  ISETP.GT.U32.AND P6, PT, R6, R33, PT ;  /* 0x000000210600720c */ /* 0x000fc40003fc4070 */
[----:B------:R-:W-:Y:S01]  /*1780*/  IABS R59, R24 ;  /* 0x00000018003b7213 */ /* 0x000fe20000000000 */
[----:B------:R-:W-:Y:S02]  /*1790*/  IMAD R35, R6, R12, R35 ;  /* 0x0000000c06237224 */ /* 0x000fe400078e0223 */
[----:B------:R-:W-:Y:S02]  /*17a0*/  IMAD.MOV R12, RZ, RZ, -R4 ;  /* 0x000000ffff0c7224 */ /* 0x000fe400078e0a04 */
[----:B------:R-:W-:-:S04]  /*17b0*/  IMAD.HI.U32 R4, R10, R41, RZ ;  /* 0x000000290a047227 */ /* 0x000fc800078e00ff */
[----:B------:R-:W-:Y:S01]  /*17c0*/  @!P3 IMAD.MOV R29, RZ, RZ, -R29 ;  /* 0x000000ffff1db224 */ /* 0x000fe200078e0a1d */
[C---:B------:R-:W-:Y:S01]  /*17d0*/  ISETP.GT.U32.AND P3, PT, R6.reuse, R35, PT ;  /* 0x000000230600720c */ /* 0x040fe20003f64070 */
[----:B------:R-:W-:Y:S02]  /*17e0*/  IMAD.MOV R4, RZ, RZ, -R4 ;  /* 0x000000ffff047224 */ /* 0x000fe400078e0a04 */
[--C-:B------:R-:W-:Y:S02]  /*17f0*/  @!P2 IMAD.IADD R31, R31, 0x1, -R6.reuse ;  /* 0x000000011f1fa824 */ /* 0x100fe400078e0a06 */
[----:B------:R-:W-:Y:S02]  /*1800*/  @!P6 IMAD.IADD R33, R33, 0x1, -R6 ;  /* 0x000000012121e824 */ /* 0x000fe400078e0a06 */
[C---:B------:R-:W-:Y:S01]  /*1810*/  IMAD R41, R6.reuse, R4, R41 ;  /* 0x0000000406297224 */ /* 0x040fe200078e0229 */
[----:B------:R-:W-:Y:S01]  /*1820*/  ISETP.GT.U32.AND P2, PT, R6, R31, PT ;  /* 0x0000001f0600720c */ /* 0x000fe20003f44070 */
[----:B------:R-:W-:-:S02]  /*1830*/  @!P1 IMAD.MOV R33, RZ, RZ, -R33 ;  /* 0x000000ffff219224 */ /* 0x000fc400078e0a21 */
[C---:B------:R-:W-:Y:S01]  /*1840*/  IMAD R39, R6.reuse, R12, R39 ;  /* 0x0000000c06277224 */ /* 0x040fe200078e0227 */
[----:B------:R-:W-:Y:S01]  /*1850*/  ISETP.GT.U32.AND P1, PT, R6, R41, PT ;  /* 0x000000290600720c */ /* 0x000fe20003f24070 */
[----:B------:R-:W-:Y:S02]  /*1860*/  @!P3 IMAD.IADD R35, R35, 0x1, -R6 ;  /* 0x000000012323b824 */ /* 0x000fe400078e0a06 */
[----:B------:R-:W-:Y:S01]  /*1870*/  IMAD.HI.U32 R12, R10, R45, RZ ;  /* 0x0000002d0a0c7227 */ /* 0x000fe200078e00ff */
[C---:B------:R-:W-:Y:S02]  /*1880*/  ISETP.GT.U32.AND P6, PT, R6.reuse, R39, PT ;  /* 0x000000270600720c */ /* 0x040fe40003fc4070 */
[----:B------:R-:W-:Y:S01]  /*1890*/  ISETP.GT.U32.AND P3, PT, R6, R35, PT ;  /* 0x000000230600720c */ /* 0x000fe20003f64070 */
[----:B------:R-:W-:Y:S02]  /*18a0*/  IMAD.MOV R12, RZ, RZ, -R12 ;  /* 0x000000ffff0c7224 */ /* 0x000fe400078e0a0c */
[--C-:B------:R-:W-:Y:S01]  /*18b0*/  @!P2 IMAD.IADD R31, R31, 0x1, -R6.reuse ;  /* 0x000000011f1fa824 */ /* 0x100fe200078e0a06 */
[----:B------:R-:W-:Y:S01]  /*18c0*/  ISETP.GE.AND P2, PT, R16, RZ, PT ;  /* 0x000000ff1000720c */ /* 0x000fe20003f46270 */
[----:B------:R-:W-:Y:S01]  /*18d0*/  IMAD R45, R6, R12, R45 ;  /* 0x0000000c062d7224 */ /* 0x000fe200078e022d */
[C---:B------:R-:W-:Y:S01]  /*18e0*/  LOP3.LUT R16, R18.reuse, 0x1e, RZ, 0xfc, !PT ;  /* 0x0000001e12107812 */ /* 0x040fe200078efcff */
[--C-:B------:R-:W-:Y:S01]  /*18f0*/  @!P1 IMAD.IADD R41, R41, 0x1, -R6.reuse ;  /* 0x0000000129299824 */ /* 0x100fe200078e0a06 */
[----:B------:R-:W-:Y:S01]  /*1900*/  LOP3.LUT R12, R18, 0x18, RZ, 0xfc, !PT ;  /* 0x00000018120c7812 */ /* 0x000fe200078efcff */
[----:B------:R-:W-:Y:S01]  /*1910*/  @!P0 IMAD.MOV R31, RZ, RZ, -R31 ;  /* 0x000000ffff1f8224 */ /* 0x000fe200078e0a1f */
[C---:B------:R-:W-:Y:S01]  /*1920*/  ISETP.GT.U32.AND P0, PT, R6.reuse, R37, PT ;  /* 0x000000250600720c */ /* 0x040fe20003f04070 */
[--C-:B------:R-:W-:Y:S01]  /*1930*/  @!P6 IMAD.IADD R39, R39, 0x1, -R6.reuse ;  /* 0x000000012727e824 */ /* 0x100fe200078e0a06 */
[----:B------:R-:W-:Y:S01]  /*1940*/  IABS R43, R16 ;  /* 0x00000010002b7213 */ /* 0x000fe20000000000 */
[----:B------:R-:W-:Y:S01]  /*1950*/  @!P3 IMAD.IADD R35, R35, 0x1, -R6 ;  /* 0x000000012323b824 */ /* 0x000fe200078e0a06 */
[----:B------:R-:W-:Y:S01]  /*1960*/  ISETP.GT.U32.AND P1, PT, R6, R41, PT ;  /* 0x000000290600720c */ /* 0x000fe20003f24070 */
[----:B------:R-:W-:Y:S01]  /*1970*/  IMAD R8, R8, UR4, RZ ;  /* 0x0000000408087c24 */ /* 0x000fe2000f8e02ff */
[----:B------:R-:W-:Y:S01]  /*1980*/  ISETP.GE.AND P3, PT, R14, RZ, PT ;  /* 0x000000ff0e00720c */ /* 0x000fe20003f66270 */
[----:B------:R-:W-:Y:S01]  /*1990*/  IMAD.HI.U32 R4, R10, R43, RZ ;  /* 0x0000002b0a047227 */ /* 0x000fe200078e00ff */
[----:B------:R-:W-:-:S02]  /*19a0*/  ISETP.GT.U32.AND P6, PT, R6, R39, PT ;  /* 0x000000270600720c */ /* 0x000fc40003fc4070 */
[----:B------:R-:W-:Y:S01]  /*19b0*/  IABS R49, R12 ;  /* 0x0000000c00317213 */ /* 0x000fe20000000000 */
[----:B------:R-:W-:Y:S01]  /*19c0*/  IMAD.MOV R4, RZ, RZ, -R4 ;  /* 0x000000ffff047224 */ /* 0x000fe200078e0a04 */
[----:B------:R-:W-:Y:S01]  /*19d0*/  LOP3.LUT R14, R18, 0x16, RZ, 0xfc, !PT ;  /* 0x00000016120e7812 */ /* 0x000fe200078efcff */
[--C-:B------:R-:W-:Y:S02]  /*19e0*/  @!P0 IMAD.IADD R37, R37, 0x1, -R6.reuse ;  /* 0x0000000125258824 */ /* 0x100fe400078e0a06 */
[----:B------:R-:W-:Y:S01]  /*19f0*/  IMAD R43, R6, R4, R43 ;  /* 0x00000004062b7224 */ /* 0x000fe200078e022b */
[----:B------:R-:W-:Y:S01]  /*1a00*/  LOP3.LUT R4, R18, 0x1a, RZ, 0xfc, !PT ;  /* 0x0000001a12047812 */ /* 0x000fe200078efcff */
[--C-:B------:R-:W-:Y:S01]  /*1a10*/  @!P1 IMAD.IADD R41, R41, 0x1, -R6.reuse ;  /* 0x0000000129299824 */ /* 0x100fe200078e0a06 */
[C---:B------:R-:W-:Y:S01]  /*1a20*/  ISETP.GT.U32.AND P0, PT, R6.reuse, R37, PT ;  /* 0x000000250600720c */ /* 0x040fe20003f04070 */
[----:B------:R-:W-:Y:S01]  /*1a30*/  @!P4 IMAD.MOV R35, RZ, RZ, -R35 ;  /* 0x000000ffff23c224 */ /* 0x000fe200078e0a23 */
[C---:B------:R-:W-:Y:S01]  /*1a40*/  ISETP.GT.U32.AND P1, PT, R6.reuse, R43, PT ;  /* 0x0000002b0600720c */ /* 0x040fe20003f24070 */
[----:B------:R-:W-:Y:S01]  /*1a50*/  @!P3 IMAD.MOV R41, RZ, RZ, -R41 ;  /* 0x000000ffff29b224 */ /* 0x000fe200078e0a29 */
[----:B------:R-:W-:Y:S01]  /*1a60*/  ISETP.GT.U32.AND P3, PT, R6, R45, PT ;  /* 0x0000002d0600720c */ /* 0x000fe20003f64070 */
[--C-:B------:R-:W-:Y:S01]  /*1a70*/  @!P6 IMAD.IADD R39, R39, 0x1, -R6.reuse ;  /* 0x000000012727e824 */ /* 0x100fe200078e0a06 */
[----:B------:R-:W-:Y:S01]  /*1a80*/  IABS R47, R4 ;  /* 0x00000004002f7213 */ /* 0x000fe20000000000 */
[----:B------:R-:W-:Y:S01]  /*1a90*/  IMAD R7, R7, UR4, RZ ;  /* 0x0000000407077c24 */ /* 0x000fe2000f8e02ff */
[----:B------:R-:W-:Y:S01]  /*1aa0*/  ISETP.GE.AND P6, PT, R4, RZ, PT ;  /* 0x000000ff0400720c */ /* 0x000fe20003fc6270 */
[----:B------:R-:W-:Y:S01]  /*1ab0*/  @!P2 IMAD.MOV R39, RZ, RZ, -R39 ;  /* 0x000000ffff27a224 */ /* 0x000fe200078e0a27 */
[----:B------:R-:W-:Y:S01]  /*1ac0*/  ISETP.GE.AND P4, PT, R16, RZ, PT ;  /* 0x000000ff1000720c */ /* 0x000fe20003f86270 */
[----:B------:R-:W-:Y:S01]  /*1ad0*/  IMAD.HI.U32 R4, R10, R47, RZ ;  /* 0x0000002f0a047227 */ /* 0x000fe200078e00ff */
[----:B------:R-:W-:Y:S01]  /*1ae0*/  LOP3.LUT R16, R18, 0x14, RZ, 0xfc, !PT ;  /* 0x0000001412107812 */ /* 0x000fe200078efcff */
[----:B------:R-:W-:Y:S01]  /*1af0*/  ULDC UR4, c[0x0][0x240] ;  /* 0x0000900000047ab9 */ /* 0x000fe20000000800 */
[----:B------:R-:W-:Y:S01]  /*1b00*/  IABS R51, R14 ;  /* 0x0000000e00337213 */ /* 0x000fe20000000000 */
[--C-:B------:R-:W-:Y:S01]  /*1b10*/  @!P0 IMAD.IADD R37, R37, 0x1, -R6.reuse ;  /* 0x0000000125258824 */ /* 0x100fe200078e0a06 */
[----:B------:R-:W-:Y:S01]  /*1b20*/  IABS R53, R16 ;  /* 0x0000001000357213 */ /* 0x000fe20000000000 */
[--C-:B------:R-:W-:Y:S01]  /*1b30*/  @!P1 IMAD.IADD R43, R43, 0x1, -R6.reuse ;  /* 0x000000012b2b9824 */ /* 0x100fe200078e0a06 */
[----:B------:R-:W-:Y:S01]  /*1b40*/  ISETP.GE.AND P2, PT, R14, RZ, PT ;  /* 0x000000ff0e00720c */ /* 0x000fe20003f46270 */
[----:B------:R-:W-:Y:S01]  /*1b50*/  @!P3 IMAD.IADD R45, R45, 0x1, -R6 ;  /* 0x000000012d2db824 */ /* 0x000fe200078e0a06 */
[----:B------:R-:W-:Y:S01]  /*1b60*/  ISETP.GE.AND P0, PT, R20, RZ, PT ;  /* 0x000000ff1400720c */ /* 0x000fe20003f06270 */
[----:B------:R-:W-:Y:S01]  /*1b70*/  @!P5 IMAD.MOV R37, RZ, RZ, -R37 ;  /* 0x000000ffff25d224 */ /* 0x000fe200078e0a25 */
[----:B------:R-:W-:Y:S01]  /*1b80*/  ISETP.GE.AND P5, PT, R12, RZ, PT ;  /* 0x000000ff0c00720c */ /* 0x000fe20003fa6270 */
[----:B------:R-:W-:Y:S01]  /*1b90*/  IMAD.HI.U32 R12, R10, R49, RZ ;  /* 0x000000310a0c7227 */ /* 0x000fe200078e00ff */
[----:B------:R-:W-:-:S02]  /*1ba0*/  ISETP.GT.U32.AND P1, PT, R6, R43, PT ;  /* 0x0000002b0600720c */ /* 0x000fc40003f24070 */
[----:B------:R-:W-:Y:S01]  /*1bb0*/  ISETP.GT.U32.AND P3, PT, R6, R45, PT ;  /* 0x0000002d0600720c */ /* 0x000fe20003f64070 */
[----:B------:R-:W-:Y:S01]  /*1bc0*/  IMAD.MOV R4, RZ, RZ, -R4 ;  /* 0x000000ffff047224 */ /* 0x000fe200078e0a04 */
[----:B------:R-:W-:Y:S01]  /*1bd0*/  LOP3.LUT R20, R18, 0x12, RZ, 0xfc, !PT ;  /* 0x0000001212147812 */ /* 0x000fe200078efcff */
[----:B------:R-:W-:Y:S02]  /*1be0*/  IMAD.MOV R12, RZ, RZ, -R12 ;  /* 0x000000ffff0c7224 */ /* 0x000fe400078e0a0c */
[C---:B------:R-:W-:Y:S01]  /*1bf0*/  IMAD R47, R6.reuse, R4, R47 ;  /* 0x00000004062f7224 */ /* 0x040fe200078e022f */
[----:B------:R-:W-:Y:S01]  /*1c00*/  IABS R55, R20 ;  /* 0x0000001400377213 */ /* 0x000fe20000000000 */
[----:B------:R-:W-:Y:S02]  /*1c10*/  IMAD R49, R6, R12, R49 ;  /* 0x0000000c06317224 */ /* 0x000fe400078e0231 */
[----:B------:R-:W-:-:S04]  /*1c20*/  IMAD.HI.U32 R14, R10, R51, RZ ;  /* 0x000000330a0e7227 */ /* 0x000fc800078e00ff */
[--C-:B------:R-:W-:Y:S01]  /*1c30*/  @!P1 IMAD.IADD R43, R43, 0x1, -R6.reuse ;  /* 0x000000012b2b9824 */ /* 0x100fe200078e0a06 */
[C---:B------:R-:W-:Y:S01]  /*1c40*/  ISETP.GT.U32.AND P1, PT, R6.reuse, R47, PT ;  /* 0x0000002f0600720c */ /* 0x040fe20003f24070 */
[----:B------:R-:W-:Y:S01]  /*1c50*/  @!P3 IMAD.IADD R45, R45, 0x1, -R6 ;  /* 0x000000012d2db824 */ /* 0x000fe200078e0a06 */
[----:B------:R-:W-:Y:S01]  /*1c60*/  ISETP.GT.U32.AND P3, PT, R6, R49, PT ;  /* 0x000000310600720c */ /* 0x000fe20003f64070 */
[----:B------:R-:W-:-:S04]  /*1c70*/  IMAD.HI.U32 R4, R10, R53, RZ ;  /* 0x000000350a047227 */ /* 0x000fc800078e00ff */
[----:B------:R-:W-:Y:S02]  /*1c80*/  IMAD.MOV R14, RZ, RZ, -R14 ;  /* 0x000000ffff0e7224 */ /* 0x000fe400078e0a0e */
[----:B------:R-:W-:Y:S02]  /*1c90*/  IMAD.MOV R4, RZ, RZ, -R4 ;  /* 0x000000ffff047224 */ /* 0x000fe400078e0a04 */
[C---:B------:R-:W-:Y:S02]  /*1ca0*/  IMAD R51, R6.reuse, R14, R51 ;  /* 0x0000000e06337224 */ /* 0x040fe400078e0233 */
[--C-:B------:R-:W-:Y:S02]  /*1cb0*/  @!P1 IMAD.IADD R47, R47, 0x1, -R6.reuse ;  /* 0x000000012f2f9824 */ /* 0x100fe400078e0a06 */
[----:B------:R-:W-:Y:S02]  /*1cc0*/  @!P3 IMAD.IADD R49, R49, 0x1, -R6 ;  /* 0x000000013131b824 */ /* 0x000fe400078e0a06 */
[C---:B------:R-:W-:Y:S01]  /*1cd0*/  IMAD R53, R6.reuse, R4, R53 ;  /* 0x0000000406357224 */ /* 0x040fe200078e0235 */
[----:B------:R-:W-:Y:S01]  /*1ce0*/  ISETP.GT.U32.AND P1, PT, R6, R47, PT ;  /* 0x0000002f0600720c */ /* 0x000fe20003f24070 */
[----:B------:R-:W-:Y:S01]  /*1cf0*/  IMAD.HI.U32 R4, R10, R55, RZ ;  /* 0x000000370a047227 */ /* 0x000fe200078e00ff */
[----:B------:R-:W-:-:S03]  /*1d00*/  ISETP.GT.U32.AND P3, PT, R6, R49, PT ;  /* 0x000000310600720c */ /* 0x000fc60003f64070 */
[----:B------:R-:W-:-:S04]  /*1d10*/  IMAD.HI.U32 R12, R10, R57, RZ ;  /* 0x000000390a0c7227 */ /* 0x000fc800078e00ff */
[----:B------:R-:W-:Y:S02]  /*1d20*/  IMAD.MOV R14, RZ, RZ, -R4 ;  /* 0x000000ffff0e7224 */ /* 0x000fe400078e0a04 */
[----:B------:R-:W-:Y:S02]  /*1d30*/  IMAD.MOV R12, RZ, RZ, -R12 ;  /* 0x000000ffff0c7224 */ /* 0x000fe400078e0a0c */
[--C-:B------:R-:W-:Y:S01]  /*1d40*/  @!P1 IMAD.IADD R47, R47, 0x1, -R6.reuse ;  /* 0x000000012f2f9824 */ /* 0x100fe200078e0a06 */
[C---:B------:R-:W-:Y:S01]  /*1d50*/  ISETP.GT.U32.AND P1, PT, R6.reuse, R51, PT ;  /* 0x000000330600720c */ /* 0x040fe20003f24070 */
[----:B------:R-:W-:Y:S01]  /*1d60*/  @!P3 IMAD.IADD R49, R49, 0x1, -R6 ;  /* 0x000000013131b824 */ /* 0x000fe200078e0a06 */
[C---:B------:R-:W-:Y:S01]  /*1d70*/  ISETP.GT.U32.AND P3, PT, R6.reuse, R53, PT ;  /* 0x000000350600720c */ /* 0x040fe20003f64070 */
[C---:B------:R-:W-:Y:S02]  /*1d80*/  IMAD R55, R6.reuse, R14, R55 ;  /* 0x0000000e06377224 */ /* 0x040fe400078e0237 */
[----:B------:R-:W-:-:S02]  /*1d90*/  IMAD R57, R6, R12, R57 ;  /* 0x0000000c06397224 */ /* 0x000fc400078e0239 */
[----:B------:R-:W-:-:S04]  /*1da0*/  IMAD.HI.U32 R4, R10, R59, RZ ;  /* 0x0000003b0a047227 */ /* 0x000fc800078e00ff */
[----:B------:R-:W-:Y:S02]  /*1db0*/  IMAD.MOV R14, RZ, RZ, -R4 ;  /* 0x000000ffff0e7224 */ /* 0x000fe400078e0a04 */
[--C-:B------:R-:W-:Y:S01]  /*1dc0*/  @!P1 IMAD.IADD R51, R51, 0x1, -R6.reuse ;  /* 0x0000000133339824 */ /* 0x100fe200078e0a06 */
[C---:B------:R-:W-:Y:S01]  /*1dd0*/  ISETP.GT.U32.AND P1, PT, R6.reuse, R55, PT ;  /* 0x000000370600720c */ /* 0x040fe20003f24070 */
[----:B------:R-:W-:Y:S01]  /*1de0*/  @!P3 IMAD.IADD R53, R53, 0x1, -R6 ;  /* 0x000000013535b824 */ /* 0x000fe200078e0a06 */
[----:B------:R-:W-:Y:S01]  /*1df0*/  ISETP.GT.U32.AND P3, PT, R6, R57, PT ;  /* 0x000000390600720c */ /* 0x000fe20003f64070 */
[----:B------:R-:W-:-:S04]  /*1e00*/  IMAD.HI.U32 R4, R10, R61, RZ ;  /* 0x0000003d0a047227 */ /* 0x000fc800078e00ff */
[----:B------:R-:W-:Y:S02]  /*1e10*/  IMAD.MOV R4, RZ, RZ, -R4 ;  /* 0x000000ffff047224 */ /* 0x000fe400078e0a04 */
[C---:B------:R-:W-:Y:S02]  /*1e20*/  IMAD R59, R6.reuse, R14, R59 ;  /* 0x0000000e063b7224 */ /* 0x040fe400078e023b */
[----:B------:R-:W-:Y:S02]  /*1e30*/  IMAD R61, R6, R4, R61 ;  /* 0x00000004063d7224 */ /* 0x000fe400078e023d */
[----:B------:R-:W-:-:S04]  /*1e40*/  IMAD.HI.U32 R4, R10, R63, RZ ;  /* 0x0000003f0a047227 */ /* 0x000fc800078e00ff */
[--C-:B------:R-:W-:Y:S01]  /*1e50*/  @!P1 IMAD.IADD R55, R55, 0x1, -R6.reuse ;  /* 0x0000000137379824 */ /* 0x100fe200078e0a06 */
[C---:B------:R-:W-:Y:S01]  /*1e60*/  ISETP.GT.U32.AND P1, PT, R6.reuse, R59, PT ;  /* 0x0000003b0600720c */ /* 0x040fe20003f24070 */
[----:B------:R-:W-:Y:S01]  /*1e70*/  @!P3 IMAD.IADD R57, R57, 0x1, -R6 ;  /* 0x000000013939b824 */ /* 0x000fe200078e0a06 */
[C---:B------:R-:W-:Y:S01]  /*1e80*/  ISETP.GT.U32.AND P3, PT, R6.reuse, R61, PT ;  /* 0x0000003d0600720c */ /* 0x040fe20003f64070 */
[----:B------:R-:W-:Y:S02]  /*1e90*/  IMAD.MOV R4, RZ, RZ, -R4 ;  /* 0x000000ffff047224 */ /* 0x000fe400078e0a04 */
[----:B------:R-:W-:Y:S01]  /*1ea0*/  @!P0 IMAD.MOV R45, RZ, RZ, -R45 ;  /* 0x000000ffff2d8224 */ /* 0x000fe200078e0a2d */
[C---:B------:R-:W-:Y:S01]  /*1eb0*/  ISETP.GT.U32.AND P0, PT, R6.reuse, R53, PT ;  /* 0x000000350600720c */ /* 0x040fe20003f04070 */
[----:B------:R-:W-:Y:S02]  /*1ec0*/  IMAD R63, R6, R4, R63 ;  /* 0x00000004063f7224 */ /* 0x000fe400078e023f */
[----:B------:R-:W-:-:S04]  /*1ed0*/  IMAD.HI.U32 R4, R10, R65, RZ ;  /* 0x000000410a047227 */ /* 0x000fc800078e00ff */
[----:B------:R-:W-:Y:S02]  /*1ee0*/  IMAD.MOV R4, RZ, RZ, -R4 ;  /* 0x000000ffff047224 */ /* 0x000fe400078e0a04 */
[--C-:B------:R-:W-:Y:S01]  /*1ef0*/  @!P1 IMAD.IADD R59, R59, 0x1, -R6.reuse ;  /* 0x000000013b3b9824 */ /* 0x100fe200078e0a06 */
[C---:B------:R-:W-:Y:S01]  /*1f00*/  ISETP.GT.U32.AND P1, PT, R6.reuse, R51, PT ;  /* 0x000000330600720c */ /* 0x040fe20003f24070 */
[----:B------:R-:W-:Y:S01]  /*1f10*/  @!P4 IMAD.MOV R43, RZ, RZ, -R43 ;  /* 0x000000ffff2bc224 */ /* 0x000fe200078e0a2b */
[C---:B------:R-:W-:Y:S01]  /*1f20*/  ISETP.GT.U32.AND P4, PT, R6.reuse, R55, PT ;  /* 0x000000370600720c */ /* 0x040fe20003f84070 */
[----:B------:R-:W-:Y:S01]  /*1f30*/  @!P3 IMAD.IADD R61, R61, 0x1, -R6 ;  /* 0x000000013d3db824 */ /* 0x000fe200078e0a06 */
[C---:B------:R-:W-:Y:S01]  /*1f40*/  ISETP.GT.U32.AND P3, PT, R6.reuse, R57, PT ;  /* 0x000000390600720c */ /* 0x040fe20003f64070 */
[----:B------:R-:W-:Y:S02]  /*1f50*/  IMAD R65, R6, R4, R65 ;  /* 0x0000000406417224 */ /* 0x000fe400078e0241 */
[----:B------:R-:W-:-:S04]  /*1f60*/  IMAD.HI.U32 R12, R10, R67, RZ ;  /* 0x000000430a0c7227 */ /* 0x000fc800078e00ff */
[----:B------:R-:W-:-:S04]  /*1f70*/  IMAD.HI.U32 R4, R10, R73, RZ ;  /* 0x000000490a047227 */ /* 0x000fc800078e00ff */
[----:B------:R-:W-:Y:S02]  /*1f80*/  IMAD.MOV R12, RZ, RZ, -R12 ;  /* 0x000000ffff0c7224 */ /* 0x000fe400078e0a0c */
[----:B------:R-:W-:Y:S02]  /*1f90*/  IMAD.MOV R4, RZ, RZ, -R4 ;  /* 0x000000ffff047224 */ /* 0x000fe400078e0a04 */
[----:B------:R-:W-:Y:S01]  /*1fa0*/  @!P0 IMAD.IADD R53, R53, 0x1, -R6 ;  /* 0x0000000135358824 */ /* 0x000fe200078e0a06 */
[----:B------:R-:W-:Y:S01]  /*1fb0*/  ISETP.GT.U32.AND P0, PT, R6, R65, PT ;  /* 0x000000410600720c */ /* 0x000fe20003f04070 */
[----:B------:R-:W-:-:S04]  /*1fc0*/  IMAD.HI.U32 R14, R10, R69, RZ ;  /* 0x000000450a0e7227 */ /* 0x000fc800078e00ff */
[C---:B------:R-:W-:Y:S02]  /*1fd0*/  IMAD R67, R6.reuse, R12, R67 ;  /* 0x0000000c06437224 */ /* 0x040fe400078e0243 */
[----:B------:R-:W-:Y:S01]  /*1fe0*/  @!P6 IMAD.MOV R47, RZ, RZ, -R47 ;  /* 0x000000ffff2fe224 */ /* 0x000fe200078e0a2f */
[C---:B------:R-:W-:Y:S01]  /*1ff0*/  ISETP.GT.U32.AND P6, PT, R6.reuse, R59, PT ;  /* 0x0000003b0600720c */ /* 0x040fe20003fc4070 */
[----:B------:R-:W-:Y:S01]  /*2000*/  IMAD R73, R6, R4, R73 ;  /* 0x0000000406497224 */ /* 0x000fe200078e0249 */
[----:B------:R-:W-:Y:S01]  /*2010*/  SHF.R.S32.HI R4, RZ, 0x7, R152 ;  /* 0x00000007ff047819 */ /* 0x000fe20000011498 */
[----:B------:R-:W-:Y:S01]  /*2020*/  IMAD.HI.U32 R10, R10, R71, RZ ;  /* 0x000000470a0a7227 */ /* 0x000fe200078e00ff */
[----:B------:R-:W0:Y:S02]  /*2030*/  LDC R12, c[0x0][0x238] ;  /* 0x00008e00ff0c7b82 */ /* 0x000e240000000800 */
[----:B------:R-:W-:Y:S01]  /*2040*/  SGXT R4, R4, 0x1 ;  /* 0x000000010404781a */ /* 0x000fe20000000200 */
[--C-:B------:R-:W-:Y:S01]  /*2050*/  @!P1 IMAD.IADD R51, R51, 0x1, -R6.reuse ;  /* 0x0000000133339824 */ /* 0x100fe200078e0a06 */
[C---:B------:R-:W-:Y:S01]  /*2060*/  ISETP.GT.U32.AND P1, PT, R6.reuse, R63, PT ;  /* 0x0000003f0600720c */ /* 0x040fe20003f24070 */
[--C-:B------:R-:W-:Y:S01]  /*2070*/  @!P4 IMAD.IADD R55, R55, 0x1, -R6.reuse ;  /* 0x000000013737c824 */ /* 0x100fe200078e0a06 */
[C---:B------:R-:W-:Y:S01]  /*2080*/  ISETP.GT.U32.AND P4, PT, R6.reuse, R67, PT ;  /* 0x000000430600720c */ /* 0x040fe20003f84070 */
[----:B------:R-:W-:Y:S01]  /*2090*/  @!P3 IMAD.IADD R57, R57, 0x1, -R6 ;  /* 0x000000013939b824 */ /* 0x000fe200078e0a06 */
[----:B------:R-:W-:Y:S01]  /*20a0*/  ISETP.GT.U32.AND P3, PT, R6, R73, PT ;  /* 0x000000490600720c */ /* 0x000fe20003f64070 */
[----:B------:R-:W-:-:S02]  /*20b0*/  IMAD.MOV R10, RZ, RZ, -R10 ;  /* 0x000000ffff0a7224 */ /* 0x000fc400078e0a0a */
[----:B------:R-:W-:Y:S02]  /*20c0*/  IMAD.MOV R14, RZ, RZ, -R14 ;  /* 0x000000ffff0e7224 */ /* 0x000fe400078e0a0e */
[C---:B------:R-:W-:Y:S02]  /*20d0*/  IMAD R71, R6.reuse, R10, R71 ;  /* 0x0000000a06477224 */ /* 0x040fe400078e0247 */
[----:B------:R-:W-:Y:S01]  /*20e0*/  IMAD R69, R6, R14, R69 ;  /* 0x0000000e06457224 */ /* 0x000fe200078e0245 */
[----:B------:R-:W-:Y:S01]  /*20f0*/  LOP3.LUT R14, R4, 0x90, RZ, 0xc0, !PT ;  /* 0x00000090040e7812 */ /* 0x000fe200078ec0ff */
[----:B------:R-:W-:Y:S01]  /*2100*/  @!P5 IMAD.MOV R49, RZ, RZ, -R49 ;  /* 0x000000ffff31d224 */ /* 0x000fe200078e0a31 */
[C---:B------:R-:W-:Y:S01]  /*2110*/  ISETP.GT.U32.AND P5, PT, R6.reuse, R61, PT ;  /* 0x0000003d0600720c */ /* 0x040fe20003fa4070 */
[--C-:B------:R-:W-:Y:S01]  /*2120*/  @!P0 IMAD.IADD R65, R65, 0x1, -R6.reuse ;  /* 0x0000000141418824 */ /* 0x100fe200078e0a06 */
[C---:B------:R-:W-:Y:S01]  /*2130*/  ISETP.GT.U32.AND P0, PT, R6.reuse, R71, PT ;  /* 0x000000470600720c */ /* 0x040fe20003f04070 */
[--C-:B------:R-:W-:Y:S01]  /*2140*/  @!P6 IMAD.IADD R59, R59, 0x1, -R6.reuse ;  /* 0x000000013b3be824 */ /* 0x100fe200078e0a06 */
[----:B------:R-:W-:Y:S01]  /*2150*/  ISETP.GT.U32.AND P6, PT, R6, R69, PT ;  /* 0x000000450600720c */ /* 0x000fe20003fc4070 */
[--C-:B------:R-:W-:Y:S01]  /*2160*/  @!P1 IMAD.IADD R63, R63, 0x1, -R6.reuse ;  /* 0x000000013f3f9824 */ /* 0x100fe200078e0a06 */
[----:B------:R-:W-:Y:S01]  /*2170*/  ISETP.GE.AND P1, PT, R20, RZ, PT ;  /* 0x000000ff1400720c */ /* 0x000fe20003f26270 */
[--C-:B------:R-:W-:Y:S01]  /*2180*/  @!P4 IMAD.IADD R67, R67, 0x1, -R6.reuse ;  /* 0x000000014343c824 */ /* 0x100fe200078e0a06 */
[----:B------:R-:W-:Y:S01]  /*2190*/  ISETP.GE.AND P4, PT, R22, RZ, PT ;  /* 0x000000ff1600720c */ /* 0x000fe20003f86270 */
[--C-:B------:R-:W-:Y:S01]  /*21a0*/  @!P3 IMAD.IADD R73, R73, 0x1, -R6.reuse ;  /* 0x000000014949b824 */ /* 0x100fe200078e0a06 */
[----:B------:R-:W-:Y:S01]  /*21b0*/  ISETP.GE.AND P3, PT, R24, RZ, PT ;  /* 0x000000ff1800720c */ /* 0x000fe20003f66270 */
[----:B------:R-:W-:Y:S01]  /*21c0*/  @!P2 IMAD.MOV R51, RZ, RZ, -R51 ;  /* 0x000000ffff33a224 */ /* 0x000fe200078e0a33 */
[----:B------:R-:W-:Y:S01]  /*21d0*/  ISETP.GT.U32.AND P2, PT, R6, R65, PT ;  /* 0x000000410600720c */ /* 0x000fe20003f44070 */
[--C-:B------:R-:W-:Y:S01]  /*21e0*/  @!P5 IMAD.IADD R61, R61, 0x1, -R6.reuse ;  /* 0x000000013d3dd824 */ /* 0x100fe200078e0a06 */
[----:B------:R-:W-:Y:S01]  /*21f0*/  ISETP.GE.AND P5, PT, R16, RZ, PT ;  /* 0x000000ff1000720c */ /* 0x000fe20003fa6270 */
[--C-:B------:R-:W-:Y:S01]  /*2200*/  @!P0 IMAD.IADD R71, R71, 0x1, -R6.reuse ;  /* 0x0000000147478824 */ /* 0x100fe200078e0a06 */
[----:B------:R-:W-:Y:S01]  /*2210*/  ISETP.GT.U32.AND P0, PT, R6, R63, PT ;  /* 0x0000003f0600720c */ /* 0x000fe20003f04070 */
[--C-:B------:R-:W-:Y:S01]  /*2220*/  @!P6 IMAD.IADD R69, R69, 0x1, -R6.reuse ;  /* 0x000000014545e824 */ /* 0x100fe200078e0a06 */
[----:B------:R-:W-:Y:S01]  /*2230*/  ISETP.GE.AND P6, PT, R26, RZ, PT ;  /* 0x000000ff1a00720c */ /* 0x000fe20003fc6270 */
[----:B------:R-:W-:Y:S01]  /*2240*/  @!P1 IMAD.MOV R55, RZ, RZ, -R55 ;  /* 0x000000ffff379224 */ /* 0x000fe200078e0a37 */
[C---:B------:R-:W-:Y:S01]  /*2250*/  ISETP.GT.U32.AND P1, PT, R6.reuse, R67, PT ;  /* 0x000000430600720c */ /* 0x040fe20003f24070 */
[----:B------:R-:W-:Y:S01]  /*2260*/  @!P4 IMAD.MOV R57, RZ, RZ, -R57 ;  /* 0x000000ffff39c224 */ /* 0x000fe200078e0a39 */
[C---:B------:R-:W-:Y:S01]  /*2270*/  ISETP.GT.U32.AND P4, PT, R6.reuse, R73, PT ;  /* 0x000000490600720c */ /* 0x040fe20003f84070 */
[----:B------:R-:W-:Y:S01]  /*2280*/  @!P3 IMAD.MOV R59, RZ, RZ, -R59 ;  /* 0x000000ffff3bb224 */ /* 0x000fe200078e0a3b */
[----:B------:R-:W-:Y:S01]  /*2290*/  ISETP.GT.U32.AND P3, PT, R6, R69, PT ;  /* 0x000000450600720c */ /* 0x000fe20003f64070 */
[--C-:B------:R-:W-:Y:S01]  /*22a0*/  @!P2 IMAD.IADD R65, R65, 0x1, -R6.reuse ;  /* 0x000000014141a824 */ /* 0x100fe200078e0a06 */
[----:B------:R-:W-:Y:S01]  /*22b0*/  ISETP.GE.AND P2, PT, R30, RZ, PT ;  /* 0x000000ff1e00720c */ /* 0x000fe20003f46270 */
[----:B------:R-:W-:Y:S01]  /*22c0*/  @!P5 IMAD.MOV R53, RZ, RZ, -R53 ;  /* 0x000000ffff35d224 */ /* 0x000fe200078e0a35 */
[----:B------:R-:W-:Y:S01]  /*22d0*/  ISETP.GT.U32.AND P5, PT, R6, R71, PT ;  /* 0x000000470600720c */ /* 0x000fe20003fa4070 */
[--C-:B------:R-:W-:Y:S01]  /*22e0*/  @!P0 IMAD.IADD R63, R63, 0x1, -R6.reuse ;  /* 0x000000013f3f8824 */ /* 0x100fe200078e0a06 */
[----:B------:R-:W-:Y:S01]  /*22f0*/  ISETP.GE.AND P0, PT, R28, RZ, PT ;  /* 0x000000ff1c00720c */ /* 0x000fe20003f06270 */
[----:B------:R-:W-:Y:S01]  /*2300*/  @!P6 IMAD.MOV R61, RZ, RZ, -R61 ;  /* 0x000000ffff3de224 */ /* 0x000fe200078e0a3d */
[----:B------:R-:W-:Y:S01]  /*2310*/  ISETP.GE.AND P6, PT, R18, RZ, PT ;  /* 0x000000ff1200720c */ /* 0x000fe20003fc6270 */
[--C-:B------:R-:W-:Y:S01]  /*2320*/  @!P1 IMAD.IADD R67, R67, 0x1, -R6.reuse ;  /* 0x0000000143439824 */ /* 0x100fe200078e0a06 */
[----:B------:R-:W-:Y:S01]  /*2330*/  ISETP.GE.AND P1, PT, R32, RZ, PT ;  /* 0x000000ff2000720c */ /* 0x000fe20003f26270 */
[--C-:B------:R-:W-:Y:S01]  /*2340*/  @!P4 IMAD.IADD R73, R73, 0x1, -R6.reuse ;  /* 0x000000014949c824 */ /* 0x100fe200078e0a06 */
[----:B------:R-:W-:Y:S01]  /*2350*/  ISETP.GE.AND P4, PT, R34, RZ, PT ;  /* 0x000000ff2200720c */ /* 0x000fe20003f86270 */
[--C-:B------:R-:W-:Y:S01]  /*2360*/  @!P3 IMAD.IADD R69, R69, 0x1, -R6.reuse ;  /* 0x000000014545b824 */ /* 0x100fe200078e0a06 */
[----:B------:R-:W-:Y:S01]  /*2370*/  ISETP.GE.AND P3, PT, R36, RZ, PT ;  /* 0x000000ff2400720c */ /* 0x000fe20003f66270 */
[----:B------:R-:W-:Y:S01]  /*2380*/  IMAD.SHL.U32 R10, R152, 0x100, RZ ;  /* 0x00000100980a7824 */ /* 0x000fe200078e00ff */
[----:B------:R-:W-:Y:S01]  /*2390*/  LOP3.LUT R14, R14, 0x7e, R75, 0x78, !PT ;  /* 0x0000007e0e0e7812 */ /* 0x000fe200078e784b */
[----:B------:R-:W-:Y:S01]  /*23a0*/  @!P5 IMAD.IADD R71, R71, 0x1, -R6 ;  /* 0x000000014747d824 */ /* 0x000fe200078e0a06 */
[----:B------:R-:W-:Y:S01]  /*23b0*/  LOP3.LUT R6, RZ, R5, RZ, 0x33, !PT ;  /* 0x00000005ff067212 */ /* 0x000fe200078e33ff */
[----:B------:R-:W-:Y:S01]  /*23c0*/  @!P0 IMAD.MOV R63, RZ, RZ, -R63 ;  /* 0x000000ffff3f8224 */ /* 0x000fe200078e0a3f */
[----:B------:R-:W-:Y:S01]  /*23d0*/  ISETP.NE.AND P0, PT, R5, RZ, PT ;  /* 0x000000ff0500720c */ /* 0x000fe20003f05270 */
[----:B------:R-:W-:Y:S01]  /*23e0*/  @!P2 IMAD.MOV R65, RZ, RZ, -R65 ;  /* 0x000000ffff41a224 */ /* 0x000fe200078e0a41 */
[----:B------:R-:W-:Y:S01]  /*23f0*/  LOP3.LUT R4, R10, 0xc07e, R75, 0xc8, !PT ;  /* 0x0000c07e0a047812 */ /* 0x000fe200078ec84b */
[----:B------:R-:W-:Y:S01]  /*2400*/  @!P1 IMAD.MOV R67, RZ, RZ, -R67 ;  /* 0x000000ffff439224 */ /* 0x000fe200078e0a43 */
[C---:B------:R-:W-:Y:S01]  /*2410*/  SEL R9, R6.reuse, R9, !P0 ;  /* 0x0000000906097207 */ /* 0x040fe20004000000 */
[----:B------:R-:W-:Y:S01]  /*2420*/  @!P4 IMAD.MOV R69, RZ, RZ, -R69 ;  /* 0x000000ffff45c224 */ /* 0x000fe200078e0a45 */
[C---:B------:R-:W-:Y:S01]  /*2430*/  SEL R11, R6.reuse, R11, !P0 ;  /* 0x0000000b060b7207 */ /* 0x040fe20004000000 */
[----:B------:R-:W-:Y:S01]  /*2440*/  @!P3 IMAD.MOV R71, RZ, RZ, -R71 ;  /* 0x000000ffff47b224 */ /* 0x000fe200078e0a47 */
[C---:B------:R-:W-:Y:S01]  /*2450*/  SEL R15, R6.reuse, R15, !P0 ;  /* 0x0000000f060f7207 */ /* 0x040fe20004000000 */
[----:B------:R-:W-:Y:S01]  /*2460*/  IMAD R5, R153, UR40, RZ ;  /* 0x0000002899057c24 */ /* 0x000fe2000f8e02ff */
[C---:B------:R-:W-:Y:S01]  /*2470*/  SEL R17, R6.reuse, R17, !P0 ;  /* 0x0000001106117207 */ /* 0x040fe20004000000 */
[----:B------:R-:W-:Y:S01]  /*2480*/  @!P6 IMAD.MOV R73, RZ, RZ, -R73 ;  /* 0x000000ffff49e224 */ /* 0x000fe200078e0a49 */
[C---:B------:R-:W-:Y:S01]  /*2490*/  SEL R19, R6.reuse, R19, !P0 ;  /* 0x0000001306137207 */ /* 0x040fe20004000000 */
[----:B------:R-:W-:Y:S01]  /*24a0*/  IMAD R9, R9, UR4, RZ ;  /* 0x0000000409097c24 */ /* 0x000fe2000f8e02ff */
        /* <DEDUP_REMOVED lines=50> */
[----:B------:R-:W-:Y:S01]  /*27d0*/  SEL R71, R6, R71, !P0 ;  /* 0x0000004706477207 */ /* 0x000fe20004000000 */
[----:B------:R-:W-:Y:S01]  /*27e0*/  IMAD R63, R63, UR4, RZ ;  /* 0x000000043f3f7c24 */ /* 0x000fe2000f8e02ff */
[----:B------:R-:W-:Y:S01]  /*27f0*/  LEA R190, P2, R8, UR6, 0x1 ;  /* 0x0000000608be7c11 */ /* 0x000fe2000f8408ff */
[----:B------:R-:W-:Y:S01]  /*2800*/  IMAD R65, R65, UR4, RZ ;  /* 0x0000000441417c24 */ /* 0x000fe2000f8e02ff */
[----:B------:R-:W-:Y:S01]  /*2810*/  LEA R10, P5, R5, UR8, 0x1 ;  /* 0x00000008050a7c11 */ /* 0x000fe2000f8a08ff */
[----:B------:R-:W-:Y:S01]  /*2820*/  IMAD R67, R67, UR4, RZ ;  /* 0x0000000443437c24 */ /* 0x000fe2000f8e02ff */
[----:B------:R-:W-:Y:S01]  /*2830*/  LEA R188, P1, R7, UR6, 0x1 ;  /* 0x0000000607bc7c11 */ /* 0x000fe2000f8208ff */
[----:B------:R-:W-:Y:S01]  /*2840*/  IMAD R69, R69, UR4, RZ ;  /* 0x0000000445457c24 */ /* 0x000fe2000f8e02ff */
[----:B------:R-:W-:Y:S01]  /*2850*/  SEL R6, R6, R73, !P0 ;  /* 0x0000004906067207 */ /* 0x000fe20004000000 */
[----:B------:R-:W-:Y:S01]  /*2860*/  IMAD R71, R71, UR4, RZ ;  /* 0x0000000447477c24 */ /* 0x000fe2000f8e02ff */
[----:B------:R-:W-:Y:S01]  /*2870*/  LEA.HI.X.SX32 R191, R8, UR7, 0x1, P2 ;  /* 0x0000000708bf7c11 */ /* 0x000fe200090f0eff */
[----:B0-----:R-:W-:Y:S01]  /*2880*/  IMAD R73, R12, 0x7f, RZ ;  /* 0x0000007f0c497824 */ /* 0x001fe200078e02ff */
[----:B------:R-:W-:Y:S01]  /*2890*/  LEA.HI.X.SX32 R16, R5, UR9, 0x1, P5 ;  /* 0x0000000905107c11 */ /* 0x000fe2000a8f0eff */
[----:B------:R-:W-:Y:S01]  /*28a0*/  IMAD R5, R6, UR4, RZ ;  /* 0x0000000406057c24 */ /* 0x000fe2000f8e02ff */
[----:B------:R-:W-:Y:S01]  /*28b0*/  LEA.HI.X.SX32 R189, R7, UR7, 0x1, P1 ;  /* 0x0000000707bd7c11 */ /* 0x000fe200088f0eff */
[----:B------:R-:W-:Y:S01]  /*28c0*/  IMAD R75, R12, 0x7e, RZ ;  /* 0x0000007e0c4b7824 */ /* 0x000fe200078e02ff */
[-C--:B------:R-:W-:Y:S01]  /*28d0*/  LEA R8, P4, R9, R10.reuse, 0x1 ;  /* 0x0000000a09087211 */ /* 0x080fe200078808ff */
[----:B------:R-:W-:Y:S01]  /*28e0*/  UIADD3 UR6, UP0, UR10, 0x2, URZ ;  /* 0x000000020a067890 */ /* 0x000fe2000ff1e03f */
[-C--:B------:R-:W-:Y:S01]  /*28f0*/  LEA R7, P6, R11, R10.reuse, 0x1 ;  /* 0x0000000a0b077211 */ /* 0x080fe200078c08ff */
[----:B------:R-:W-:Y:S01]  /*2900*/  USHF.L.U32 UR40, UR40, 0x7, URZ ;  /* 0x0000000728287899 */ /* 0x000fe2000800063f */
[----:B------:R-:W-:Y:S01]  /*2910*/  LEA R6, P3, R15, R10, 0x1 ;  /* 0x0000000a0f067211 */ /* 0x000fe200078608ff */
[----:B------:R0:W-:Y:S01]  /*2920*/  STL [R1+0x1c0], R8 ;  /* 0x0001c00801007387 */ /* 0x0001e20000100800 */
[----:B------:R-:W-:Y:S01]  /*2930*/  UMOV UR4, URZ ;  /* 0x0000003f00047c82 */ /* 0x000fe20008000000 */
[----:B------:R-:W-:-:S02]  /*2940*/  USHF.L.U32 UR41, UR40, 0x1, URZ ;  /* 0x0000000128297899 */ /* 0x000fc4000800063f */
[----:B------:R1:W-:Y:S01]  /*2950*/  STL [R1+0x1c8], R7 ;  /* 0x0001c80701007387 */ /* 0x0003e20000100800 */
[----:B------:R-:W-:Y:S02]  /*2960*/  UIADD3.X UR7, UR4, 0x40000040, URZ, UP0, !UPT ;  /* 0x4000004004077890 */ /* 0x000fe400087fe43f */
[----:B------:R-:W-:Y:S01]  /*2970*/  USHF.R.S32.HI UR4, URZ, 0x1f, UR40 ;  /* 0x0000001f3f047899 */ /* 0x000fe20008011428 */
[----:B------:R2:W-:Y:S01]  /*2980*/  STL [R1+0x1d0], R6 ;  /* 0x0001d00601007387 */ /* 0x0005e20000100800 */
[----:B------:R-:W-:Y:S01]  /*2990*/  UIADD3.64 UR18, UR6, 0x2, URZ ;  /* 0x0000000206127897 */ /* 0x000fe2000fffe03f */
[-C--:B0-----:R-:W-:Y:S01]  /*29a0*/  LEA R8, P1, R17, R10.reuse, 0x1 ;  /* 0x0000000a11087211 */ /* 0x081fe200078208ff */
[----:B------:R-:W-:Y:S02]  /*29b0*/  USHF.L.U64.HI UR40, UR40, 0x1, UR4 ;  /* 0x0000000128287899 */ /* 0x000fe40008010204 */
[----:B------:R-:W-:Y:S01]  /*29c0*/  UIADD3.64 UR22, UR6, 0x4, URZ ;  /* 0x0000000406167897 */ /* 0x000fe2000fffe03f */
[-C--:B-1----:R-:W-:Y:S01]  /*29d0*/  LEA R7, P0, R19, R10.reuse, 0x1 ;  /* 0x0000000a13077211 */ /* 0x082fe200078008ff */
[----:B------:R0:W-:Y:S01]  /*29e0*/  STL [R1+0x1d8], R8 ;  /* 0x0001d80801007387 */ /* 0x0001e20000100800 */
[----:B------:R-:W-:Y:S01]  /*29f0*/  UIADD3.64 UR26, UR6, 0x1fe, URZ ;  /* 0x000001fe061a7897 */ /* 0x000fe2000fffe03f */
[----:B--2---:R-:W-:-:S02]  /*2a00*/  LEA R6, P2, R21, R10, 0x1 ;  /* 0x0000000a15067211 */ /* 0x004fc400078408ff */
[----:B------:R1:W-:Y:S01]  /*2a10*/  STL [R1+0x1e0], R7 ;  /* 0x0001e00701007387 */ /* 0x0003e20000100800 */
[----:B------:R-:W-:Y:S02]  /*2a20*/  UIADD3.64 UR30, UR6, 0x200, URZ ;  /* 0x00000200061e7897 */ /* 0x000fe4000fffe03f */
[----:B------:R-:W-:Y:S01]  /*2a30*/  UIADD3.64 UR34, UR6, 0x202, URZ ;  /* 0x0000020206227897 */ /* 0x000fe2000fffe03f */
[----:B------:R2:W-:Y:S01]  /*2a40*/  STL [R1+0x1e8], R6 ;  /* 0x0001e80601007387 */ /* 0x0005e20000100800 */
[----:B------:R-:W-:Y:S01]  /*2a50*/  UIADD3.64 UR38, UR6, 0x204, URZ ;  /* 0x0000020406267897 */ /* 0x000fe2000fffe03f */
[----:B0-----:R-:W-:Y:S02]  /*2a60*/  LEA.HI.X.SX32 R8, R9, R16, 0x1, P4 ;  /* 0x0000001009087211 */ /* 0x001fe400020f0eff */
[----:B-1----:R-:W-:-:S03]  /*2a70*/  LEA R7, P5, R23, R10, 0x1 ;  /* 0x0000000a17077211 */ /* 0x002fc600078a08ff */
[----:B------:R0:W-:Y:S01]  /*2a80*/  STL [R1+0x1bc], R8 ;  /* 0x0001bc0801007387 */ /* 0x0001e20000100800 */
[----:B--2---:R-:W-:-:S03]  /*2a90*/  LEA.HI.X.SX32 R6, R11, R16, 0x1, P6 ;  /* 0x000000100b067211 */ /* 0x004fc600030f0eff */
[----:B------:R1:W-:Y:S01]  /*2aa0*/  STL [R1+0x1f8], R7 ;  /* 0x0001f80701007387 */ /* 0x0003e20000100800 */
[----:B------:R-:W-:-:S03]  /*2ab0*/  IMAD R11, R12, 0x7d, RZ ;  /* 0x0000007d0c0b7824 */ /* 0x000fc600078e02ff */
[----:B------:R2:W-:Y:S01]  /*2ac0*/  STL [R1+0x1c4], R6 ;  /* 0x0001c40601007387 */ /* 0x0005e20000100800 */
[----:B0-----:R-:W-:Y:S02]  /*2ad0*/  LEA R8, P4, R25, R10, 0x1 ;  /* 0x0000000a19087211 */ /* 0x001fe400078808ff */
[----:B-1----:R-:W-:-:S03]  /*2ae0*/  LEA.HI.X.SX32 R7, R15, R16, 0x1, P3 ;  /* 0x000000100f077211 */ /* 0x002fc600018f0eff */
[----:B------:R0:W-:Y:S01]  /*2af0*/  STL [R1+0x200], R8 ;  /* 0x0002000801007387 */ /* 0x0001e20000100800 */
[----:B------:R-:W-:Y:S01]  /*2b00*/  IMAD R15, R12, 0x73, RZ ;  /* 0x000000730c0f7824 */ /* 0x000fe200078e02ff */
[----:B--2---:R-:W-:Y:S02]  /*2b10*/  LEA R6, P3, R27, R10, 0x1 ;  /* 0x0000000a1b067211 */ /* 0x004fe400078608ff */
[----:B------:R1:W-:Y:S04]  /*2b20*/  STL [R1+0x1cc], R7 ;  /* 0x0001cc0701007387 */ /* 0x0003e80000100800 */
[----:B------:R2:W-:Y:S01]  /*2b30*/  STL [R1+0x208], R6 ;  /* 0x0002080601007387 */ /* 0x0005e20000100800 */
[----:B0-----:R-:W-:Y:S02]  /*2b40*/  LEA.HI.X.SX32 R8, R17, R16, 0x1, P1 ;  /* 0x0000001011087211 */ /* 0x001fe400008f0eff */
[----:B-1----:R-:W-:-:S03]  /*2b50*/  LEA R7, P1, R29, R10, 0x1 ;  /* 0x0000000a1d077211 */ /* 0x002fc600078208ff */
[----:B------:R0:W-:Y:S01]  /*2b60*/  STL [R1+0x1d4], R8 ;  /* 0x0001d40801007387 */ /* 0x0001e20000100800 */
[----:B--2---:R-:W-:-:S03]  /*2b70*/  LEA.HI.X.SX32 R6, R19, R16, 0x1, P0 ;  /* 0x0000001013067211 */ /* 0x004fc600000f0eff */
[----:B------:R1:W-:Y:S04]  /*2b80*/  STL [R1+0x210], R7 ;  /* 0x0002100701007387 */ /* 0x0003e80000100800 */
[----:B------:R2:W-:Y:S01]  /*2b90*/  STL [R1+0x1dc], R6 ;  /* 0x0001dc0601007387 */ /* 0x0005e20000100800 */
[----:B0-----:R-:W-:Y:S02]  /*2ba0*/  LEA R8, P0, R31, R10, 0x1 ;  /* 0x0000000a1f087211 */ /* 0x001fe400078008ff */
[----:B-1----:R-:W-:-:S03]  /*2bb0*/  LEA.HI.X.SX32 R7, R21, R16, 0x1, P2 ;  /* 0x0000001015077211 */ /* 0x002fc600010f0eff */
[----:B------:R0:W-:Y:S01]  /*2bc0*/  STL [R1+0x218], R8 ;  /* 0x0002180801007387 */ /* 0x0001e20000100800 */
[----:B--2---:R-:W-:-:S03]  /*2bd0*/  LEA R6, P2, R33, R10, 0x1 ;  /* 0x0000000a21067211 */ /* 0x004fc600078408ff */
[----:B------:R1:W-:Y:S04]  /*2be0*/  STL [R1+0x1e4], R7 ;  /* 0x0001e40701007387 */ /* 0x0003e80000100800 */
[----:B------:R2:W-:Y:S01]  /*2bf0*/  STL [R1+0x220], R6 ;  /* 0x0002200601007387 */ /* 0x0005e20000100800 */
[----:B0-----:R-:W-:Y:S02]  /*2c00*/  LEA.HI.X.SX32 R8, R23, R16, 0x1, P5 ;  /* 0x0000001017087211 */ /* 0x001fe400028f0eff */
[----:B-1----:R-:W-:-:S03]  /*2c10*/  LEA R7, P5, R35, R10, 0x1 ;  /* 0x0000000a23077211 */ /* 0x002fc600078a08ff */
[----:B------:R0:W-:Y:S01]  /*2c20*/  STL [R1+0x1f0], R8 ;  /* 0x0001f00801007387 */ /* 0x0001e20000100800 */
[----:B--2---:R-:W-:-:S03]  /*2c30*/  LEA.HI.X.SX32 R6, R25, R16, 0x1, P4 ;  /* 0x0000001019067211 */ /* 0x004fc600020f0eff */
[----:B------:R1:W-:Y:S01]  /*2c40*/  STL [R1+0x228], R7 ;  /* 0x0002280701007387 */ /* 0x0003e20000100800 */
[----:B------:R-:W-:-:S03]  /*2c50*/  CS2R R24, SRZ ;  /* 0x0000000000187805 */ /* 0x000fc6000001ff00 */
[----:B------:R2:W-:Y:S01]  /*2c60*/  STL [R1+0x1fc], R6 ;  /* 0x0001fc0601007387 */ /* 0x0005e20000100800 */
[----:B0-----:R-:W-:Y:S02]  /*2c70*/  LEA R8, P4, R37, R10, 0x1 ;  /* 0x0000000a25087211 */ /* 0x001fe400078808ff */
[----:B-1----:R-:W-:-:S03]  /*2c80*/  LEA.HI.X.SX32 R7, R27, R16, 0x1, P3 ;  /* 0x000000101b077211 */ /* 0x002fc600018f0eff */
[----:B------:R0:W-:Y:S01]  /*2c90*/  STL [R1+0x234], R8 ;  /* 0x0002340801007387 */ /* 0x0001e20000100800 */
[----:B------:R-:W-:Y:S02]  /*2ca0*/  CS2R R26, SRZ ;  /* 0x00000000001a7805 */ /* 0x000fe4000001ff00 */
[----:B--2---:R-:W-:Y:S01]  /*2cb0*/  LEA R6, P3, R39, R10, 0x1 ;  /* 0x0000000a27067211 */ /* 0x004fe200078608ff */
[----:B------:R1:W-:Y:S04]  /*2cc0*/  STL [R1+0x204], R7 ;  /* 0x0002040701007387 */ /* 0x0003e80000100800 */
[----:B------:R2:W-:Y:S01]  /*2cd0*/  STL [R1+0x240], R6 ;  /* 0x0002400601007387 */ /* 0x0005e20000100800 */
[----:B0-----:R-:W-:Y:S02]  /*2ce0*/  LEA.HI.X.SX32 R8, R29, R16, 0x1, P1 ;  /* 0x000000101d087211 */ /* 0x001fe400008f0eff */
[----:B------:R-:W-:-:S02]  /*2cf0*/  CS2R R28, SRZ ;  /* 0x00000000001c7805 */ /* 0x000fc4000001ff00 */
[----:B-1----:R-:W-:Y:S01]  /*2d00*/  LEA R7, P1, R41, R10, 0x1 ;  /* 0x0000000a29077211 */ /* 0x002fe200078208ff */
        /* <DEDUP_REMOVED lines=68> */
[----:B------:R-:W-:Y:S02]  /*3150*/  LEA.HI.X.SX32 R9, R67, R16, 0x1, P0 ;  /* 0x0000001043097211 */ /* 0x000fe400000f0eff */
[----:B------:R-:W-:Y:S02]  /*3160*/  CS2R R56, SRZ ;  /* 0x0000000000387805 */ /* 0x000fe4000001ff00 */
[----:B--2---:R-:W-:Y:S01]  /*3170*/  LEA R6, P2, R69, R10, 0x1 ;  /* 0x0000000a45067211 */ /* 0x004fe200078408ff */
[----:B------:R1:W-:Y:S01]  /*3180*/  STL [R1+0x284], R7 ;  /* 0x0002840701007387 */ /* 0x0003e20000100800 */
[----:B------:R-:W-:-:S03]  /*3190*/  CS2R R66, SRZ ;  /* 0x0000000000427805 */ /* 0x000fc6000001ff00 */
[----:B------:R2:W-:Y:S01]  /*31a0*/  STL [R1+0x2b8], R6 ;  /* 0x0002b80601007387 */ /* 0x0005e20000100800 */
[----:B0-----:R-:W-:Y:S02]  /*31b0*/  LEA.HI.X.SX32 R8, R59, R16, 0x1, P5 ;  /* 0x000000103b087211 */ /* 0x001fe400028f0eff */
[----:B------:R-:W-:Y:S02]  /*31c0*/  CS2R R58, SRZ ;  /* 0x00000000003a7805 */ /* 0x000fe4000001ff00 */
[----:B-1----:R-:W-:Y:S01]  /*31d0*/  LEA R7, P5, R71, R10, 0x1 ;  /* 0x0000000a47077211 */ /* 0x002fe200078a08ff */
[----:B------:R0:W-:Y:S01]  /*31e0*/  STL [R1+0x28c], R8 ;  /* 0x00028c0801007387 */ /* 0x0001e20000100800 */
[----:B--2---:R-:W-:-:S03]  /*31f0*/  LEA.HI.X.SX32 R6, R61, R16, 0x1, P4 ;  /* 0x000000103d067211 */ /* 0x004fc600020f0eff */
[----:B------:R1:W-:Y:S01]  /*3200*/  STL [R1+0x2c0], R7 ;  /* 0x0002c00701007387 */ /* 0x0003e20000100800 */
[----:B------:R-:W-:-:S03]  /*3210*/  CS2R R60, SRZ ;  /* 0x00000000003c7805 */ /* 0x000fc6000001ff00 */
[----:B------:R2:W-:Y:S01]  /*3220*/  STL [R1+0x294], R6 ;  /* 0x0002940601007387 */ /* 0x0005e20000100800 */
[----:B0-----:R-:W-:Y:S02]  /*3230*/  LEA R8, P4, R5, R10, 0x1 ;  /* 0x0000000a05087211 */ /* 0x001fe400078808ff */
[-C--:B------:R-:W-:Y:S02]  /*3240*/  LEA.HI.X.SX32 R10, R71, R16.reuse, 0x1, P5 ;  /* 0x00000010470a7211 */ /* 0x080fe400028f0eff */
[----:B------:R-:W-:Y:S02]  /*3250*/  CS2R R70, SRZ ;  /* 0x0000000000467805 */ /* 0x000fe4000001ff00 */
[-C--:B-1----:R-:W-:Y:S01]  /*3260*/  LEA.HI.X.SX32 R7, R63, R16.reuse, 0x1, P3 ;  /* 0x000000103f077211 */ /* 0x082fe200018f0eff */
[----:B------:R0:W-:Y:S01]  /*3270*/  STL [R1+0x2c8], R8 ;  /* 0x0002c80801007387 */ /* 0x0001e20000100800 */
[----:B------:R-:W-:Y:S02]  /*3280*/  LEA.HI.X.SX32 R5, R5, R16, 0x1, P4 ;  /* 0x0000001005057211 */ /* 0x000fe400020f0eff */
[----:B------:R-:W-:-:S02]  /*3290*/  CS2R R62, SRZ ;  /* 0x00000000003e7805 */ /* 0x000fc4000001ff00 */
[----:B--2---:R-:W-:Y:S01]  /*32a0*/  LEA.HI.X.SX32 R6, R65, R16, 0x1, P1 ;  /* 0x0000001041067211 */ /* 0x004fe200008f0eff */
[----:B------:R-:W-:Y:S01]  /*32b0*/  STL [R1+0x29c], R7 ;  /* 0x00029c0701007387 */ /* 0x000fe20000100800 */
[----:B------:R-:W-:-:S03]  /*32c0*/  CS2R R64, SRZ ;  /* 0x0000000000407805 */ /* 0x000fc6000001ff00 */
[----:B------:R1:W-:Y:S01]  /*32d0*/  STL [R1+0x2a4], R6 ;  /* 0x0002a40601007387 */ /* 0x0003e20000100800 */
[----:B0-----:R-:W-:Y:S02]  /*32e0*/  LEA.HI.X.SX32 R8, R69, R16, 0x1, P2 ;  /* 0x0000001045087211 */ /* 0x001fe400010f0eff */
[----:B------:R-:W-:Y:S01]  /*32f0*/  CS2R R68, SRZ ;  /* 0x0000000000447805 */ /* 0x000fe2000001ff00 */
[----:B------:R-:W-:Y:S04]  /*3300*/  STL [R1+0x2ac], R9 ;  /* 0x0002ac0901007387 */ /* 0x000fe80000100800 */
[----:B------:R0:W-:Y:S01]  /*3310*/  STL [R1+0x2b4], R8 ;  /* 0x0002b40801007387 */ /* 0x0001e20000100800 */
[----:B-1----:R-:W-:-:S03]  /*3320*/  IMAD.WIDE R6, R73, 0x2, R190 ;  /* 0x0000000249067825 */ /* 0x002fc600078e02be */
[----:B------:R-:W-:Y:S04]  /*3330*/  STL [R1+0x2bc], R10 ;  /* 0x0002bc0a01007387 */ /* 0x000fe80000100800 */
[----:B------:R-:W-:Y:S01]  /*3340*/  STL [R1+0x2d0], R6 ;  /* 0x0002d00601007387 */ /* 0x000fe20000100800 */
[----:B0-----:R-:W-:Y:S01]  /*3350*/  IMAD.WIDE R8, R73, 0x2, R188 ;  /* 0x0000000249087825 */ /* 0x001fe200078e02bc */
[----:B------:R-:W-:Y:S02]  /*3360*/  CS2R R72, SRZ ;  /* 0x0000000000487805 */ /* 0x000fe4000001ff00 */
[----:B------:R0:W-:Y:S04]  /*3370*/  STL [R1+0x2c4], R5 ;  /* 0x0002c40501007387 */ /* 0x0001e80000100800 */
[----:B------:R1:W-:Y:S04]  /*3380*/  STL [R1+0x2cc], R7 ;  /* 0x0002cc0701007387 */ /* 0x0003e80000100800 */
[----:B------:R-:W-:Y:S01]  /*3390*/  STL [R1+0x2d8], R8 ;  /* 0x0002d80801007387 */ /* 0x000fe20000100800 */
[----:B0-----:R-:W-:-:S03]  /*33a0*/  IMAD R5, R12, 0x7c, RZ ;  /* 0x0000007c0c057824 */ /* 0x001fc600078e02ff */
[----:B------:R0:W-:Y:S01]  /*33b0*/  STL [R1+0x2d4], R9 ;  /* 0x0002d40901007387 */ /* 0x0001e20000100800 */
[----:B-1----:R-:W-:-:S05]  /*33c0*/  IMAD.WIDE R6, R75, 0x2, R190 ;  /* 0x000000024b067825 */ /* 0x002fca00078e02be */
[----:B------:R-:W-:Y:S01]  /*33d0*/  STL [R1+0x2e0], R6 ;  /* 0x0002e00601007387 */ /* 0x000fe20000100800 */
[----:B0-----:R-:W-:-:S03]  /*33e0*/  IMAD.WIDE R8, R75, 0x2, R188 ;  /* 0x000000024b087825 */ /* 0x001fc600078e02bc */
[----:B------:R0:W-:Y:S01]  /*33f0*/  STL [R1+0x2dc], R7 ;  /* 0x0002dc0701007387 */ /* 0x0001e20000100800 */
[----:B------:R-:W-:-:S03]  /*3400*/  CS2R R74, SRZ ;  /* 0x00000000004a7805 */ /* 0x000fc6000001ff00 */
[----:B------:R-:W-:Y:S04]  /*3410*/  STL [R1+0x2e8], R8 ;  /* 0x0002e80801007387 */ /* 0x000fe80000100800 */
[----:B------:R1:W-:Y:S01]  /*3420*/  STL [R1+0x2e4], R9 ;  /* 0x0002e40901007387 */ /* 0x0003e20000100800 */
[----:B0-----:R-:W-:-:S04]  /*3430*/  IMAD.WIDE R6, R11, 0x2, R190 ;  /* 0x000000020b067825 */ /* 0x001fc800078e02be */
[--C-:B------:R-:W-:Y:S01]  /*3440*/  IMAD.WIDE R10, R11, 0x2, R188.reuse ;  /* 0x000000020b0a7825 */ /* 0x100fe200078e02bc */
[----:B------:R-:W-:Y:S03]  /*3450*/  STL [R1+0x2f0], R6 ;  /* 0x0002f00601007387 */ /* 0x000fe60000100800 */
[C---:B-1----:R-:W-:Y:S01]  /*3460*/  IMAD.WIDE R8, R5.reuse, 0x2, R188 ;  /* 0x0000000205087825 */ /* 0x042fe200078e02bc */
[----:B------:R0:W-:Y:S04]  /*3470*/  STL [R1+0x2ec], R7 ;  /* 0x0002ec0701007387 */ /* 0x0001e80000100800 */
[----:B------:R-:W-:Y:S04]  /*3480*/  STL [R1+0x2f8], R10 ;  /* 0x0002f80a01007387 */ /* 0x000fe80000100800 */
[----:B------:R1:W-:Y:S01]  /*3490*/  STL [R1+0x2f4], R11 ;  /* 0x0002f40b01007387 */ /* 0x0003e20000100800 */
[----:B0-----:R-:W-:-:S04]  /*34a0*/  IMAD.WIDE R6, R5, 0x2, R190 ;  /* 0x0000000205067825 */ /* 0x001fc800078e02be */
[C---:B------:R-:W-:Y:S01]  /*34b0*/  IMAD R5, R12.reuse, 0x7a, RZ ;  /* 0x0000007a0c057824 */ /* 0x040fe200078e02ff */
[----:B------:R-:W-:Y:S01]  /*34c0*/  STL [R1+0x300], R6 ;  /* 0x0003000601007387 */ /* 0x000fe20000100800 */
[----:B-1----:R-:W-:-:S03]  /*34d0*/  IMAD R11, R12, 0x7b, RZ ;  /* 0x0000007b0c0b7824 */ /* 0x002fc600078e02ff */
[----:B------:R0:W-:Y:S04]  /*34e0*/  STL [R1+0x2fc], R7 ;  /* 0x0002fc0701007387 */ /* 0x0001e80000100800 */
        /* <DEDUP_REMOVED lines=45> */
[----:B------:R-:W-:Y:S01]  /*37c0*/  IMAD.WIDE R10, R11, 0x2, R188 ;  /* 0x000000020b0a7825 */ /* 0x000fe200078e02bc */
[----:B------:R-:W-:Y:S03]  /*37d0*/  STL [R1+0x370], R6 ;  /* 0x0003700601007387 */ /* 0x000fe60000100800 */
[--C-:B-1----:R-:W-:Y:S01]  /*37e0*/  IMAD.WIDE R8, R15, 0x2, R190.reuse ;  /* 0x000000020f087825 */ /* 0x102fe200078e02be */
[----:B------:R0:W-:Y:S04]  /*37f0*/  STL [R1+0x36c], R7 ;  /* 0x00036c0701007387 */ /* 0x0001e80000100800 */
[----:B------:R-:W-:Y:S04]  /*3800*/  STL [R1+0x378], R10 ;  /* 0x0003780a01007387 */ /* 0x000fe80000100800 */
[----:B------:R1:W-:Y:S01]  /*3810*/  STL [R1+0x374], R11 ;  /* 0x0003740b01007387 */ /* 0x0003e20000100800 */
[----:B0-----:R-:W-:-:S05]  /*3820*/  IMAD.WIDE R6, R5, 0x2, R190 ;  /* 0x0000000205067825 */ /* 0x001fca00078e02be */
[----:B------:R-:W-:Y:S01]  /*3830*/  STL [R1+0x384], R6 ;  /* 0x0003840601007387 */ /* 0x000fe20000100800 */
[----:B-1----:R-:W-:-:S03]  /*3840*/  IMAD.WIDE R10, R5, 0x2, R188 ;  /* 0x00000002050a7825 */ /* 0x002fc600078e02bc */
[----:B------:R0:W-:Y:S01]  /*3850*/  STL [R1+0x380], R7 ;  /* 0x0003800701007387 */ /* 0x0001e20000100800 */
[----:B------:R-:W-:-:S03]  /*3860*/  IMAD R5, R12, 0x72, RZ ;  /* 0x000000720c057824 */ /* 0x000fc600078e02ff */
[----:B------:R-:W-:Y:S04]  /*3870*/  STL [R1+0x38c], R10 ;  /* 0x00038c0a01007387 */ /* 0x000fe80000100800 */
[----:B------:R1:W-:Y:S01]  /*3880*/  STL [R1+0x388], R11 ;  /* 0x0003880b01007387 */ /* 0x0003e20000100800 */
[----:B0-----:R-:W-:-:S03]  /*3890*/  IMAD.WIDE R6, R15, 0x2, R188 ;  /* 0x000000020f067825 */ /* 0x001fc600078e02bc */
[----:B------:R-:W-:Y:S04]  /*38a0*/  STL [R1+0x394], R8 ;  /* 0x0003940801007387 */ /* 0x000fe80000100800 */
[----:B------:R0:W-:Y:S01]  /*38b0*/  STL [R1+0x390], R9 ;  /* 0x0003900901007387 */ /* 0x0001e20000100800 */
[----:B-1----:R-:W-:-:S03]  /*38c0*/  IMAD R11, R12, 0x71, RZ ;  /* 0x000000710c0b7824 */ /* 0x002fc600078e02ff */
        /* <DEDUP_REMOVED lines=9> */
[----:B0-----:R-:W-:-:S04]  /*3960*/  IMAD.WIDE R8, R11, 0x2, R190 ;  /* 0x000000020b087825 */ /* 0x001fc800078e02be */
[----:B------:R-:W-:Y:S01]  /*3970*/  IMAD.WIDE R10, R11, 0x2, R188 ;  /* 0x000000020b0a7825 */ /* 0x000fe200078e02bc */
[----:B------:R-:W-:Y:S03]  /*3980*/  STL [R1+0x3b4], R8 ;  /* 0x0003b40801007387 */ /* 0x000fe60000100800 */
[C---:B-1----:R-:W-:Y:S01]  /*3990*/  IMAD.WIDE R6, R5.reuse, 0x2, R190 ;  /* 0x0000000205067825 */ /* 0x042fe200078e02be */
[----:B------:R0:W-:Y:S04]  /*39a0*/  STL [R1+0x3b0], R9 ;  /* 0x0003b00901007387 */ /* 0x0001e80000100800 */
[----:B------:R-:W-:Y:S04]  /*39b0*/  STL [R1+0x3bc], R10 ;  /* 0x0003bc0a01007387 */ /* 0x000fe80000100800 */
[----:B------:R1:W-:Y:S01]  /*39c0*/  STL [R1+0x3b8], R11 ;  /* 0x0003b80b01007387 */ /* 0x0003e20000100800 */
[----:B0-----:R-:W-:-:S03]  /*39d0*/  IMAD.WIDE R8, R5, 0x2, R188 ;  /* 0x0000000205087825 */ /* 0x001fc600078e02bc */
[----:B------:R-:W-:Y:S01]  /*39e0*/  STL [R1+0x3c4], R6 ;  /* 0x0003c40601007387 */ /* 0x000fe20000100800 */
[----:B------:R-:W-:-:S03]  /*39f0*/  IMAD R5, R12, 0x6e, RZ ;  /* 0x0000006e0c057824 */ /* 0x000fc600078e02ff */
[----:B------:R0:W-:Y:S01]  /*3a00*/  STL [R1+0x3c0], R7 ;  /* 0x0003c00701007387 */ /* 0x0001e20000100800 */
[----:B-1----:R-:W-:-:S03]  /*3a10*/  IMAD R11, R12, 0x6f, RZ ;  /* 0x0000006f0c0b7824 */ /* 0x002fc600078e02ff */
        /* <DEDUP_REMOVED lines=189> */
[----:B------:R1:W-:Y:S04]  /*45f0*/  STL [R1+0x57c], R10 ;  /* 0x00057c0a01007387 */ /* 0x0003e80000100800 */
[----:B------:R-:W-:Y:S01]  /*4600*/  STL [R1+0x578], R11 ;  /* 0x0005780b01007387 */ /* 0x000fe20000100800 */
        /* <DEDUP_REMOVED lines=127> */
[C---:B------:R-:W-:Y:S01]  /*4e00*/  IMAD.SHL.U32 R5, R12.reuse, 0x40, RZ ;  /* 0x000000400c057824 */ /* 0x040fe200078e00ff */
        /* <DEDUP_REMOVED lines=447> */
[----:B------:R-:W-:Y:S01]  /*6a00*/  IMAD.MOV.U32 R5, RZ, RZ, RZ ;  /* 0x000000ffff057224 */ /* 0x000fe200078e00ff */
[----:B------:R-:W-:Y:S01]  /*6a10*/  STL [R1+0xaa4], R6 ;  /* 0x000aa40601007387 */ /* 0x000fe20000100800 */
[----:B-1----:R-:W-:-:S03]  /*6a20*/  IMAD.WIDE R10, R12, 0x2, R190 ;  /* 0x000000020c0a7825 */ /* 0x002fc600078e02be */
[----:B------:R0:W-:Y:S04]  /*6a30*/  STL [R1+0xaa0], R7 ;  /* 0x000aa00701007387 */ /* 0x0001e80000100800 */
[----:B------:R1:W-:Y:S04]  /*6a40*/  STL [R1+0xaac], R8 ;  /* 0x000aac0801007387 */ /* 0x0003e80000100800 */
[----:B------:R2:W-:Y:S01]  /*6a50*/  STL [R1+0xaa8], R9 ;  /* 0x000aa80901007387 */ /* 0x0005e20000100800 */
[----:B0-----:R-:W-:-:S03]  /*6a60*/  IMAD.WIDE R6, R12, 0x2, R188 ;  /* 0x000000020c067825 */ /* 0x001fc600078e02bc */
[----:B------:R0:W-:Y:S01]  /*6a70*/  STL [R1+0xab4], R10 ;  /* 0x000ab40a01007387 */ /* 0x0001e20000100800 */
[----:B-1----:R-:W-:-:S03]  /*6a80*/  IMAD.SHL.U32 R8, R152, 0x80, RZ ;  /* 0x0000008098087824 */ /* 0x002fc600078e00ff */
[----:B------:R1:W-:Y:S04]  /*6a90*/  STL [R1+0xab0], R11 ;  /* 0x000ab00b01007387 */ /* 0x0003e80000100800 */
[----:B------:R3:W-:Y:S01]  /*6aa0*/  STL [R1+0xabc], R6 ;  /* 0x000abc0601007387 */ /* 0x0007e20000100800 */
[----:B--2---:R-:W-:Y:S01]  /*6ab0*/  LOP3.LUT R9, R14, 0x2000, R8, 0xf8, !PT ;  /* 0x000020000e097812 */ /* 0x004fe200078ef808 */
[----:B0-----:R-:W-:Y:S02]  /*6ac0*/  IMAD.SHL.U32 R10, R12, 0x80, RZ ;  /* 0x000000800c0a7824 */ /* 0x001fe400078e00ff */
[----:B------:R0:W-:Y:S04]  /*6ad0*/  STL [R1+0xab8], R7 ;  /* 0x000ab80701007387 */ /* 0x0001e80000100800 */
[----:B------:R2:W-:Y:S01]  /*6ae0*/  STL [R1+0xae8], R8 ;  /* 0x000ae80801007387 */ /* 0x0005e20000100800 */
[----:B-1----:R-:W-:-:S02]  /*6af0*/  SHF.R.S32.HI R11, RZ, 0x1f, R10 ;  /* 0x0000001fff0b7819 */ /* 0x002fc4000001140a */
[----:B---3--:R-:W-:Y:S02]  /*6b00*/  SHF.R.S32.HI R6, RZ, 0x7, R13 ;  /* 0x00000007ff067819 */ /* 0x008fe4000001140d */
[----:B0-----:R-:W-:Y:S02]  /*6b10*/  LOP3.LUT R7, R4, 0x30, RZ, 0x3c, !PT ;  /* 0x0000003004077812 */ /* 0x001fe400078e3cff */
[----:B------:R-:W-:Y:S01]  /*6b20*/  SHF.L.U64.HI R11, R10, 0x1, R11 ;  /* 0x000000010a0b7819 */ /* 0x000fe2000001020b */
[----:B------:R0:W-:Y:S01]  /*6b30*/  STL [R1+0xae4], R6 ;  /* 0x000ae40601007387 */ /* 0x0001e20000100800 */
[----:B--2---:R-:W-:Y:S01]  /*6b40*/  LOP3.LUT R8, R4, 0x20, RZ, 0x3c, !PT ;  /* 0x0000002004087812 */ /* 0x004fe200078e3cff */
[----:B------:R-:W-:-:S04]  /*6b50*/  IMAD.SHL.U32 R10, R10, 0x2, RZ ;  /* 0x000000020a0a7824 */ /* 0x000fc800078e00ff */
[----:B------:R1:W-:Y:S04]  /*6b60*/  STL [R1+0xadc], R8 ;  /* 0x000adc0801007387 */ /* 0x0003e80000100800 */
[----:B------:R2:W-:Y:S01]  /*6b70*/  STL [R1+0xad8], R7 ;  /* 0x000ad80701007387 */ /* 0x0005e20000100800 */
[C---:B0-----:R-:W-:Y:S02]  /*6b80*/  LOP3.LUT R6, R4.reuse, 0x10, RZ, 0x3c, !PT ;  /* 0x0000001004067812 */ /* 0x041fe400078e3cff */
[C---:B------:R-:W-:Y:S02]  /*6b90*/  LOP3.LUT R6, R4.reuse, 0x40, RZ, 0x3c, !PT ;  /* 0x0000004004067812 */ /* 0x040fe400078e3cff */
[C---:B------:R-:W-:Y:S02]  /*6ba0*/  LOP3.LUT R6, R4.reuse, 0x70, RZ, 0x3c, !PT ;  /* 0x0000007004067812 */ /* 0x040fe400078e3cff */
[----:B-1----:R-:W-:-:S02]  /*6bb0*/  LOP3.LUT R8, R4, 0x50, RZ, 0x3c, !PT ;  /* 0x0000005004087812 */ /* 0x002fc400078e3cff */
[C---:B------:R-:W-:Y:S02]  /*6bc0*/  LOP3.LUT R8, R9.reuse, 0x20, RZ, 0x3c, !PT ;  /* 0x0000002009087812 */ /* 0x040fe400078e3cff */
[----:B--2---:R-:W-:Y:S02]  /*6bd0*/  LOP3.LUT R7, R4, 0x60, RZ, 0x3c, !PT ;  /* 0x0000006004077812 */ /* 0x004fe400078e3cff */
[----:B------:R-:W-:-:S03]  /*6be0*/  LOP3.LUT R6, R9, 0x60, RZ, 0x3c, !PT ;  /* 0x0000006009067812 */ /* 0x000fc600078e3cff */
[----:B------:R0:W-:Y:S02]  /*6bf0*/  STL [R1+0xacc], R7 ;  /* 0x000acc0701007387 */ /* 0x0001e40000100800 */
[----:B0-----:R-:W-:-:S07]  /*6c00*/  LOP3.LUT R7, R9, 0x40, RZ, 0x3c, !PT ;  /* 0x0000004009077812 */ /* 0x001fce00078e3cff */
.L_x_2:
[----:B0-----:R-:W0:Y:S01]  /*6c10*/  LDC R12, c[0x0][0x230] ;  /* 0x00008c00ff0c7b82 */ /* 0x001e220000000800 */
[----:B------:R1:W-:Y:S04]  /*6c20*/  STL [R1+0xcd8], R23 ;  /* 0x000cd81701007387 */ /* 0x0003e80000100800 */
[----:B------:R2:W-:Y:S04]  /*6c30*/  STL [R1+0xcd4], R162 ;  /* 0x000cd4a201007387 */ /* 0x0005e80000100800 */
[----:B------:R3:W-:Y:S01]  /*6c40*/  STL [R1+0xcd0], R16 ;  /* 0x000cd01001007387 */ /* 0x0007e20000100800 */
[----:B-1----:R-:W-:-:S03]  /*6c50*/  PRMT R23, RZ, 0x7610, R23 ;  /* 0x00007610ff177816 */ /* 0x002fc60000000017 */
[----:B------:R1:W-:Y:S01]  /*6c60*/  STL [R1+0xccc], R157 ;  /* 0x000ccc9d01007387 */ /* 0x0003e20000100800 */
[----:B--2---:R-:W-:-:S03]  /*6c70*/  PRMT R162, RZ, 0x7610, R162 ;  /* 0x00007610ffa27816 */ /* 0x004fc600000000a2 */
[----:B------:R-:W-:Y:S04]  /*6c80*/  STL [R1+0xcc8], R153 ;  /* 0x000cc89901007387 */ /* 0x000fe80000100800 */
[----:B------:R-:W-:Y:S01]  /*6c90*/  STL [R1+0xcc4], R158 ;  /* 0x000cc49e01007387 */ /* 0x000fe20000100800 */
[----:B0-----:R-:W-:-:S03]  /*6ca0*/  IMAD R12, R5, -0x80, R12 ;  /* 0xffffff80050c7824 */ /* 0x001fc600078e020c */
[----:B------:R-:W-:Y:S02]  /*6cb0*/  STL [R1+0xcc0], R18 ;  /* 0x000cc01201007387 */ /* 0x000fe40000100800 */
[C---:B------:R-:W-:Y:S02]  /*6cc0*/  ISETP.GT.AND P0, PT, R12.reuse, RZ, PT ;  /* 0x000000ff0c00720c */ /* 0x040fe40003f04270 */
[----:B------:R-:W-:Y:S01]  /*6cd0*/  STL [R1+0xcbc], R154 ;  /* 0x000cbc9a01007387 */ /* 0x000fe20000100800 */
[C---:B------:R-:W-:Y:S02]  /*6ce0*/  ISETP.GT.AND P1, PT, R12.reuse, 0x1, PT ;  /* 0x000000010c00780c */ /* 0x040fe40003f24270 */
[----:B---3--:R-:W-:Y:S01]  /*6cf0*/  PRMT R16, RZ, 0x7610, R16 ;  /* 0x00007610ff107816 */ /* 0x008fe20000000010 */
[----:B------:R-:W-:Y:S01]  /*6d00*/  STL [R1+0xcb8], R22 ;  /* 0x000cb81601007387 */ /* 0x000fe20000100800 */
[----:B-1----:R-:W-:Y:S02]  /*6d10*/  PRMT R157, RZ, 0x7610, R157 ;  /* 0x00007610ff9d7816 */ /* 0x002fe4000000009d */
[----:B------:R-:W-:Y:S01]  /*6d20*/  ISETP.GT.AND P2, PT, R12, 0x2, PT ;  /* 0x000000020c00780c */ /* 0x000fe20003f44270 */
[----:B------:R-:W-:Y:S03]  /*6d30*/  STL [R1+0xcb4], R10 ;  /* 0x000cb40a01007387 */ /* 0x000fe60000100800 */
[----:B------:R-:W-:Y:S01]  /*6d40*/  @P0 IMAD.MOV.U32 R14, RZ, RZ, R188 ;  /* 0x000000ffff0e0224 */ /* 0x000fe200078e00bc */
[----:B------:R-:W-:Y:S01]  /*6d50*/  STL [R1+0xcb0], R251 ;  /* 0x000cb0fb01007387 */ /* 0x000fe20000100800 */
[----:B------:R-:W-:-:S03]  /*6d60*/  @P0 IMAD.MOV.U32 R15, RZ, RZ, R189 ;  /* 0x000000ffff0f0224 */ /* 0x000fc600078e00bd */
[----:B------:R-:W-:Y:S04]  /*6d70*/  STL [R1+0xcac], R249 ;  /* 0x000cacf901007387 */ /* 0x000fe80000100800 */
[----:B------:R0:W2:Y:S04]  /*6d80*/  @P0 LDG.E.U16 R23, desc[UR44][R14.64] ;  /* 0x0000002c0e170981 */ /* 0x0000a8000c1e1500 */
[----:B------:R-:W-:Y:S04]  /*6d90*/  STL [R1+0xca8], R247 ;  /* 0x000ca8f701007387 */ /* 0x000fe80000100800 */
[----:B------:R-:W-:Y:S01]  /*6da0*/  STL [R1+0xca4], R245 ;  /* 0x000ca4f501007387 */ /* 0x000fe20000100800 */
[----:B0-----:R-:W-:-:S02]  /*6db0*/  @P0 IMAD.MOV.U32 R14, RZ, RZ, R190 ;  /* 0x000000ffff0e0224 */ /* 0x001fc400078e00be */
[----:B------:R-:W-:Y:S01]  /*6dc0*/  @P0 IMAD.MOV.U32 R15, RZ, RZ, R191 ;  /* 0x000000ffff0f0224 */ /* 0x000fe200078e00bf */
[----:B------:R-:W-:Y:S04]  /*6dd0*/  STL [R1+0xca0], R243 ;  /* 0x000ca0f301007387 */ /* 0x000fe80000100800 */
[----:B------:R-:W3:Y:S04]  /*6de0*/  @P0 LDG.E.U16 R162, desc[UR44][R14.64] ;  /* 0x0000002c0ea20981 */ /* 0x000ee8000c1e1500 */
[----:B------:R-:W-:Y:S04]  /*6df0*/  STL [R1+0xc9c], R241 ;  /* 0x000c9cf101007387 */ /* 0x000fe80000100800 */
        /* <DEDUP_REMOVED lines=56> */
[----:B-----5:R-:W-:Y:S04]  /*7180*/  STL [R1+0xbb8], R4 ;  /* 0x000bb80401007387 */ /* 0x020fe80000100800 */
        /* <DEDUP_REMOVED lines=11> */
[----:B--2---:R0:W-:Y:S04]  /*7240*/  STL [R1+0x1ac], R23 ;  /* 0x0001ac1701007387 */ /* 0x0041e80000100800 */
[----:B0-----:R-:W2:Y:S04]  /*7250*/  LDL.LU R23, [R1+0xcd8] ;  /* 0x000cd80001177983 */ /* 0x001ea80000300800 */
[----:B------:R-:W-:Y:S04]  /*7260*/  STL [R1+0xb28], R190 ;  /* 0x000b28be01007387 */ /* 0x000fe80000100800 */
[----:B------:R-:W-:Y:S04]  /*7270*/  STL [R1+0xb24], R191 ;  /* 0x000b24bf01007387 */ /* 0x000fe80000100800 */
[----:B---3--:R0:W-:Y:S04]  /*7280*/  STL [R1+0x1a8], R162 ;  /* 0x0001a8a201007387 */ /* 0x0081e80000100800 */
[----:B0-----:R-:W3:Y:S04]  /*7290*/  LDL.LU R162, [R1+0xcd4] ;  /* 0x000cd40001a27983 */ /* 0x001ee80000300800 */
[----:B------:R-:W4:Y:S04]  /*72a0*/  LDL R14, [R1+0xab8] ;  /* 0x000ab800010e7983 */ /* 0x000f280000100800 */
[----:B------:R-:W4:Y:S02]  /*72b0*/  LDL R15, [R1+0xabc] ;  /* 0x000abc00010f7983 */ /* 0x000f240000100800 */
[----:B----4-:R-:W-:-:S04]  /*72c0*/  @P1 LOP3.LUT R15, R15, R14, RZ, 0x3c, !PT ;  /* 0x0000000e0f0f1212 */ /* 0x010fc800078e3cff */
[----:B------:R-:W-:-:S04]  /*72d0*/  @P1 LOP3.LUT R14, R15, R14, RZ, 0x3c, !PT ;  /* 0x0000000e0f0e1212 */ /* 0x000fc800078e3cff */
[----:B------:R-:W-:-:S05]  /*72e0*/  @P1 LOP3.LUT R15, R15, R14, RZ, 0x3c, !PT ;  /* 0x0000000e0f0f1212 */ /* 0x000fca00078e3cff */
[----:B------:R-:W4:Y:S04]  /*72f0*/  @P1 LDG.E.U16 R16, desc[UR44][R14.64] ;  /* 0x0000002c0e101981 */ /* 0x000f28000c1e1500 */
[----:B----4-:R0:W-:Y:S04]  /*7300*/  STL [R1+0x1a4], R16 ;  /* 0x0001a41001007387 */ /* 0x0101e80000100800 */
[----:B0-----:R-:W4:Y:S04]  /*7310*/  LDL.LU R16, [R1+0xcd0] ;  /* 0x000cd00001107983 */ /* 0x001f280000300800 */
[----:B------:R-:W2:Y:S04]  /*7320*/  LDL R14, [R1+0xab0] ;  /* 0x000ab000010e7983 */ /* 0x000ea80000100800 */
[----:B------:R-:W2:Y:S02]  /*7330*/  LDL R15, [R1+0xab4] ;  /* 0x000ab400010f7983 */ /* 0x000ea40000100800 */
[----:B--2---:R-:W-:-:S04]  /*7340*/  @P1 LOP3.LUT R15, R15, R14, RZ, 0x3c, !PT ;  /* 0x0000000e0f0f1212 */ /* 0x004fc800078e3cff */
[----:B------:R-:W-:-:S04]  /*7350*/  @P1 LOP3.LUT R14, R15, R14, RZ, 0x3c, !PT ;  /* 0x0000000e0f0e1212 */ /* 0x000fc800078e3cff */
[----:B------:R-:W-:-:S05]  /*7360*/  @P1 LOP3.LUT R15, R15, R14, RZ, 0x3c, !PT ;  /* 0x0000000e0f0f1212 */ /* 0x000fca00078e3cff */
[----:B------:R-:W2:Y:S04]  /*7370*/  @P1 LDG.E.U16 R157, desc[UR44][R14.64] ;  /* 0x0000002c0e9d1981 */ /* 0x000ea8000c1e1500 */
[----:B--2---:R0:W-:Y:S04]  /*7380*/  STL [R1+0x1a0], R157 ;  /* 0x0001a09d01007387 */ /* 0x0041e80000100800 */
[----:B0-----:R-:W2:Y:S04]  /*7390*/  LDL.LU R157, [R1+0xccc] ;  /* 0x000ccc00019d7983 */ /* 0x001ea80000300800 */
[----:B------:R-:W3:Y:S04]  /*73a0*/  LDL R14, [R1+0xaa8] ;  /* 0x000aa800010e7983 */ /* 0x000ee80000100800 */
[----:B------:R-:W3:Y:S01]  /*73b0*/  LDL R15, [R1+0xaac] ;  /* 0x000aac00010f7983 */ /* 0x000ee20000100800 */
[----:B------:R-:W-:-:S02]  /*73c0*/  PRMT R153, RZ, 0x7610, R153 ;  /* 0x00007610ff997816 */ /* 0x000fc40000000099 */
[----:B---3--:R-:W-:-:S04]  /*73d0*/  @P2 LOP3.LUT R15, R15, R14, RZ, 0x3c, !PT ;  /* 0x0000000e0f0f2212 */ /* 0x008fc800078e3cff */
[----:B------:R-:W-:-:S04]  /*73e0*/  @P2 LOP3.LUT R14, R15, R14, RZ, 0x3c, !PT ;  /* 0x0000000e0f0e2212 */ /* 0x000fc800078e3cff */
[----:B------:R-:W-:-:S05]  /*73f0*/  @P2 LOP3.LUT R15, R15, R14, RZ, 0x3c, !PT ;  /* 0x0000000e0f0f2212 */ /* 0x000fca00078e3cff */
[----:B------:R-:W3:Y:S04]  /*7400*/  @P2 LDG.E.U16 R153, desc[UR44][R14.64] ;  /* 0x0000002c0e992981 */ /* 0x000ee8000c1e1500 */
[----:B---3--:R0:W-:Y:S04]  /*7410*/  STL [R1+0x19c], R153 ;  /* 0x00019c9901007387 */ /* 0x0081e80000100800 */
[----:B0-----:R-:W3:Y:S04]  /*7420*/  LDL.LU R153, [R1+0xcc8] ;  /* 0x000cc80001997983 */ /* 0x001ee80000300800 */
[----:B------:R-:W4:Y:S04]  /*7430*/  LDL R14, [R1+0xaa0] ;  /* 0x000aa000010e7983 */ /* 0x000f280000100800 */
[----:B------:R-:W4:Y:S01]  /*7440*/  LDL R15, [R1+0xaa4] ;  /* 0x000aa400010f7983 */ /* 0x000f220000100800 */
[----:B------:R-:W-:-:S02]  /*7450*/  PRMT R158, RZ, 0x7610, R158 ;  /* 0x00007610ff9e7816 */ /* 0x000fc4000000009e */
[----:B----4-:R-:W-:-:S04]  /*7460*/  @P2 LOP3.LUT R15, R15, R14, RZ, 0x3c, !PT ;  /* 0x0000000e0f0f2212 */ /* 0x010fc800078e3cff */
[----:B------:R-:W-:-:S04]  /*7470*/  @P2 LOP3.LUT R14, R15, R14, RZ, 0x3c, !PT ;  /* 0x0000000e0f0e2212 */ /* 0x000fc800078e3cff */
[----:B------:R-:W-:-:S05]  /*7480*/  @P2 LOP3.LUT R15, R15, R14, RZ, 0x3c, !PT ;  /* 0x0000000e0f0f2212 */ /* 0x000fca00078e3cff */
[----:B------:R-:W4:Y:S01]  /*7490*/  @P2 LDG.E.U16 R158, desc[UR44][R14.64] ;  /* 0x0000002c0e9e2981 */ /* 0x000f22000c1e1500 */
[----:B------:R-:W-:-:S03]  /*74a0*/  ISETP.GT.AND P0, PT, R12, 0x3, PT ;  /* 0x000000030c00780c */ /* 0x000fc60003f04270 */
[----:B----4-:R0:W-:Y:S04]  /*74b0*/  STL [R1+0x198], R158 ;  /* 0x0001989e01007387 */ /* 0x0101e80000100800 */
[----:B0-----:R-:W4:Y:S04]  /*74c0*/  LDL.LU R158, [R1+0xcc4] ;  /* 0x000cc400019e7983 */ /* 0x001f280000300800 */
[----:B------:R-:W2:Y:S04]  /*74d0*/  LDL R14, [R1+0xa98] ;  /* 0x000a9800010e7983 */ /* 0x000ea80000100800 */
[----:B------:R-:W2:Y:S01]  /*74e0*/  LDL R15, [R1+0xa9c] ;  /* 0x000a9c00010f7983 */ /* 0x000ea20000100800 */
[----:B------:R-:W-:-:S02]  /*74f0*/  PRMT R18, RZ, 0x7610, R18 ;  /* 0x00007610ff127816 */ /* 0x000fc40000000012 */
        /* <DEDUP_REMOVED lines=12> */
[----:B------:R-:W3:Y:S01]  /*75c0*/  @P0 LDG.E.U16 R154, desc[UR44][R14.64] ;  /* 0x0000002c0e9a0981 */ /* 0x000ee2000c1e1500 */
[----:B------:R-:W-:-:S03]  /*75d0*/  ISETP.GT.AND P1, PT, R12, 0x4, PT ;  /* 0x000000040c00780c */ /* 0x000fc60003f24270 */
        /* <DEDUP_REMOVED lines=8> */
[----:B------:R-:W4:Y:S04]  /*7660*/  @P1 LDG.E.U16 R22, desc[UR44][R14.64] ;  /* 0x0000002c0e161981 */ /* 0x000f28000c1e1500 */
        /* <DEDUP_REMOVED lines=8> */
[----:B------:R-:W2:Y:S01]  /*76f0*/  @P1 LDG.E.U16 R10, desc[UR44][R14.64] ;  /* 0x0000002c0e0a1981 */ /* 0x000ea2000c1e1500 */
[----:B------:R-:W-:-:S03]  /*7700*/  ISETP.GT.AND P2, PT, R12, 0x5, PT ;  /* 0x000000050c00780c */ /* 0x000fc60003f44270 */
        /* <DEDUP_REMOVED lines=455> */
[----:B------:R-:W3:Y:S04]  /*9380*/  LDL R14, [R1+0x8f8] ;  /* 0x0008f800010e7983 */ /* 0x000ee80000100800 */
[----:B------:R-:W3:Y:S01]  /*9390*/  LDL R15, [R1+0x8fc] ;  /* 0x0008fc00010f7983 */ /* 0x000ee20000100800 */
[----:B------:R-:W-:Y:S02]  /*93a0*/  ISETP.GT.AND P2, PT, R12, 0x1d, PT ;  /* 0x0000001d0c00780c */ /* 0x000fe40003f44270 */
[----:B------:R-:W-:Y:S01]  /*93b0*/  PRMT R193, RZ, 0x7610, R193 ;  /* 0x00007610ffc17816 */ /* 0x000fe200000000c1 */
[----:B--2---:R0:W-:Y:S01]  /*93c0*/  STL [R1+0xe0], R155 ;  /* 0x0000e09b01007387 */ /* 0x0041e20000100800 */
[----:B------:R-:W-:-:S03]  /*93d0*/  PRMT R224, RZ, 0x7610, R224 ;  /* 0x00007610ffe07816 */ /* 0x000fc600000000e0 */
[----:B0-----:R-:W2:Y:S06]  /*93e0*/  LDL R155, [R1+0x8dc] ;  /* 0x0008dc00019b7983 */ /* 0x001eac0000100800 */
[----:B---3--:R-:W-:-:S04]  /*93f0*/  @P2 LOP3.LUT R15, R15, R14, RZ, 0x3c, !PT ;  /* 0x0000000e0f0f2212 */ /* 0x008fc800078e3cff */
[----:B------:R-:W-:-:S04]  /*9400*/  @P2 LOP3.LUT R14, R15, R14, RZ, 0x3c, !PT ;  /* 0x0000000e0f0e2212 */ /* 0x000fc800078e3cff */
[----:B------:R-:W-:-:S05]  /*9410*/  @P2 LOP3.LUT R15, R15, R14, RZ, 0x3c, !PT ;  /* 0x0000000e0f0f2212 */ /* 0x000fca00078e3cff */
[----:B------:R0:W3:Y:S04]  /*9420*/  @P2 LDG.E.U16 R193, desc[UR44][R14.64] ;  /* 0x0000002c0ec12981 */ /* 0x0000e8000c1e1500 */
[----:B------:R-:W0:Y:S04]  /*9430*/  LDL R14, [R1+0x8f0] ;  /* 0x0008f000010e7983 */ /* 0x000e280000100800 */
[----:B------:R-:W0:Y:S02]  /*9440*/  LDL R15, [R1+0x8f4] ;  /* 0x0008f400010f7983 */ /* 0x000e240000100800 */
[----:B0-----:R-:W-:-:S04]  /*9450*/  @P2 LOP3.LUT R15, R15, R14, RZ, 0x3c, !PT ;  /* 0x0000000e0f0f2212 */ /* 0x001fc800078e3cff */
[----:B------:R-:W-:-:S04]  /*9460*/  @P2 LOP3.LUT R14, R15, R14, RZ, 0x3c, !PT ;  /* 0x0000000e0f0e2212 */ /* 0x000fc800078e3cff */
[----:B------:R-:W-:-:S05]  /*9470*/  @P2 LOP3.LUT R15, R15, R14, RZ, 0x3c, !PT ;  /* 0x0000000e0f0f2212 */ /* 0x000fca00078e3cff */
[----:B------:R-:W4:Y:S04]  /*9480*/  @P2 LDG.E.U16 R224, desc[UR44][R14.64] ;  /* 0x0000002c0ee02981 */ /* 0x000f28000c1e1500 */
[----:B---3--:R0:W-:Y:S04]  /*9490*/  STL [R1+0xdc], R193 ;  /* 0x0000dcc101007387 */ /* 0x0081e80000100800 */
[----:B0-----:R-:W3:Y:S04]  /*94a0*/  LDL R193, [R1+0x8d4] ;  /* 0x0008d40001c17983 */ /* 0x001ee80000100800 */
[----:B----4-:R0:W-:Y:S04]  /*94b0*/  STL [R1+0xd8], R224 ;  /* 0x0000d8e001007387 */ /* 0x0101e80000100800 */
[----:B0-----:R-:W4:Y:S04]  /*94c0*/  LDL.LU R224, [R1+0xbf4] ;  /* 0x000bf40001e07983 */ /* 0x001f280000300800 */
[----:B------:R-:W2:Y:S04]  /*94d0*/  LDL R14, [R1+0x8e8] ;  /* 0x0008e800010e7983 */ /* 0x000ea80000100800 */
[----:B------:R-:W2:Y:S01]  /*94e0*/  LDL R15, [R1+0x8ec] ;  /* 0x0008ec00010f7983 */ /* 0x000ea20000100800 */
[----:B------:R-:W-:-:S02]  /*94f0*/  ISETP.GT.AND P0, PT, R12, 0x1e, PT ;  /* 0x0000001e0c00780c */ /* 0x000fc40003f04270 */
[----:B------:R-:W-:-:S11]  /*9500*/  PRMT R226, RZ, 0x7610, R226 ;  /* 0x00007610ffe27816 */ /* 0x000fd600000000e2 */
        /* <DEDUP_REMOVED lines=9> */
[----:B------:R-:W-:Y:S02]  /*95a0*/  ISETP.GT.AND P1, PT, R12, 0x1f, PT ;  /* 0x0000001f0c00780c */ /* 0x000fe40003f24270 */
[----:B---3--:R-:W-:-:S04]  /*95b0*/  @P0 LOP3.LUT R15, R15, R14, RZ, 0x3c, !PT ;  /* 0x0000000e0f0f0212 */ /* 0x008fc800078e3cff */
[----:B------:R-:W-:-:S04]  /*95c0*/  @P0 LOP3.LUT R14, R15, R14, RZ, 0x3c, !PT ;  /* 0x0000000e0f0e0212 */ /* 0x000fc800078e3cff */
[----:B------:R-:W-:-:S05]  /*95d0*/  @P0 LOP3.LUT R15, R15, R14, RZ, 0x3c, !PT ;  /* 0x0000000e0f0f0212 */ /* 0x000fca00078e3cff */
[----:B------:R0:W3:Y:S04]  /*95e0*/  @P0 LDG.E.U16 R0, desc[UR44][R14.64] ;  /* 0x0000002c0e000981 */ /* 0x0000e8000c1e1500 */
[----:B------:R-:W4:Y:S01]  /*95f0*/  LDL R15, [R1+0x8d8] ;  /* 0x0008d800010f7983 */ /* 0x000f220000100800 */
[----:B------:R-:W-:Y:S01]  /*9600*/  PRMT R228, RZ, 0x7610, R228 ;  /* 0x00007610ffe47816 */ /* 0x000fe200000000e4 */
[----:B0-----:R-:W-:-:S05]  /*9610*/  @P1 IMAD.MOV.U32 R14, RZ, RZ, R155 ;  /* 0x000000ffff0e1224 */ /* 0x001fca00078e009b */
[----:B----4-:R-:W4:Y:S04]  /*9620*/  @P1 LDG.E.U16 R228, desc[UR44][R14.64] ;  /* 0x0000002c0ee41981 */ /* 0x010f28000c1e1500 */
[----:B---3--:R-:W-:Y:S04]  /*9630*/  STL [R1+0xb50], R0 ;  /* 0x000b500001007387 */ /* 0x008fe80000100800 */
[----:B------:R-:W3:Y:S04]  /*9640*/  LDL R155, [R1+0x8bc] ;  /* 0x0008bc00019b7983 */ /* 0x000ee80000100800 */
[----:B----4-:R0:W-:Y:S04]  /*9650*/  STL [R1+0x1b8], R228 ;  /* 0x0001b8e401007387 */ /* 0x0101e80000100800 */
[----:B0-----:R-:W4:Y:S04]  /*9660*/  LDL.LU R228, [R1+0xbec] ;  /* 0x000bec0001e47983 */ /* 0x001f280000300800 */
[----:B------:R-:W2:Y:S01]  /*9670*/  LDL R15, [R1+0x8d0] ;  /* 0x0008d000010f7983 */ /* 0x000ea20000100800 */
[----:B------:R-:W-:Y:S01]  /*9680*/  PRMT R190, RZ, 0x7610, R190 ;  /* 0x00007610ffbe7816 */ /* 0x000fe200000000be */
[----:B------:R-:W-:Y:S01]  /*9690*/  @P1 IMAD.MOV.U32 R14, RZ, RZ, R193 ;  /* 0x000000ffff0e1224 */ /* 0x000fe200078e00c1 */
[----:B------:R-:W-:Y:S01]  /*96a0*/  ISETP.GT.AND P2, PT, R12, 0x20, PT ;  /* 0x000000200c00780c */ /* 0x000fe20003f44270 */
[----:B------:R-:W4:Y:S04]  /*96b0*/  LDL R193, [R1+0x8ac] ;  /* 0x0008ac0001c17983 */ /* 0x000f280000100800 */
[----:B--2---:R0:W2:Y:S04]  /*96c0*/  @P1 LDG.E.U16 R190, desc[UR44][R14.64] ;  /* 0x0000002c0ebe1981 */ /* 0x0040a8000c1e1500 */
[----:B------:R-:W0:Y:S04]  /*96d0*/  LDL R14, [R1+0x8c8] ;  /* 0x0008c800010e7983 */ /* 0x000e280000100800 */
[----:B------:R-:W0:Y:S01]  /*96e0*/  LDL R15, [R1+0x8cc] ;  /* 0x0008cc00010f7983 */ /* 0x000e220000100800 */
[----:B------:R-:W-:-:S02]  /*96f0*/  PRMT R230, RZ, 0x7610, R230 ;  /* 0x00007610ffe67816 */ /* 0x000fc400000000e6 */
[----:B0-----:R-:W-:-:S04]  /*9700*/  @P2 LOP3.LUT R15, R15, R14, RZ, 0x3c, !PT ;  /* 0x0000000e0f0f2212 */ /* 0x001fc800078e3cff */
[----:B------:R-:W-:-:S04]  /*9710*/  @P2 LOP3.LUT R14, R15, R14, RZ, 0x3c, !PT ;  /* 0x0000000e0f0e2212 */ /* 0x000fc800078e3cff */
[----:B------:R-:W-:-:S05]  /*9720*/  @P2 LOP3.LUT R15, R15, R14, RZ, 0x3c, !PT ;  /* 0x0000000e0f0f2212 */ /* 0x000fca00078e3cff */
[----:B------:R-:W3:Y:S04]  /*9730*/  @P2 LDG.E.U16 R230, desc[UR44][R14.64] ;  /* 0x0000002c0ee62981 */ /* 0x000ee8000c1e1500 */
[----:B--2---:R-:W-:Y:S04]  /*9740*/  STL [R1+0xb2c], R190 ;  /* 0x000b2cbe01007387 */ /* 0x004fe80000100800 */
[----:B---3--:R0:W-:Y:S04]  /*9750*/  STL [R1+0xd0], R230 ;  /* 0x0000d0e601007387 */ /* 0x0081e80000100800 */
        /* <DEDUP_REMOVED lines=8> */
[----:B------:R-:W-:Y:S02]  /*97e0*/  ISETP.GT.AND P0, PT, R12, 0x21, PT ;  /* 0x000000210c00780c */ /* 0x000fe40003f04270 */
[----:B------:R-:W-:Y:S01]  /*97f0*/  PRMT R21, RZ, 0x7610, R21 ;  /* 0x00007610ff157816 */ /* 0x000fe20000000015 */
[----:B---3--:R0:W-:Y:S04]  /*9800*/  STL [R1+0xcc], R232 ;  /* 0x0000cce801007387 */ /* 0x0081e80000100800 */
[----:B0-----:R-:W3:Y:S04]  /*9810*/  LDL.LU R232, [R1+0xbe4] ;  /* 0x000be40001e87983 */ /* 0x001ee80000300800 */
[----:B------:R-:W4:Y:S02]  /*9820*/  LDL R15, [R1+0x8b8] ;  /* 0x0008b800010f7983 */ /* 0x000f240000100800 */
[----:B------:R-:W-:Y:S01]  /*9830*/  @P0 IMAD.MOV.U32 R14, RZ, RZ, R155 ;  /* 0x000000ffff0e0224 */ /* 0x000fe200078e009b */
[----:B------:R-:W-:Y:S01]  /*9840*/  PRMT R234, RZ, 0x7610, R234 ;  /* 0x00007610ffea7816 */ /* 0x000fe200000000ea */
[----:B------:R-:W2:Y:S04]  /*9850*/  LDL R155, [R1+0x890] ;  /* 0x00089000019b7983 */ /* 0x000ea80000100800 */
[----:B----4-:R0:W4:Y:S04]  /*9860*/  @P0 LDG.E.U16 R21, desc[UR44][R14.64] ;  /* 0x0000002c0e150981 */ /* 0x010128000c1e1500 */
[----:B------:R-:W0:Y:S04]  /*9870*/  LDL R14, [R1+0x8b0] ;  /* 0x0008b000010e7983 */ /* 0x000e280000100800 */
[----:B------:R-:W0:Y:S02]  /*9880*/  LDL R15, [R1+0x8b4] ;  /* 0x0008b400010f7983 */ /* 0x000e240000100800 */
[----:B0-----:R-:W-:-:S04]  /*9890*/  @P0 LOP3.LUT R15, R15, R14, RZ, 0x3c, !PT ;  /* 0x0000000e0f0f0212 */ /* 0x001fc800078e3cff */
[----:B------:R-:W-:-:S04]  /*98a0*/  @P0 LOP3.LUT R14, R15, R14, RZ, 0x3c, !PT ;  /* 0x0000000e0f0e0212 */ /* 0x000fc800078e3cff */
[----:B------:R-:W-:-:S05]  /*98b0*/  @P0 LOP3.LUT R15, R15, R14, RZ, 0x3c, !PT ;  /* 0x0000000e0f0f0212 */ /* 0x000fca00078e3cff */
[----:B------:R-:W3:Y:S04]  /*98c0*/  @P0 LDG.E.U16 R234, desc[UR44][R14.64] ;  /* 0x0000002c0eea0981 */ /* 0x000ee8000c1e1500 */
[----:B----4-:R0:W-:Y:S04]  /*98d0*/  STL [R1+0xc8], R21 ;  /* 0x0000c81501007387 */ /* 0x0101e80000100800 */
[----:B0-----:R-:W4:Y:S01]  /*98e0*/  LDL R21, [R1+0x894] ;  /* 0x0008940001157983 */ /* 0x001f220000100800 */
[----:B------:R-:W-:-:S03]  /*98f0*/  ISETP.GT.AND P1, PT, R12, 0x22, PT ;  /* 0x000000220c00780c */ /* 0x000fc60003f24270 */
[----:B---3--:R0:W-:Y:S04]  /*9900*/  STL [R1+0xc4], R234 ;  /* 0x0000c4ea01007387 */ /* 0x0081e80000100800 */
[----:B0-----:R-:W3:Y:S04]  /*9910*/  LDL.LU R234, [R1+0xbe0] ;  /* 0x000be00001ea7983 */ /* 0x001ee80000300800 */
[----:B------:R-:W2:Y:S01]  /*9920*/  LDL R15, [R1+0x8a8] ;  /* 0x0008a800010f7983 */ /* 0x000ea20000100800 */
[----:B------:R-:W-:Y:S01]  /*9930*/  PRMT R183, RZ, 0x7610, R183 ;  /* 0x00007610ffb77816 */ /* 0x000fe200000000b7 */
[----:B------:R-:W-:Y:S01]  /*9940*/  @P1 IMAD.MOV.U32 R14, RZ, RZ, R193 ;  /* 0x000000ffff0e1224 */ /* 0x000fe200078e00c1 */
[----:B------:R-:W-:Y:S01]  /*9950*/  PRMT R236, RZ, 0x7610, R236 ;  /* 0x00007610ffec7816 */ /* 0x000fe200000000ec */
[----:B------:R-:W3:Y:S04]  /*9960*/  LDL R193, [R1+0x880] ;  /* 0x0008800001c17983 */ /* 0x000ee80000100800 */
[----:B--2---:R0:W2:Y:S04]  /*9970*/  @P1 LDG.E.U16 R183, desc[UR44][R14.64] ;  /* 0x0000002c0eb71981 */ /* 0x0040a8000c1e1500 */
[----:B------:R-:W0:Y:S04]  /*9980*/  LDL R14, [R1+0x8a0] ;  /* 0x0008a000010e7983 */ /* 0x000e280000100800 */
[----:B------:R-:W0:Y:S02]  /*9990*/  LDL R15, [R1+0x8a4] ;  /* 0x0008a400010f7983 */ /* 0x000e240000100800 */
[----:B0-----:R-:W-:-:S04]  /*99a0*/  @P1 LOP3.LUT R15, R15, R14, RZ, 0x3c, !PT ;  /* 0x0000000e0f0f1212 */ /* 0x001fc800078e3cff */
[----:B------:R-:W-:-:S04]  /*99b0*/  @P1 LOP3.LUT R14, R15, R14, RZ, 0x3c, !PT ;  /* 0x0000000e0f0e1212 */ /* 0x000fc800078e3cff */
[----:B------:R-:W-:-:S05]  /*99c0*/  @P1 LOP3.LUT R15, R15, R14, RZ, 0x3c, !PT ;  /* 0x0000000e0f0f1212 */ /* 0x000fca00078e3cff */
[----:B------:R-:W4:Y:S04]  /*99d0*/  @P1 LDG.E.U16 R236, desc[UR44][R14.64] ;  /* 0x0000002c0eec1981 */ /* 0x000f28000c1e1500 */
[----:B--2---:R0:W-:Y:S04]  /*99e0*/  STL [R1+0xc0], R183 ;  /* 0x0000c0b701007387 */ /* 0x0041e80000100800 */
[----:B0-----:R-:W2:Y:S04]  /*99f0*/  LDL R183, [R1+0x884] ;  /* 0x0008840001b77983 */ /* 0x001ea80000100800 */
[----:B----4-:R0:W-:Y:S04]  /*9a00*/  STL [R1+0xbc], R236 ;  /* 0x0000bcec01007387 */ /* 0x0101e80000100800 */
[----:B0-----:R-:W4:Y:S04]  /*9a10*/  LDL.LU R236, [R1+0xbdc] ;  /* 0x000bdc0001ec7983 */ /* 0x001f280000300800 */
[----:B------:R-:W3:Y:S04]  /*9a20*/  LDL R14, [R1+0x898] ;  /* 0x00089800010e7983 */ /* 0x000ee80000100800 */
[----:B------:R-:W3:Y:S01]  /*9a30*/  LDL R15, [R1+0x89c] ;  /* 0x00089c00010f7983 */ /* 0x000ee20000100800 */
[----:B------:R-:W-:-:S02]  /*9a40*/  ISETP.GT.AND P2, PT, R12, 0x23, PT ;  /* 0x000000230c00780c */ /* 0x000fc40003f44270 */
[----:B------:R-:W-:Y:S02]  /*9a50*/  PRMT R238, RZ, 0x7610, R238 ;  /* 0x00007610ffee7816 */ /* 0x000fe400000000ee */
[----:B------:R-:W-:-:S09]  /*9a60*/  PRMT R240, RZ, 0x7610, R240 ;  /* 0x00007610fff07816 */ /* 0x000fd200000000f0 */
[----:B---3--:R-:W-:-:S04]  /*9a70*/  @P2 LOP3.LUT R15, R15, R14, RZ, 0x3c, !PT ;  /* 0x0000000e0f0f2212 */ /* 0x008fc800078e3cff */
[----:B------:R-:W-:-:S04]  /*9a80*/  @P2 LOP3.LUT R14, R15, R14, RZ, 0x3c, !PT ;  /* 0x0000000e0f0e2212 */ /* 0x000fc800078e3cff */
[----:B------:R-:W-:-:S05]  /*9a90*/  @P2 LOP3.LUT R15, R15, R14, RZ, 0x3c, !PT ;  /* 0x0000000e0f0f2212 */ /* 0x000fca00078e3cff */
[----:B------:R0:W3:Y:S02]  /*9aa0*/  @P2 LDG.E.U16 R238, desc[UR44][R14.64] ;  /* 0x0000002c0eee2981 */ /* 0x0000e4000c1e1500 */
[----:B0-----:R-:W-:Y:S02]  /*9ab0*/  @P2 IMAD.MOV.U32 R14, RZ, RZ, R21 ;  /* 0x000000ffff0e2224 */ /* 0x001fe400078e0015 */
[----:B------:R-:W-:-:S05]  /*9ac0*/  @P2 IMAD.MOV.U32 R15, RZ, RZ, R155 ;  /* 0x000000ffff0f2224 */ /* 0x000fca00078e009b */
[----:B------:R-:W2:Y:S04]  /*9ad0*/  @P2 LDG.E.U16 R240, desc[UR44][R14.64] ;  /* 0x0000002c0ef02981 */ /* 0x000ea8000c1e1500 */
[----:B---3--:R0:W-:Y:S04]  /*9ae0*/  STL [R1+0xb8], R238 ;  /* 0x0000b8ee01007387 */ /* 0x0081e80000100800 */
[----:B0-----:R-:W3:Y:S04]  /*9af0*/  LDL.LU R238, [R1+0xbd8] ;  /* 0x000bd80001ee7983 */ /* 0x001ee80000300800 */
[----:B------:R-:W4:Y:S04]  /*9b00*/  LDL R155, [R1+0x870] ;  /* 0x00087000019b7983 */ /* 0x000f280000100800 */
[----:B------:R-:W3:Y:S04]  /*9b10*/  LDL R21, [R1+0x874] ;  /* 0x0008740001157983 */ /* 0x000ee80000100800 */
[----:B--2---:R0:W-:Y:S04]  /*9b20*/  STL [R1+0xb4], R240 ;  /* 0x0000b4f001007387 */ /* 0x0041e80000100800 */
[----:B0-----:R-:W2:Y:S04]  /*9b30*/  LDL.LU R240, [R1+0xbd4] ;  /* 0x000bd40001f07983 */ /* 0x001ea80000300800 */
[----:B------:R-:W4:Y:S04]  /*9b40*/  LDL R14, [R1+0x888] ;  /* 0x00088800010e7983 */ /* 0x000f280000100800 */
[----:B------:R-:W4:Y:S01]  /*9b50*/  LDL R15, [R1+0x88c] ;  /* 0x00088c00010f7983 */ /* 0x000f220000100800 */
[----:B------:R-:W-:-:S02]  /*9b60*/  ISETP.GT.AND P0, PT, R12, 0x24, PT ;  /* 0x000000240c00780c */ /* 0x000fc40003f04270 */
[----:B------:R-:W-:-:S11]  /*9b70*/  PRMT R242, RZ, 0x7610, R242 ;  /* 0x00007610fff27816 */ /* 0x000fd600000000f2 */
[----:B----4-:R-:W-:-:S04]  /*9b80*/  @P0 LOP3.LUT R15, R15, R14, RZ, 0x3c, !PT ;  /* 0x0000000e0f0f0212 */ /* 0x010fc800078e3cff */
[----:B------:R-:W-:-:S04]  /*9b90*/  @P0 LOP3.LUT R14, R15, R14, RZ, 0x3c, !PT ;  /* 0x0000000e0f0e0212 */ /* 0x000fc800078e3cff */
[----:B------:R-:W-:-:S05]  /*9ba0*/  @P0 LOP3.LUT R15, R15, R14, RZ, 0x3c, !PT ;  /* 0x0000000e0f0f0212 */ /* 0x000fca00078e3cff */
[----:B------:R0:W4:Y:S01]  /*9bb0*/  @P0 LDG.E.U16 R242, desc[UR44][R14.64] ;  /* 0x0000002c0ef20981 */ /* 0x000122000c1e1500 */
[----:B------:R-:W-:Y:S01]  /*9bc0*/  PRMT R161, RZ, 0x7610, R161 ;  /* 0x00007610ffa17816 */ /* 0x000fe200000000a1 */
[----:B0-----:R-:W-:Y:S02]  /*9bd0*/  @P0 IMAD.MOV.U32 R14, RZ, RZ, R183 ;  /* 0x000000ffff0e0224 */ /* 0x001fe400078e00b7 */
[----:B------:R-:W-:-:S05]  /*9be0*/  @P0 IMAD.MOV.U32 R15, RZ, RZ, R193 ;  /* 0x000000ffff0f0224 */ /* 0x000fca00078e00c1 */
[----:B------:R0:W2:Y:S04]  /*9bf0*/  @P0 LDG.E.U16 R161, desc[UR44][R14.64] ;  /* 0x0000002c0ea10981 */ /* 0x0000a8000c1e1500 */
[----:B----4-:R1:W-:Y:S04]  /*9c00*/  STL [R1+0xb0], R242 ;  /* 0x0000b0f201007387 */ /* 0x0103e80000100800 */
[----:B-1----:R-:W4:Y:S04]  /*9c10*/  LDL.LU R242, [R1+0xbd0] ;  /* 0x000bd00001f27983 */ /* 0x002f280000300800 */
[----:B------:R-:W0:Y:S04]  /*9c20*/  LDL R14, [R1+0x878] ;  /* 0x00087800010e7983 */ /* 0x000e280000100800 */
[----:B------:R-:W0:Y:S01]  /*9c30*/  LDL R15, [R1+0x87c] ;  /* 0x00087c00010f7983 */ /* 0x000e220000100800 */
[----:B------:R-:W-:-:S02]  /*9c40*/  ISETP.GT.AND P1, PT, R12, 0x25, PT ;  /* 0x000000250c00780c */ /* 0x000fc40003f24270 */
[----:B------:R-:W-:Y:S01]  /*9c50*/  PRMT R244, RZ, 0x7610, R244 ;  /* 0x00007610fff47816 */ /* 0x000fe200000000f4 */
[----:B------:R-:W4:Y:S01]  /*9c60*/  LDL R193, [R1+0x864] ;  /* 0x0008640001c17983 */ /* 0x000f220000100800 */
[----:B------:R-:W-:-:S03]  /*9c70*/  PRMT R246, RZ, 0x7610, R246 ;  /* 0x00007610fff67816 */ /* 0x000fc600000000f6 */
[----:B------:R-:W4:Y:S06]  /*9c80*/  LDL R183, [R1+0x858] ;  /* 0x0008580001b77983 */ /* 0x000f2c0000100800 */
[----:B0-----:R-:W-:-:S04]  /*9c90*/  @P1 LOP3.LUT R15, R15, R14, RZ, 0x3c, !PT ;  /* 0x0000000e0f0f1212 */ /* 0x001fc800078e3cff */
[----:B------:R-:W-:-:S04]  /*9ca0*/  @P1 LOP3.LUT R14, R15, R14, RZ, 0x3c, !PT ;  /* 0x0000000e0f0e1212 */ /* 0x000fc800078e3cff */
[----:B------:R-:W-:-:S05]  /*9cb0*/  @P1 LOP3.LUT R15, R15, R14, RZ, 0x3c, !PT ;  /* 0x0000000e0f0f1212 */ /* 0x000fca00078e3cff */
[----:B------:R3:W4:Y:S02]  /*9cc0*/  @P1 LDG.E.U16 R244, desc[UR44][R14.64] ;  /* 0x0000002c0ef41981 */ /* 0x000724000c1e1500 */
[----:B---3--:R-:W-:Y:S02]  /*9cd0*/  @P1 IMAD.MOV.U32 R14, RZ, RZ, R21 ;  /* 0x000000ffff0e1224 */ /* 0x008fe400078e0015 */
[----:B------:R-:W-:-:S05]  /*9ce0*/  @P1 IMAD.MOV.U32 R15, RZ, RZ, R155 ;  /* 0x000000ffff0f1224 */ /* 0x000fca00078e009b */
[----:B------:R-:W3:Y:S04]  /*9cf0*/  @P1 LDG.E.U16 R246, desc[UR44][R14.64] ;  /* 0x0000002c0ef61981 */ /* 0x000ee8000c1e1500 */
[----:B--2---:R0:W-:Y:S04]  /*9d00*/  STL [R1+0xac], R161 ;  /* 0x0000aca101007387 */ /* 0x0041e80000100800 */
[----:B0-----:R-:W2:Y:S04]  /*9d10*/  LDL R161, [R1+0x85c] ;  /* 0x00085c0001a17983 */ /* 0x001ea80000100800 */
[----:B----4-:R0:W-:Y:S04]  /*9d20*/  STL [R1+0xa8], R244 ;  /* 0x0000a8f401007387 */ /* 0x0101e80000100800 */
[----:B0-----:R-:W4:Y:S04]  /*9d30*/  LDL.LU R244, [R1+0xbcc] ;  /* 0x000bcc0001f47983 */ /* 0x001f280000300800 */
[----:B------:R-:W4:Y:S04]  /*9d40*/  LDL R155, [R1+0x850] ;  /* 0x00085000019b7983 */ /* 0x000f280000100800 */
[----:B------:R-:W4:Y:S04]  /*9d50*/  LDL R21, [R1+0x854] ;  /* 0x0008540001157983 */ /* 0x000f280000100800 */
[----:B---3--:R0:W-:Y:S04]  /*9d60*/  STL [R1+0xa4], R246 ;  /* 0x0000a4f601007387 */ /* 0x0081e80000100800 */
[----:B0-----:R-:W3:Y:S04]  /*9d70*/  LDL.LU R246, [R1+0xbc8] ;  /* 0x000bc80001f67983 */ /* 0x001ee80000300800 */
[----:B------:R-:W2:Y:S04]  /*9d80*/  LDL R14, [R1+0x868] ;  /* 0x00086800010e7983 */ /* 0x000ea80000100800 */
[----:B------:R-:W2:Y:S01]  /*9d90*/  LDL R15, [R1+0x86c] ;  /* 0x00086c00010f7983 */ /* 0x000ea20000100800 */
[----:B------:R-:W-:-:S02]  /*9da0*/  ISETP.GT.AND P2, PT, R12, 0x26, PT ;  /* 0x000000260c00780c */ /* 0x000fc40003f44270 */
[----:B------:R-:W-:-:S11]  /*9db0*/  PRMT R248, RZ, 0x7610, R248 ;  /* 0x00007610fff87816 */ /* 0x000fd600000000f8 */
[----:B--2---:R-:W-:-:S04]  /*9dc0*/  @P2 LOP3.LUT R15, R15, R14, RZ, 0x3c, !PT ;  /* 0x0000000e0f0f2212 */ /* 0x004fc800078e3cff */
[----:B------:R-:W-:-:S04]  /*9dd0*/  @P2 LOP3.LUT R14, R15, R14, RZ, 0x3c, !PT ;  /* 0x0000000e0f0e2212 */ /* 0x000fc800078e3cff */
[----:B------:R-:W-:-:S05]  /*9de0*/  @P2 LOP3.LUT R15, R15, R14, RZ, 0x3c, !PT ;  /* 0x0000000e0f0f2212 */ /* 0x000fca00078e3cff */
[----:B------:R-:W2:Y:S01]  /*9df0*/  @P2 LDG.E.U16 R248, desc[UR44][R14.64] ;  /* 0x0000002c0ef82981 */ /* 0x000ea2000c1e1500 */
[----:B------:R-:W-:Y:S02]  /*9e00*/  ISETP.GT.AND P0, PT, R12, 0x27, PT ;  /* 0x000000270c00780c */ /* 0x000fe40003f04270 */
[----:B------:R-:W-:Y:S01]  /*9e10*/  PRMT R250, RZ, 0x7610, R250 ;  /* 0x00007610fffa7816 */ /* 0x000fe200000000fa */
[----:B--2---:R0:W-:Y:S04]  /*9e20*/  STL [R1+0x1b4], R248 ;  /* 0x0001b4f801007387 */ /* 0x0041e80000100800 */
[----:B0-----:R-:W2:Y:S04]  /*9e30*/  LDL.LU R248, [R1+0xbc4] ;  /* 0x000bc40001f87983 */ /* 0x001ea80000300800 */
[----:B------:R-:W4:Y:S01]  /*9e40*/  LDL R15, [R1+0x860] ;  /* 0x00086000010f7983 */ /* 0x000f220000100800 */
[----:B------:R-:W-:Y:S01]  /*9e50*/  @P2 IMAD.MOV.U32 R14, RZ, RZ, R193 ;  /* 0x000000ffff0e2224 */ /* 0x000fe200078e00c1 */
[----:B------:R-:W-:-:S02]  /*9e60*/  PRMT R191, RZ, 0x7610, R191 ;  /* 0x00007610ffbf7816 */ /* 0x000fc400000000bf */
[----:B------:R-:W-:Y:S01]  /*9e70*/  PRMT R188, RZ, 0x7610, R188 ;  /* 0x00007610ffbc7816 */ /* 0x000fe200000000bc */
[----:B------:R-:W3:Y:S04]  /*9e80*/  LDL R193, [R1+0x84c] ;  /* 0x00084c0001c17983 */ /* 0x000ee80000100800 */
[----:B----4-:R0:W4:Y:S02]  /*9e90*/  @P2 LDG.E.U16 R250, desc[UR44][R14.64] ;  /* 0x0000002c0efa2981 */ /* 0x010124000c1e1500 */
[----:B0-----:R-:W-:Y:S02]  /*9ea0*/  @P0 IMAD.MOV.U32 R14, RZ, RZ, R161 ;  /* 0x000000ffff0e0224 */ /* 0x001fe400078e00a1 */
[----:B------:R-:W-:-:S05]  /*9eb0*/  @P0 IMAD.MOV.U32 R15, RZ, RZ, R183 ;  /* 0x000000ffff0f0224 */ /* 0x000fca00078e00b7 */
[----:B------:R0:W2:Y:S02]  /*9ec0*/  @P0 LDG.E.U16 R191, desc[UR44][R14.64] ;  /* 0x0000002c0ebf0981 */ /* 0x0000a4000c1e1500 */
[----:B0-----:R-:W-:Y:S02]  /*9ed0*/  @P0 IMAD.MOV.U32 R14, RZ, RZ, R21 ;  /* 0x000000ffff0e0224 */ /* 0x001fe400078e0015 */
[----:B------:R-:W-:-:S05]  /*9ee0*/  @P0 IMAD.MOV.U32 R15, RZ, RZ, R155 ;  /* 0x000000ffff0f0224 */ /* 0x000fca00078e009b */
[----:B------:R3:W3:Y:S04]  /*9ef0*/  @P0 LDG.E.U16 R188, desc[UR44][R14.64] ;  /* 0x0000002c0ebc0981 */ /* 0x0006e8000c1e1500 */
[----:B----4-:R0:W-:Y:S04]  /*9f00*/  STL [R1+0x1b0], R250 ;  /* 0x0001b0fa01007387 */ /* 0x0101e80000100800 */
[----:B0-----:R-:W4:Y:S04]  /*9f10*/  LDL.LU R250, [R1+0xbc0] ;  /* 0x000bc00001fa7983 */ /* 0x001f280000300800 */
[----:B------:R-:W4:Y:S04]  /*9f20*/  LDL R183, [R1+0x844] ;  /* 0x0008440001b77983 */ /* 0x000f280000100800 */
[----:B--2---:R-:W-:Y:S04]  /*9f30*/  STL [R1+0xb30], R191 ;  /* 0x000b30bf01007387 */ /* 0x004fe80000100800 */
[----:B------:R-:W2:Y:S01]  /*9f40*/  LDL R15, [R1+0x848] ;  /* 0x00084800010f7983 */ /* 0x000ea20000100800 */
[----:B------:R-:W-:-:S02]  /*9f50*/  ISETP.GT.AND P1, PT, R12, 0x28, PT ;  /* 0x000000280c00780c */ /* 0x000fc40003f24270 */
[----:B------:R-:W-:Y:S01]  /*9f60*/  PRMT R192, RZ, 0x7610, R192 ;  /* 0x00007610ffc07816 */ /* 0x000fe200000000c0 */
[----:B------:R-:W4:Y:S04]  /*9f70*/  LDL R161, [R1+0x838] ;  /* 0x0008380001a17983 */ /* 0x000f280000100800 */
[----:B------:R-:W4:Y:S04]  /*9f80*/  LDL R155, [R1+0x83c] ;  /* 0x00083c00019b7983 */ /* 0x000f280000100800 */
[----:B------:R-:W4:Y:S02]  /*9f90*/  LDL R21, [R1+0x834] ;  /* 0x0008340001157983 */ /* 0x000f240000100800 */
[----:B---3--:R-:W-:-:S02]  /*9fa0*/  @P1 IMAD.MOV.U32 R14, RZ, RZ, R193 ;  /* 0x000000ffff0e1224 */ /* 0x008fc400078e00c1 */
[----:B------:R-:W-:Y:S01]  /*9fb0*/  STL [R1+0xb34], R188 ;  /* 0x000b34bc01007387 */ /* 0x000fe20000100800 */
[----:B------:R-:W-:Y:S02]  /*9fc0*/  ISETP.GT.AND P2, PT, R12, 0x29, PT ;  /* 0x000000290c00780c */ /* 0x000fe40003f44270 */
[----:B------:R-:W-:Y:S01]  /*9fd0*/  PRMT R179, RZ, 0x7610, R179 ;  /* 0x00007610ffb37816 */ /* 0x000fe200000000b3 */
[----:B------:R-:W3:Y:S04]  /*9fe0*/  LDL R193, [R1+0x828] ;  /* 0x0008280001c17983 */ /* 0x000ee80000100800 */
[----:B--2---:R4:W2:Y:S04]  /*9ff0*/  @P1 LDG.E.U16 R192, desc[UR44][R14.64] ;  /* 0x0000002c0ec01981 */ /* 0x0048a8000c1e1500 */
[----:B------:R-:W3:Y:S01]  /*a000*/  LDL R15, [R1+0x840] ;  /* 0x00084000010f7983 */ /* 0x000ee20000100800 */
[----:B----4-:R-:W-:Y:S01]  /*a010*/  @P1 IMAD.MOV.U32 R14, RZ, RZ, R183 ;  /* 0x000000ffff0e1224 */ /* 0x010fe200078e00b7 */
[----:B------:R-:W-:-:S04]  /*a020*/  PRMT R252, RZ, 0x7610, R252 ;  /* 0x00007610fffc7816 */ /* 0x000fc800000000fc */
[----:B---3--:R0:W3:Y:S02]  /*a030*/  @P1 LDG.E.U16 R179, desc[UR44][R14.64] ;  /* 0x0000002c0eb31981 */ /* 0x0080e4000c1e1500 */
[----:B0-----:R-:W-:Y:S02]  /*a040*/  @P2 IMAD.MOV.U32 R14, RZ, RZ, R155 ;  /* 0x000000ffff0e2224 */ /* 0x001fe400078e009b */
[----:B------:R-:W-:-:S05]  /*a050*/  @P2 IMAD.MOV.U32 R15, RZ, RZ, R161 ;  /* 0x000000ffff0f2224 */ /* 0x000fca00078e00a1 */
[----:B------:R-:W4:Y:S04]  /*a060*/  @P2 LDG.E.U16 R252, desc[UR44][R14.64] ;  /* 0x0000002c0efc2981 */ /* 0x000f28000c1e1500 */
[----:B--2---:R0:W-:Y:S04]  /*a070*/  STL [R1+0xa0], R192 ;  /* 0x0000a0c001007387 */ /* 0x0041e80000100800 */
[----:B------:R-:W2:Y:S04]  /*a080*/  LDL R183, [R1+0x820] ;  /* 0x0008200001b77983 */ /* 0x000ea80000100800 */
[----:B0-----:R-:W2:Y:S04]  /*a090*/  LDL R192, [R1+0x82c] ;  /* 0x00082c0001c07983 */ /* 0x001ea80000100800 */
[----:B---3--:R0:W-:Y:S04]  /*a0a0*/  STL [R1+0x9c], R179 ;  /* 0x00009cb301007387 */ /* 0x0081e80000100800 */
[----:B------:R-:W3:Y:S04]  /*a0b0*/  LDL R161, [R1+0x818] ;  /* 0x0008180001a17983 */ /* 0x000ee80000100800 */
[----:B------:R-:W3:Y:S04]  /*a0c0*/  LDL R155, [R1+0x81c] ;  /* 0x00081c00019b7983 */ /* 0x000ee80000100800 */
[----:B0-----:R-:W3:Y:S04]  /*a0d0*/  LDL R179, [R1+0x824] ;  /* 0x0008240001b37983 */ /* 0x001ee80000100800 */
[----:B----4-:R0:W-:Y:S04]  /*a0e0*/  STL [R1+0x98], R252 ;  /* 0x000098fc01007387 */ /* 0x0101e80000100800 */
[----:B0-----:R-:W4:Y:S04]  /*a0f0*/  LDL.LU R252, [R1+0xbbc] ;  /* 0x000bbc0001fc7983 */ /* 0x001f280000300800 */
[----:B------:R-:W2:Y:S01]  /*a100*/  LDL R15, [R1+0x830] ;  /* 0x00083000010f7983 */ /* 0x000ea20000100800 */
[----:B------:R-:W-:Y:S01]  /*a110*/  PRMT R20, RZ, 0x7610, R20 ;  /* 0x00007610ff147816 */ /* 0x000fe20000000014 */
[----:B------:R-:W-:-:S02]  /*a120*/  @P2 IMAD.MOV.U32 R14, RZ, RZ, R21 ;  /* 0x000000ffff0e2224 */ /* 0x000fc400078e0015 */
[----:B------:R-:W4:Y:S04]  /*a130*/  LDL R21, [R1+0x810] ;  /* 0x0008100001157983 */ /* 0x000f280000100800 */
[----:B--2---:R0:W2:Y:S01]  /*a140*/  @P2 LDG.E.U16 R20, desc[UR44][R14.64] ;  /* 0x0000002c0e142981 */ /* 0x0040a2000c1e1500 */
[C---:B------:R-:W-:Y:S02]  /*a150*/  ISETP.GT.AND P0, PT, R12.reuse, 0x2a, PT ;  /* 0x0000002a0c00780c */ /* 0x040fe40003f04270 */
[----:B------:R-:W-:Y:S02]  /*a160*/  PRMT R185, RZ, 0x7610, R185 ;  /* 0x00007610ffb97816 */ /* 0x000fe400000000b9 */
[----:B------:R-:W-:-:S09]  /*a170*/  ISETP.GT.AND P1, PT, R12, 0x2b, PT ;  /* 0x0000002b0c00780c */ /* 0x000fd20003f24270 */
[----:B0-----:R-:W-:Y:S02]  /*a180*/  @P0 IMAD.MOV.U32 R14, RZ, RZ, R192 ;  /* 0x000000ffff0e0224 */ /* 0x001fe400078e00c0 */
[----:B------:R-:W-:Y:S01]  /*a190*/  @P0 IMAD.MOV.U32 R15, RZ, RZ, R193 ;  /* 0x000000ffff0f0224 */ /* 0x000fe200078e00c1 */
[----:B------:R-:W-:-:S04]  /*a1a0*/  PRMT R184, RZ, 0x7610, R184 ;  /* 0x00007610ffb87816 */ /* 0x000fc800000000b8 */
[----:B------:R3:W4:Y:S01]  /*a1b0*/  @P0 LDG.E.U16 R185, desc[UR44][R14.64] ;  /* 0x0000002c0eb90981 */ /* 0x000722000c1e1500 */
[----:B------:R-:W-:Y:S01]  /*a1c0*/  PRMT R152, RZ, 0x7610, R152 ;  /* 0x00007610ff987816 */ /* 0x000fe20000000098 */
[----:B---3--:R-:W-:Y:S02]  /*a1d0*/  @P0 IMAD.MOV.U32 R14, RZ, RZ, R179 ;  /* 0x000000ffff0e0224 */ /* 0x008fe400078e00b3 */
[----:B------:R-:W-:-:S05]  /*a1e0*/  @P0 IMAD.MOV.U32 R15, RZ, RZ, R183 ;  /* 0x000000ffff0f0224 */ /* 0x000fca00078e00b7 */
[----:B------:R0:W3:Y:S04]  /*a1f0*/  @P0 LDG.E.U16 R184, desc[UR44][R14.64] ;  /* 0x0000002c0eb80981 */ /* 0x0000e8000c1e1500 */
[----:B--2---:R1:W-:Y:S04]  /*a200*/  STL [R1+0x94], R20 ;  /* 0x0000941401007387 */ /* 0x0043e80000100800 */
[----:B------:R-:W2:Y:S04]  /*a210*/  LDL R183, [R1+0x808] ;  /* 0x0008080001b77983 */ /* 0x000ea80000100800 */
[----:B------:R-:W3:Y:S04]  /*a220*/  LDL R179, [R1+0x80c] ;  /* 0x00080c0001b37983 */ /* 0x000ee80000100800 */
[----:B-1----:R-:W2:Y:S01]  /*a230*/  LDL R20, [R1+0x814] ;  /* 0x0008140001147983 */ /* 0x002ea20000100800 */
[----:B0-----:R-:W-:-:S02]  /*a240*/  @P1 IMAD.MOV.U32 R14, RZ, RZ, R155 ;  /* 0x000000ffff0e1224 */ /* 0x001fc400078e009b */
[----:B------:R-:W-:Y:S01]  /*a250*/  @P1 IMAD.MOV.U32 R15, RZ, RZ, R161 ;  /* 0x000000ffff0f1224 */ /* 0x000fe200078e00a1 */
[----:B------:R-:W-:Y:S01]  /*a260*/  PRMT R19, RZ, 0x7610, R19 ;  /* 0x00007610ff137816 */ /* 0x000fe20000000013 */
[----:B------:R-:W3:Y:S04]  /*a270*/  LDL R161, [R1+0x800] ;  /* 0x0008000001a17983 */ /* 0x000ee80000100800 */
[----:B------:R4:W3:Y:S01]  /*a280*/  @P1 LDG.E.U16 R152, desc[UR44][R14.64] ;  /* 0x0000002c0e981981 */ /* 0x0008e2000c1e1500 */
[----:B------:R-:W-:Y:S02]  /*a290*/  ISETP.GT.AND P2, PT, R12, 0x2c, PT ;  /* 0x0000002c0c00780c */ /* 0x000fe40003f44270 */
[----:B------:R-:W-:Y:S01]  /*a2a0*/  PRMT R178, RZ, 0x7610, R178 ;  /* 0x00007610ffb27816 */ /* 0x000fe200000000b2 */
[----:B------:R-:W3:Y:S01]  /*a2b0*/  LDL R155, [R1+0x804] ;  /* 0x00080400019b7983 */ /* 0x000ee20000100800 */
[----:B----4-:R-:W-:-:S02]  /*a2c0*/  @P1 IMAD.MOV.U32 R15, RZ, RZ, R21 ;  /* 0x000000ffff0f1224 */ /* 0x010fc400078e0015 */
[----:B--2---:R-:W-:-:S05]  /*a2d0*/  @P1 IMAD.MOV.U32 R14, RZ, RZ, R20 ;  /* 0x000000ffff0e1224 */ /* 0x004fca00078e0014 */
[----:B------:R3:W2:Y:S02]  /*a2e0*/  @P1 LDG.E.U16 R19, desc[UR44][R14.64] ;  /* 0x0000002c0e131981 */ /* 0x0006a4000c1e1500 */
[----:B---3--:R-:W-:Y:S02]  /*a2f0*/  @P2 IMAD.MOV.U32 R14, RZ, RZ, R179 ;  /* 0x000000ffff0e2224 */ /* 0x008fe400078e00b3 */
[----:B------:R-:W-:-:S05]  /*a300*/  @P2 IMAD.MOV.U32 R15, RZ, RZ, R183 ;  /* 0x000000ffff0f2224 */ /* 0x000fca00078e00b7 */
[----:B------:R0:W3:Y:S04]  /*a310*/  @P2 LDG.E.U16 R178, desc[UR44][R14.64] ;  /* 0x0000002c0eb22981 */ /* 0x0000e8000c1e1500 */
[----:B------:R1:W-:Y:S04]  /*a320*/  STL [R1+0x88], R152 ;  /* 0x0000889801007387 */ /* 0x0003e80000100800 */
[----:B------:R-:W4:Y:S04]  /*a330*/  LDL R20, [R1+0x7fc] ;  /* 0x0007fc0001147983 */ /* 0x000f280000100800 */
[----:B------:R-:W4:Y:S04]  /*a340*/  LDL R21, [R1+0x7f0] ;  /* 0x0007f00001157983 */ /* 0x000f280000100800 */
[----:B-1----:R-:W4:Y:S01]  /*a350*/  LDL R152, [R1+0x7f8] ;  /* 0x0007f80001987983 */ /* 0x002f220000100800 */
[----:B------:R-:W-:Y:S01]  /*a360*/  ISETP.GT.AND P0, PT, R12, 0x2d, PT ;  /* 0x0000002d0c00780c */ /* 0x000fe20003f04270 */
[----:B0-----:R-:W-:Y:S01]  /*a370*/  @P2 IMAD.MOV.U32 R14, RZ, RZ, R155 ;  /* 0x000000ffff0e2224 */ /* 0x001fe200078e009b */
[----:B------:R-:W-:Y:S01]  /*a380*/  PRMT R182, RZ, 0x7610, R182 ;  /* 0x00007610ffb67816 */ /* 0x000fe200000000b6 */
[----:B------:R-:W-:-:S05]  /*a390*/  @P2 IMAD.MOV.U32 R15, RZ, RZ, R161 ;  /* 0x000000ffff0f2224 */ /* 0x000fca00078e00a1 */
[----:B------:R4:W4:Y:S04]  /*a3a0*/  @P2 LDG.E.U16 R182, desc[UR44][R14.64] ;  /* 0x0000002c0eb62981 */ /* 0x000928000c1e1500 */
[----:B--2---:R0:W-:Y:S04]  /*a3b0*/  STL [R1+0x84], R19 ;  /* 0x0000841301007387 */ /* 0x0041e80000100800 */
[----:B------:R-:W2:Y:S04]  /*a3c0*/  LDL R179, [R1+0x7e8] ;  /* 0x0007e80001b37983 */ /* 0x000ea80000100800 */
[----:B0-----:R-:W2:Y:S04]  /*a3d0*/  LDL R19, [R1+0x7f4] ;  /* 0x0007f40001137983 */ /* 0x001ea80000100800 */
[----:B---3--:R0:W-:Y:S04]  /*a3e0*/  STL [R1+0x80], R178 ;  /* 0x000080b201007387 */ /* 0x0081e80000100800 */
[----:B------:R-:W3:Y:S04]  /*a3f0*/  LDL R161, [R1+0x7e0] ;  /* 0x0007e00001a17983 */ /* 0x000ee80000100800 */
[----:B0-----:R-:W3:Y:S04]  /*a400*/  LDL R178, [R1+0x7ec] ;  /* 0x0007ec0001b27983 */ /* 0x001ee80000100800 */
[----:B------:R-:W-:Y:S04]  /*a410*/  STL [R1+0x90], R185 ;  /* 0x000090b901007387 */ /* 0x000fe80000100800 */
[----:B------:R-:W3:Y:S01]  /*a420*/  LDL R155, [R1+0x7e4] ;  /* 0x0007e400019b7983 */ /* 0x000ee20000100800 */
[----:B----4-:R-:W-:-:S02]  /*a430*/  @P0 IMAD.MOV.U32 R15, RZ, RZ, R152 ;  /* 0x000000ffff0f0224 */ /* 0x010fc400078e0098 */
[----:B------:R-:W-:Y:S01]  /*a440*/  @P0 IMAD.MOV.U32 R14, RZ, RZ, R20 ;  /* 0x000000ffff0e0224 */ /* 0x000fe200078e0014 */
[----:B------:R-:W4:Y:S04]  /*a450*/  LDL R152, [R1+0x7d8] ;  /* 0x0007d80001987983 */ /* 0x000f280000100800 */
[----:B------:R-:W-:Y:S04]  /*a460*/  STL [R1+0x8c], R184 ;  /* 0x00008cb801007387 */ /* 0x000fe80000100800 */
[----:B------:R-:W4:Y:S01]  /*a470*/  LDL R20, [R1+0x7dc] ;  /* 0x0007dc0001147983 */ /* 0x000f220000100800 */
[----:B------:R-:W-:-:S06]  /*a480*/  PRMT R181, RZ, 0x7610, R181 ;  /* 0x00007610ffb57816 */ /* 0x000fcc00000000b5 */
[----:B------:R0:W4:Y:S02]  /*a490*/  @P0 LDG.E.U16 R181, desc[UR44][R14.64] ;  /* 0x0000002c0eb50981 */ /* 0x000124000c1e1500 */
[----:B0-----:R-:W-:Y:S02]  /*a4a0*/  @P0 IMAD.MOV.U32 R15, RZ, RZ, R21 ;  /* 0x000000ffff0f0224 */ /* 0x001fe400078e0015 */
[----:B------:R-:W4:Y:S01]  /*a4b0*/  LDL R21, [R1+0x7d0] ;  /* 0x0007d00001157983 */ /* 0x000f220000100800 */
[C---:B------:R-:W-:Y:S01]  /*a4c0*/  ISETP.GT.AND P1, PT, R12.reuse, 0x2e, PT ;  /* 0x0000002e0c00780c */ /* 0x040fe20003f24270 */
[----:B--2---:R-:W-:Y:S02]  /*a4d0*/  @P0 IMAD.MOV.U32 R14, RZ, RZ, R19 ;  /* 0x000000ffff0e0224 */ /* 0x004fe400078e0013 */
[----:B------:R-:W2:Y:S01]  /*a4e0*/  LDL R19, [R1+0x7d4] ;  /* 0x0007d40001137983 */ /* 0x000ea20000100800 */
[----:B------:R-:W-:Y:S02]  /*a4f0*/  PRMT R180, RZ, 0x7610, R180 ;  /* 0x00007610ffb47816 */ /* 0x000fe400000000b4 */
[----:B------:R-:W-:-:S02]  /*a500*/  ISETP.GT.AND P2, PT, R12, 0x2f, PT ;  /* 0x0000002f0c00780c */ /* 0x000fc40003f44270 */
[----:B------:R-:W-:Y:S02]  /*a510*/  PRMT R174, RZ, 0x7610, R174 ;  /* 0x00007610ffae7816 */ /* 0x000fe400000000ae */
[----:B------:R3:W2:Y:S01]  /*a520*/  @P0 LDG.E.U16 R180, desc[UR44][R14.64] ;  /* 0x0000002c0eb40981 */ /* 0x0006a2000c1e1500 */
[----:B------:R-:W-:Y:S02]  /*a530*/  PRMT R167, RZ, 0x7610, R167 ;  /* 0x00007610ffa77816 */ /* 0x000fe400000000a7 */
[----:B---3--:R-:W-:Y:S02]  /*a540*/  @P1 IMAD.MOV.U32 R14, RZ, RZ, R178 ;  /* 0x000000ffff0e1224 */ /* 0x008fe400078e00b2 */
[----:B------:R-:W-:-:S05]  /*a550*/  @P1 IMAD.MOV.U32 R15, RZ, RZ, R179 ;  /* 0x000000ffff0f1224 */ /* 0x000fca00078e00b3 */
[----:B------:R0:W3:Y:S01]  /*a560*/  @P1 LDG.E.U16 R174, desc[UR44][R14.64] ;  /* 0x0000002c0eae1981 */ /* 0x0000e2000c1e1500 */
[----:B------:R-:W-:Y:S01]  /*a570*/  PRMT R189, RZ, 0x7610, R189 ;  /* 0x00007610ffbd7816 */ /* 0x000fe200000000bd */
[----:B0-----:R-:W-:Y:S02]  /*a580*/  @P1 IMAD.MOV.U32 R14, RZ, RZ, R155 ;  /* 0x000000ffff0e1224 */ /* 0x001fe400078e009b */
[----:B------:R-:W-:Y:S01]  /*a590*/  @P1 IMAD.MOV.U32 R15, RZ, RZ, R161 ;  /* 0x000000ffff0f1224 */ /* 0x000fe200078e00a1 */
[----:B------:R-:W-:Y:S01]  /*a5a0*/  PRMT R5, RZ, 0x7610, R5 ;  /* 0x00007610ff057816 */ /* 0x000fe20000000005 */
[----:B------:R-:W3:Y:S04]  /*a5b0*/  LDL R155, [R1+0x7cc] ;  /* 0x0007cc00019b7983 */ /* 0x000ee80000100800 */
[----:B------:R4:W3:Y:S04]  /*a5c0*/  @P1 LDG.E.U16 R167, desc[UR44][R14.64] ;  /* 0x0000002c0ea71981 */ /* 0x0008e8000c1e1500 */
[----:B------:R-:W3:Y:S01]  /*a5d0*/  LDL R161, [R1+0x7c8] ;  /* 0x0007c80001a17983 */ /* 0x000ee20000100800 */
[----:B----4-:R-:W-:-:S02]  /*a5e0*/  @P2 IMAD.MOV.U32 R14, RZ, RZ, R20 ;  /* 0x000000ffff0e2224 */ /* 0x010fc400078e0014 */
[----:B------:R-:W-:-:S05]  /*a5f0*/  @P2 IMAD.MOV.U32 R15, RZ, RZ, R152 ;  /* 0x000000ffff0f2224 */ /* 0x000fca00078e0098 */
[----:B------:R0:W4:Y:S02]  /*a600*/  @P2 LDG.E.U16 R189, desc[UR44][R14.64] ;  /* 0x0000002c0ebd2981 */ /* 0x000124000c1e1500 */
[----:B0-----:R-:W-:Y:S02]  /*a610*/  @P2 IMAD.MOV.U32 R15, RZ, RZ, R21 ;  /* 0x000000ffff0f2224 */ /* 0x001fe400078e0015 */
[----:B--2---:R-:W-:-:S05]  /*a620*/  @P2 IMAD.MOV.U32 R14, RZ, RZ, R19 ;  /* 0x000000ffff0e2224 */ /* 0x004fca00078e0013 */
[----:B------:R0:W2:Y:S01]  /*a630*/  @P2 LDG.E.U16 R5, desc[UR44][R14.64] ;  /* 0x0000002c0e052981 */ /* 0x0000a2000c1e1500 */
[----:B------:R-:W-:-:S03]  /*a640*/  ISETP.GT.AND P0, PT, R12, 0x30, PT ;  /* 0x000000300c00780c */ /* 0x000fc60003f04270 */
[----:B---3--:R1:W-:Y:S04]  /*a650*/  STL [R1+0x6c], R167 ;  /* 0x00006ca701007387 */ /* 0x0083e80000100800 */
[----:B------:R-:W3:Y:S04]  /*a660*/  LDL R20, [R1+0x7c4] ;  /* 0x0007c40001147983 */ /* 0x000ee80000100800 */
[----:B-1----:R-:W3:Y:S04]  /*a670*/  LDL R167, [R1+0x7c0] ;  /* 0x0007c00001a77983 */ /* 0x002ee80000100800 */
[----:B----4-:R-:W-:Y:S04]  /*a680*/  STL [R1+0xb38], R189 ;  /* 0x000b38bd01007387 */ /* 0x010fe80000100800 */
[----:B------:R-:W4:Y:S04]  /*a690*/  LDL R21, [R1+0x7b8] ;  /* 0x0007b80001157983 */ /* 0x000f280000100800 */
[----:B------:R-:W-:Y:S04]  /*a6a0*/  STL [R1+0x7c], R182 ;  /* 0x00007cb601007387 */ /* 0x000fe80000100800 */
[----:B------:R-:W4:Y:S04]  /*a6b0*/  LDL R19, [R1+0x7bc] ;  /* 0x0007bc0001137983 */ /* 0x000f280000100800 */
[----:B------:R1:W-:Y:S04]  /*a6c0*/  STL [R1+0x70], R174 ;  /* 0x000070ae01007387 */ /* 0x0003e80000100800 */
[----:B------:R-:W4:Y:S04]  /*a6d0*/  LDL R152, [R1+0x7b4] ;  /* 0x0007b40001987983 */ /* 0x000f280000100800 */
[----:B-1----:R-:W4:Y:S01]  /*a6e0*/  LDL R174, [R1+0x7b0] ;  /* 0x0007b00001ae7983 */ /* 0x002f220000100800 */
[----:B0-----:R-:W-:-:S03]  /*a6f0*/  @P0 IMAD.MOV.U32 R14, RZ, RZ, R155 ;  /* 0x000000ffff0e0224 */ /* 0x001fc600078e009b */
[----:B--2---:R-:W-:Y:S04]  /*a700*/  STL [R1+0xb3c], R5 ;  /* 0x000b3c0501007387 */ /* 0x004fe80000100800 */
[----:B------:R-:W-:Y:S04]  /*a710*/  STL [R1+0x78], R181 ;  /* 0x000078b501007387 */ /* 0x000fe80000100800 */
[----:B------:R-:W2:Y:S01]  /*a720*/  LDL R155, [R1+0x7ac] ;  /* 0x0007ac00019b7983 */ /* 0x000ea20000100800 */
[----:B------:R-:W-:Y:S01]  /*a730*/  ISETP.GT.AND P1, PT, R12, 0x31, PT ;  /* 0x000000310c00780c */ /* 0x000fe20003f24270 */
[----:B------:R-:W-:Y:S01]  /*a740*/  @P0 IMAD.MOV.U32 R15, RZ, RZ, R161 ;  /* 0x000000ffff0f0224 */ /* 0x000fe200078e00a1 */
[----:B------:R-:W-:Y:S01]  /*a750*/  PRMT R177, RZ, 0x7610, R177 ;  /* 0x00007610ffb17816 */ /* 0x000fe200000000b1 */
[----:B------:R-:W2:Y:S01]  /*a760*/  LDL R161, [R1+0x7a8] ;  /* 0x0007a80001a17983 */ /* 0x000ea20000100800 */
[----:B------:R-:W-:-:S04]  /*a770*/  PRMT R176, RZ, 0x7610, R176 ;  /* 0x00007610ffb07816 */ /* 0x000fc800000000b0 */
[----:B------:R3:W2:Y:S01]  /*a780*/  @P0 LDG.E.U16 R177, desc[UR44][R14.64] ;  /* 0x0000002c0eb10981 */ /* 0x0006a2000c1e1500 */
[----:B------:R-:W-:Y:S02]  /*a790*/  PRMT R175, RZ, 0x7610, R175 ;  /* 0x00007610ffaf7816 */ /* 0x000fe400000000af */
[----:B------:R-:W-:Y:S01]  /*a7a0*/  PRMT R163, RZ, 0x7610, R163 ;  /* 0x00007610ffa37816 */ /* 0x000fe200000000a3 */
[----:B---3--:R-:W-:Y:S02]  /*a7b0*/  @P0 IMAD.MOV.U32 R14, RZ, RZ, R20 ;  /* 0x000000ffff0e0224 */ /* 0x008fe400078e0014 */
[----:B------:R-:W-:-:S05]  /*a7c0*/  @P0 IMAD.MOV.U32 R15, RZ, RZ, R167 ;  /* 0x000000ffff0f0224 */ /* 0x000fca00078e00a7 */
[----:B------:R4:W3:Y:S02]  /*a7d0*/  @P0 LDG.E.U16 R176, desc[UR44][R14.64] ;  /* 0x0000002c0eb00981 */ /* 0x0008e4000c1e1500 */
[----:B----4-:R-:W-:Y:S02]  /*a7e0*/  @P1 IMAD.MOV.U32 R15, RZ, RZ, R21 ;  /* 0x000000ffff0f1224 */ /* 0x010fe400078e0015 */
[----:B------:R-:W-:-:S05]  /*a7f0*/  @P1 IMAD.MOV.U32 R14, RZ, RZ, R19 ;  /* 0x000000ffff0e1224 */ /* 0x000fca00078e0013 */
[----:B------:R0:W4:Y:S02]  /*a800*/  @P1 LDG.E.U16 R175, desc[UR44][R14.64] ;  /* 0x0000002c0eaf1981 */ /* 0x000124000c1e1500 */
[----:B0-----:R-:W-:Y:S02]  /*a810*/  @P1 IMAD.MOV.U32 R14, RZ, RZ, R152 ;  /* 0x000000ffff0e1224 */ /* 0x001fe400078e0098 */
[----:B------:R-:W-:-:S05]  /*a820*/  @P1 IMAD.MOV.U32 R15, RZ, RZ, R174 ;  /* 0x000000ffff0f1224 */ /* 0x000fca00078e00ae */
[----:B------:R2:W3:Y:S01]  /*a830*/  @P1 LDG.E.U16 R163, desc[UR44][R14.64] ;  /* 0x0000002c0ea31981 */ /* 0x0004e2000c1e1500 */
[----:B------:R-:W-:-:S03]  /*a840*/  ISETP.GT.AND P2, PT, R12, 0x32, PT ;  /* 0x000000320c00780c */ /* 0x000fc60003f44270 */
[----:B------:R-:W-:Y:S04]  /*a850*/  STL [R1+0x74], R180 ;  /* 0x000074b401007387 */ /* 0x000fe80000100800 */
[----:B------:R-:W4:Y:S04]  /*a860*/  LDL R167, [R1+0x7a0] ;  /* 0x0007a00001a77983 */ /* 0x000f280000100800 */
[----:B------:R-:W4:Y:S04]  /*a870*/  LDL R20, [R1+0x7a4] ;  /* 0x0007a40001147983 */ /* 0x000f280000100800 */
[----:B------:R-:W4:Y:S04]  /*a880*/  LDL R21, [R1+0x798] ;  /* 0x0007980001157983 */ /* 0x000f280000100800 */
[----:B------:R-:W4:Y:S04]  /*a890*/  LDL R19, [R1+0x79c] ;  /* 0x00079c0001137983 */ /* 0x000f280000100800 */
[----:B------:R-:W4:Y:S01]  /*a8a0*/  LDL R152, [R1+0x794] ;  /* 0x0007940001987983 */ /* 0x000f220000100800 */
[----:B--2---:R-:W-:-:S03]  /*a8b0*/  @P2 IMAD.MOV.U32 R14, RZ, RZ, R155 ;  /* 0x000000ffff0e2224 */ /* 0x004fc600078e009b */
[----:B------:R-:W2:Y:S01]  /*a8c0*/  LDL R155, [R1+0x790] ;  /* 0x00079000019b7983 */ /* 0x000ea20000100800 */
[----:B------:R-:W-:Y:S01]  /*a8d0*/  @P2 IMAD.MOV.U32 R15, RZ, RZ, R161 ;  /* 0x000000ffff0f2224 */ /* 0x000fe200078e00a1 */
[----:B------:R-:W-:Y:S02]  /*a8e0*/  ISETP.GT.AND P0, PT, R12, 0x33, PT ;  /* 0x000000330c00780c */ /* 0x000fe40003f04270 */
[----:B------:R-:W-:Y:S02]  /*a8f0*/  PRMT R173, RZ, 0x7610, R173 ;  /* 0x00007610ffad7816 */ /* 0x000fe400000000ad */
[----:B------:R-:W-:-:S04]  /*a900*/  PRMT R172, RZ, 0x7610, R172 ;  /* 0x00007610ffac7816 */ /* 0x000fc800000000ac */
[----:B------:R4:W2:Y:S01]  /*a910*/  @P2 LDG.E.U16 R173, desc[UR44][R14.64] ;  /* 0x0000002c0ead2981 */ /* 0x0008a2000c1e1500 */
[----:B------:R-:W-:-:S03]  /*a920*/  PRMT R171, RZ, 0x7610, R171 ;  /* 0x00007610ffab7816 */ /* 0x000fc600000000ab */
[----:B---3--:R0:W-:Y:S04]  /*a930*/  STL [R1+0x5c], R163 ;  /* 0x00005ca301007387 */ /* 0x0081e80000100800 */
[----:B------:R-:W3:Y:S04]  /*a940*/  LDL R161, [R1+0x78c] ;  /* 0x00078c0001a17983 */ /* 0x000ee80000100800 */
[----:B0-----:R-:W3:Y:S01]  /*a950*/  LDL R163, [R1+0x788] ;  /* 0x0007880001a37983 */ /* 0x001ee20000100800 */
[----:B----4-:R-:W-:Y:S02]  /*a960*/  @P2 IMAD.MOV.U32 R15, RZ, RZ, R167 ;  /* 0x000000ffff0f2224 */ /* 0x010fe400078e00a7 */
[----:B------:R-:W-:Y:S01]  /*a970*/  @P2 IMAD.MOV.U32 R14, RZ, RZ, R20 ;  /* 0x000000ffff0e2224 */ /* 0x000fe200078e0014 */
[----:B------:R-:W4:Y:S04]  /*a980*/  LDL R167, [R1+0x780] ;  /* 0x0007800001a77983 */ /* 0x000f280000100800 */
[----:B------:R-:W4:Y:S04]  /*a990*/  LDL R20, [R1+0x784] ;  /* 0x0007840001147983 */ /* 0x000f280000100800 */
[----:B------:R0:W4:Y:S02]  /*a9a0*/  @P2 LDG.E.U16 R172, desc[UR44][R14.64] ;  /* 0x0000002c0eac2981 */ /* 0x000124000c1e1500 */
[----:B0-----:R-:W-:-:S02]  /*a9b0*/  @P0 IMAD.MOV.U32 R15, RZ, RZ, R21 ;  /* 0x000000ffff0f0224 */ /* 0x001fc400078e0015 */
[----:B------:R-:W4:Y:S01]  /*a9c0*/  LDL R21, [R1+0x778] ;  /* 0x0007780001157983 */ /* 0x000f220000100800 */
[----:B------:R-:W-:-:S03]  /*a9d0*/  @P0 IMAD.MOV.U32 R14, RZ, RZ, R19 ;  /* 0x000000ffff0e0224 */ /* 0x000fc600078e0013 */
[----:B------:R-:W-:Y:S04]  /*a9e0*/  STL [R1+0x68], R177 ;  /* 0x000068b101007387 */ /* 0x000fe80000100800 */
[----:B------:R-:W4:Y:S04]  /*a9f0*/  LDL R19, [R1+0x77c] ;  /* 0x00077c0001137983 */ /* 0x000f280000100800 */
[----:B------:R0:W4:Y:S04]  /*aa00*/  @P0 LDG.E.U16 R171, desc[UR44][R14.64] ;  /* 0x0000002c0eab0981 */ /* 0x000128000c1e1500 */
[----:B------:R-:W-:Y:S01]  /*aa10*/  STL [R1+0x64], R176 ;  /* 0x000064b001007387 */ /* 0x000fe20000100800 */
[----:B0-----:R-:W-:-:S03]  /*aa20*/  @P0 IMAD.MOV.U32 R14, RZ, RZ, R152 ;  /* 0x000000ffff0e0224 */ /* 0x001fc600078e0098 */
[----:B------:R-:W4:Y:S01]  /*aa30*/  LDL R152, [R1+0x774] ;  /* 0x0007740001987983 */ /* 0x000f220000100800 */
[----:B--2---:R-:W-:-:S03]  /*aa40*/  @P0 IMAD.MOV.U32 R15, RZ, RZ, R155 ;  /* 0x000000ffff0f0224 */ /* 0x004fc600078e009b */
[----:B------:R-:W2:Y:S01]  /*aa50*/  LDL R155, [R1+0x770] ;  /* 0x00077000019b7983 */ /* 0x000ea20000100800 */
[----:B------:R-:W-:Y:S02]  /*aa60*/  ISETP.GT.AND P1, PT, R12, 0x34, PT ;  /* 0x000000340c00780c */ /* 0x000fe40003f24270 */
[----:B------:R-:W-:Y:S02]  /*aa70*/  PRMT R170, RZ, 0x7610, R170 ;  /* 0x00007610ffaa7816 */ /* 0x000fe400000000aa */
[----:B------:R-:W-:-:S04]  /*aa80*/  PRMT R168, RZ, 0x7610, R168 ;  /* 0x00007610ffa87816 */ /* 0x000fc800000000a8 */
[----:B------:R3:W2:Y:S01]  /*aa90*/  @P0 LDG.E.U16 R170, desc[UR44][R14.64] ;  /* 0x0000002c0eaa0981 */ /* 0x0006a2000c1e1500 */
[----:B------:R-:W-:Y:S02]  /*aaa0*/  ISETP.GT.AND P2, PT, R12, 0x35, PT ;  /* 0x000000350c00780c */ /* 0x000fe40003f44270 */
[----:B------:R-:W-:Y:S02]  /*aab0*/  PRMT R159, RZ, 0x7610, R159 ;  /* 0x00007610ff9f7816 */ /* 0x000fe4000000009f */
[----:B------:R-:W-:Y:S02]  /*aac0*/  PRMT R169, RZ, 0x7610, R169 ;  /* 0x00007610ffa97816 */ /* 0x000fe400000000a9 */
[----:B------:R-:W-:Y:S01]  /*aad0*/  PRMT R165, RZ, 0x7610, R165 ;  /* 0x00007610ffa57816 */ /* 0x000fe200000000a5 */
[----:B------:R-:W-:Y:S01]  /*aae0*/  STL [R1+0x60], R175 ;  /* 0x000060af01007387 */ /* 0x000fe20000100800 */
[----:B---3--:R-:W-:-:S03]  /*aaf0*/  @P1 IMAD.MOV.U32 R14, RZ, RZ, R161 ;  /* 0x000000ffff0e1224 */ /* 0x008fc600078e00a1 */
[----:B------:R-:W3:Y:S01]  /*ab00*/  LDL R161, [R1+0x76c] ;  /* 0x00076c0001a17983 */ /* 0x000ee20000100800 */
[----:B------:R-:W-:-:S03]  /*ab10*/  @P1 IMAD.MOV.U32 R15, RZ, RZ, R163 ;  /* 0x000000ffff0f1224 */ /* 0x000fc600078e00a3 */
[----:B------:R-:W3:Y:S04]  /*ab20*/  LDL R163, [R1+0x768] ;  /* 0x0007680001a37983 */ /* 0x000ee80000100800 */
[----:B------:R4:W3:Y:S02]  /*ab30*/  @P1 LDG.E.U16 R168, desc[UR44][R14.64] ;  /* 0x0000002c0ea81981 */ /* 0x0008e4000c1e1500 */
[----:B----4-:R-:W-:Y:S02]  /*ab40*/  @P1 IMAD.MOV.U32 R14, RZ, RZ, R20 ;  /* 0x000000ffff0e1224 */ /* 0x010fe400078e0014 */
[----:B------:R-:W-:-:S05]  /*ab50*/  @P1 IMAD.MOV.U32 R15, RZ, RZ, R167 ;  /* 0x000000ffff0f1224 */ /* 0x000fca00078e00a7 */
[----:B------:R0:W4:Y:S02]  /*ab60*/  @P1 LDG.E.U16 R159, desc[UR44][R14.64] ;  /* 0x0000002c0e9f1981 */ /* 0x000124000c1e1500 */
[----:B0-----:R-:W-:Y:S02]  /*ab70*/  @P2 IMAD.MOV.U32 R14, RZ, RZ, R19 ;  /* 0x000000ffff0e2224 */ /* 0x001fe400078e0013 */
[----:B------:R-:W-:-:S05]  /*ab80*/  @P2 IMAD.MOV.U32 R15, RZ, RZ, R21 ;  /* 0x000000ffff0f2224 */ /* 0x000fca00078e0015 */
[----:B------:R0:W4:Y:S02]  /*ab90*/  @P2 LDG.E.U16 R169, desc[UR44][R14.64] ;  /* 0x0000002c0ea92981 */ /* 0x000124000c1e1500 */
[----:B0-----:R-:W-:Y:S02]  /*aba0*/  @P2 IMAD.MOV.U32 R14, RZ, RZ, R152 ;  /* 0x000000ffff0e2224 */ /* 0x001fe400078e0098 */
[----:B--2---:R-:W-:-:S05]  /*abb0*/  @P2 IMAD.MOV.U32 R15, RZ, RZ, R155 ;  /* 0x000000ffff0f2224 */ /* 0x004fca00078e009b */
[----:B------:R0:W2:Y:S01]  /*abc0*/  @P2 LDG.E.U16 R165, desc[UR44][R14.64] ;  /* 0x0000002c0ea52981 */ /* 0x0000a2000c1e1500 */
[----:B------:R-:W-:Y:S02]  /*abd0*/  ISETP.GT.AND P0, PT, R12, 0x36, PT ;  /* 0x000000360c00780c */ /* 0x000fe40003f04270 */
[----:B------:R-:W-:Y:S01]  /*abe0*/  PRMT R17, RZ, 0x7610, R17 ;  /* 0x00007610ff117816 */ /* 0x000fe20000000011 */
[----:B---3--:R1:W-:Y:S04]  /*abf0*/  STL [R1+0x48], R168 ;  /* 0x000048a801007387 */ /* 0x0083e80000100800 */
[----:B------:R-:W3:Y:S04]  /*ac00*/  LDL R167, [R1+0x764] ;  /* 0x0007640001a77983 */ /* 0x000ee80000100800 */
[----:B------:R-:W3:Y:S04]  /*ac10*/  LDL R20, [R1+0x75c] ;  /* 0x00075c0001147983 */ /* 0x000ee80000100800 */
[----:B-1----:R-:W3:Y:S04]  /*ac20*/  LDL R168, [R1+0x760] ;  /* 0x0007600001a87983 */ /* 0x002ee80000100800 */
[----:B------:R-:W-:Y:S04]  /*ac30*/  STL [R1+0x58], R173 ;  /* 0x000058ad01007387 */ /* 0x000fe80000100800 */
[----:B------:R-:W3:Y:S04]  /*ac40*/  LDL R21, [R1+0x758] ;  /* 0x0007580001157983 */ /* 0x000ee80000100800 */
[----:B----4-:R1:W-:Y:S04]  /*ac50*/  STL [R1+0x44], R159 ;  /* 0x0000449f01007387 */ /* 0x0103e80000100800 */
[----:B------:R-:W4:Y:S04]  /*ac60*/  LDL R19, [R1+0x754] ;  /* 0x0007540001137983 */ /* 0x000f280000100800 */
[----:B-1----:R-:W4:Y:S04]  /*ac70*/  LDL R159, [R1+0x750] ;  /* 0x00075000019f7983 */ /* 0x002f280000100800 */
[----:B------:R-:W-:Y:S04]  /*ac80*/  STL [R1+0x54], R172 ;  /* 0x000054ac01007387 */ /* 0x000fe80000100800 */
[----:B------:R-:W4:Y:S04]  /*ac90*/  LDL R155, [R1+0x748] ;  /* 0x00074800019b7983 */ /* 0x000f280000100800 */
[----:B------:R-:W4:Y:S01]  /*aca0*/  LDL R152, [R1+0x74c] ;  /* 0x00074c0001987983 */ /* 0x000f220000100800 */
[----:B0-----:R-:W-:-:S03]  /*acb0*/  @P0 IMAD.MOV.U32 R15, RZ, RZ, R163 ;  /* 0x000000ffff0f0224 */ /* 0x001fc600078e00a3 */
[----:B------:R-:W-:Y:S01]  /*acc0*/  STL [R1+0x50], R171 ;  /* 0x000050ab01007387 */ /* 0x000fe20000100800 */
[----:B------:R-:W-:-:S05]  /*acd0*/  @P0 IMAD.MOV.U32 R14, RZ, RZ, R161 ;  /* 0x000000ffff0e0224 */ /* 0x000fca00078e00a1 */
[----:B------:R3:W4:Y:S04]  /*ace0*/  @P0 LDG.E.U16 R17, desc[UR44][R14.64] ;  /* 0x0000002c0e110981 */ /* 0x000728000c1e1500 */
[----:B--2---:R0:W-:Y:S04]  /*acf0*/  STL [R1+0x3c], R165 ;  /* 0x00003ca501007387 */ /* 0x0041e80000100800 */
[----:B------:R-:W2:Y:S04]  /*ad00*/  LDL R163, [R1+0x744] ;  /* 0x0007440001a37983 */ /* 0x000ea80000100800 */
[----:B0-----:R-:W2:Y:S01]  /*ad10*/  LDL R165, [R1+0x740] ;  /* 0x0007400001a57983 */ /* 0x001ea20000100800 */
[----:B------:R-:W-:-:S02]  /*ad20*/  ISETP.GT.AND P1, PT, R12, 0x37, PT ;  /* 0x000000370c00780c */ /* 0x000fc40003f24270 */
[----:B------:R-:W-:Y:S02]  /*ad30*/  PRMT R5, RZ, 0x7610, R5 ;  /* 0x00007610ff057816 */ /* 0x000fe40000000005 */
[----:B------:R-:W-:Y:S02]  /*ad40*/  ISETP.GT.AND P2, PT, R12, 0x38, PT ;  /* 0x000000380c00780c */ /* 0x000fe40003f44270 */
[----:B------:R-:W-:Y:S02]  /*ad50*/  PRMT R9, RZ, 0x7610, R9 ;  /* 0x00007610ff097816 */ /* 0x000fe40000000009 */
[----:B------:R-:W-:Y:S02]  /*ad60*/  PRMT R8, RZ, 0x7610, R8 ;  /* 0x00007610ff087816 */ /* 0x000fe40000000008 */
[----:B------:R-:W-:Y:S02]  /*ad70*/  PRMT R166, RZ, 0x7610, R166 ;  /* 0x00007610ffa67816 */ /* 0x000fe400000000a6 */
[----:B------:R-:W-:Y:S01]  /*ad80*/  PRMT R164, RZ, 0x7610, R164 ;  /* 0x00007610ffa47816 */ /* 0x000fe200000000a4 */
[----:B------:R-:W-:Y:S04]  /*ad90*/  STL [R1+0x4c], R170 ;  /* 0x00004caa01007387 */ /* 0x000fe80000100800 */
[----:B------:R-:W2:Y:S01]  /*ada0*/  LDL R161, [R1+0x738] ;  /* 0x0007380001a17983 */ /* 0x000ea20000100800 */
[----:B---3--:R-:W-:-:S02]  /*adb0*/  @P0 IMAD.MOV.U32 R14, RZ, RZ, R167 ;  /* 0x000000ffff0e0224 */ /* 0x008fc400078e00a7 */
[----:B------:R-:W-:-:S05]  /*adc0*/  @P0 IMAD.MOV.U32 R15, RZ, RZ, R168 ;  /* 0x000000ffff0f0224 */ /* 0x000fca00078e00a8 */
[----:B------:R0:W3:Y:S02]  /*add0*/  @P0 LDG.E.U16 R5, desc[UR44][R14.64] ;  /* 0x0000002c0e050981 */ /* 0x0000e4000c1e1500 */
[----:B0-----:R-:W-:Y:S02]  /*ade0*/  @P1 IMAD.MOV.U32 R14, RZ, RZ, R20 ;  /* 0x000000ffff0e1224 */ /* 0x001fe400078e0014 */
[----:B------:R-:W-:-:S05]  /*adf0*/  @P1 IMAD.MOV.U32 R15, RZ, RZ, R21 ;  /* 0x000000ffff0f1224 */ /* 0x000fca00078e0015 */
[----:B------:R4:W3:Y:S02]  /*ae00*/  @P1 LDG.E.U16 R9, desc[UR44][R14.64] ;  /* 0x0000002c0e091981 */ /* 0x0008e4000c1e1500 */
[----:B----4-:R-:W-:Y:S02]  /*ae10*/  @P1 IMAD.MOV.U32 R14, RZ, RZ, R19 ;  /* 0x000000ffff0e1224 */ /* 0x010fe400078e0013 */
[----:B------:R-:W-:-:S05]  /*ae20*/  @P1 IMAD.MOV.U32 R15, RZ, RZ, R159 ;  /* 0x000000ffff0f1224 */ /* 0x000fca00078e009f */
[----:B------:R0:W4:Y:S02]  /*ae30*/  @P1 LDG.E.U16 R8, desc[UR44][R14.64] ;  /* 0x0000002c0e081981 */ /* 0x000124000c1e1500 */
[----:B0-----:R-:W-:Y:S02]  /*ae40*/  @P2 IMAD.MOV.U32 R14, RZ, RZ, R152 ;  /* 0x000000ffff0e2224 */ /* 0x001fe400078e0098 */
[----:B------:R-:W-:-:S05]  /*ae50*/  @P2 IMAD.MOV.U32 R15, RZ, RZ, R155 ;  /* 0x000000ffff0f2224 */ /* 0x000fca00078e009b */
[----:B------:R2:W4:Y:S04]  /*ae60*/  @P2 LDG.E.U16 R166, desc[UR44][R14.64] ;  /* 0x0000002c0ea62981 */ /* 0x000528000c1e1500 */
[----:B------:R0:W-:Y:S04]  /*ae70*/  STL [R1+0x38], R17 ;  /* 0x0000381101007387 */ /* 0x0001e80000100800 */
[----:B0-----:R-:W4:Y:S01]  /*ae80*/  LDL R17, [R1+0x73c] ;  /* 0x00073c0001117983 */ /* 0x001f220000100800 */
[----:B--2---:R-:W-:Y:S02]  /*ae90*/  @P2 IMAD.MOV.U32 R14, RZ, RZ, R163 ;  /* 0x000000ffff0e2224 */ /* 0x004fe400078e00a3 */
[----:B------:R-:W-:-:S05]  /*aea0*/  @P2 IMAD.MOV.U32 R15, RZ, RZ, R165 ;  /* 0x000000ffff0f2224 */ /* 0x000fca00078e00a5 */
[----:B------:R0:W2:Y:S01]  /*aeb0*/  @P2 LDG.E.U16 R164, desc[UR44][R14.64] ;  /* 0x0000002c0ea42981 */ /* 0x0000a2000c1e1500 */
[----:B------:R-:W-:-:S13]  /*aec0*/  ISETP.GT.AND P0, PT, R12, 0x39, PT ;  /* 0x000000390c00780c */ /* 0x000fda0003f04270 */
[----:B0-----:R-:W-:Y:S01]  /*aed0*/  @P0 IMAD.MOV.U32 R15, RZ, RZ, R161 ;  /* 0x000000ffff0f0224 */ /* 0x001fe200078e00a1 */
[----:B---3--:R-:W-:Y:S04]  /*aee0*/  STL [R1+0xb40], R5 ;  /* 0x000b400501007387 */ /* 0x008fe80000100800 */
[----:B------:R-:W3:Y:S04]  /*aef0*/  LDL R21, [R1+0x730] ;  /* 0x0007300001157983 */ /* 0x000ee80000100800 */
[----:B------:R-:W3:Y:S04]  /*af00*/  LDL R20, [R1+0x734] ;  /* 0x0007340001147983 */ /* 0x000ee80000100800 */
[----:B------:R-:W-:Y:S04]  /*af10*/  STL [R1+0xb44], R9 ;  /* 0x000b440901007387 */ /* 0x000fe80000100800 */
[----:B------:R-:W3:Y:S04]  /*af20*/  LDL R159, [R1+0x728] ;  /* 0x00072800019f7983 */ /* 0x000ee80000100800 */
[----:B------:R-:W3:Y:S04]  /*af30*/  LDL R19, [R1+0x72c] ;  /* 0x00072c0001137983 */ /* 0x000ee80000100800 */
[----:B------:R-:W-:Y:S04]  /*af40*/  STL [R1+0x40], R169 ;  /* 0x000040a901007387 */ /* 0x000fe80000100800 */
[----:B----4-:R-:W-:Y:S04]  /*af50*/  STL [R1+0xb48], R8 ;  /* 0x000b480801007387 */ /* 0x010fe80000100800 */
[----:B------:R-:W4:Y:S04]  /*af60*/  LDL R155, [R1+0x720] ;  /* 0x00072000019b7983 */ /* 0x000f280000100800 */
[----:B------:R-:W4:Y:S04]  /*af70*/  LDL R152, [R1+0x724] ;  /* 0x0007240001987983 */ /* 0x000f280000100800 */
[----:B------:R-:W4:Y:S01]  /*af80*/  LDL R163, [R1+0x71c] ;  /* 0x00071c0001a37983 */ /* 0x000f220000100800 */
[----:B------:R-:W-:-:S03]  /*af90*/  @P0 IMAD.MOV.U32 R14, RZ, RZ, R17 ;  /* 0x000000ffff0e0224 */ /* 0x000fc600078e0011 */
[----:B--2---:R0:W-:Y:S04]  /*afa0*/  STL [R1+0x30], R164 ;  /* 0x000030a401007387 */ /* 0x0041e80000100800 */
[----:B------:R-:W2:Y:S04]  /*afb0*/  LDL R161, [R1+0x710] ;  /* 0x0007100001a17983 */ /* 0x000ea80000100800 */
[----:B------:R-:W2:Y:S04]  /*afc0*/  LDL R17, [R1+0x714] ;  /* 0x0007140001117983 */ /* 0x000ea80000100800 */
[----:B0-----:R-:W2:Y:S01]  /*afd0*/  LDL R164, [R1+0x718] ;  /* 0x0007180001a47983 */ /* 0x001ea20000100800 */
[----:B------:R-:W-:-:S02]  /*afe0*/  PRMT R160, RZ, 0x7610, R160 ;  /* 0x00007610ffa07816 */ /* 0x000fc400000000a0 */
[C---:B------:R-:W-:Y:S02]  /*aff0*/  ISETP.GT.AND P1, PT, R12.reuse, 0x3a, PT ;  /* 0x0000003a0c00780c */ /* 0x040fe40003f24270 */
[----:B------:R-:W-:Y:S02]  /*b000*/  PRMT R4, RZ, 0x7610, R4 ;  /* 0x00007610ff047816 */ /* 0x000fe40000000004 */
[----:B------:R3:W2:Y:S01]  /*b010*/  @P0 LDG.E.U16 R160, desc[UR44][R14.64] ;  /* 0x0000002c0ea00981 */ /* 0x0006a2000c1e1500 */
[----:B------:R-:W-:Y:S02]  /*b020*/  PRMT R156, RZ, 0x7610, R156 ;  /* 0x00007610ff9c7816 */ /* 0x000fe4000000009c */
[----:B------:R-:W-:Y:S02]  /*b030*/  ISETP.GT.AND P2, PT, R12, 0x3b, PT ;  /* 0x0000003b0c00780c */ /* 0x000fe40003f44270 */
[----:B------:R-:W-:Y:S02]  /*b040*/  PRMT R23, RZ, 0x7610, R23 ;  /* 0x00007610ff177816 */ /* 0x000fe40000000017 */
[----:B------:R-:W-:-:S02]  /*b050*/  PRMT R162, RZ, 0x7610, R162 ;  /* 0x00007610ffa27816 */ /* 0x000fc400000000a2 */
[----:B------:R-:W-:Y:S01]  /*b060*/  PRMT R16, RZ, 0x7610, R16 ;  /* 0x00007610ff107816 */ /* 0x000fe20000000010 */
[----:B---3--:R-:W-:Y:S02]  /*b070*/  @P0 IMAD.MOV.U32 R15, RZ, RZ, R21 ;  /* 0x000000ffff0f0224 */ /* 0x008fe400078e0015 */
[----:B------:R-:W3:Y:S01]  /*b080*/  LDL R21, [R1+0x708] ;  /* 0x0007080001157983 */ /* 0x000ee20000100800 */
[----:B------:R-:W-:-:S03]  /*b090*/  @P0 IMAD.MOV.U32 R14, RZ, RZ, R20 ;  /* 0x000000ffff0e0224 */ /* 0x000fc600078e0014 */
[----:B------:R-:W3:Y:S04]  /*b0a0*/  LDL R20, [R1+0x70c] ;  /* 0x00070c0001147983 */ /* 0x000ee80000100800 */
        /* <DEDUP_REMOVED lines=8> */
[----:B--2---:R-:W-:-:S05]  /*b130*/  @P2 IMAD.MOV.U32 R15, RZ, RZ, R164 ;  /* 0x000000ffff0f2224 */ /* 0x004fca00078e00a4 */
[----:B------:R0:W2:Y:S02]  /*b140*/  @P2 LDG.E.U16 R162, desc[UR44][R14.64] ;  /* 0x0000002c0ea22981 */ /* 0x0000a4000c1e1500 */
[----:B0-----:R-:W-:Y:S02]  /*b150*/  @P2 IMAD.MOV.U32 R14, RZ, RZ, R17 ;  /* 0x000000ffff0e2224 */ /* 0x001fe400078e0011 */
[----:B------:R-:W-:-:S05]  /*b160*/  @P2 IMAD.MOV.U32 R15, RZ, RZ, R161 ;  /* 0x000000ffff0f2224 */ /* 0x000fca00078e00a1 */
[----:B------:R0:W2:Y:S01]  /*b170*/  @P2 LDG.E.U16 R16, desc[UR44][R14.64] ;  /* 0x0000002c0e102981 */ /* 0x0000a2000c1e1500 */
[----:B------:R-:W-:Y:S02]  /*b180*/  ISETP.GT.AND P0, PT, R12, 0x3c, PT ;  /* 0x0000003c0c00780c */ /* 0x000fe40003f04270 */
[----:B------:R-:W-:Y:S01]  /*b190*/  PRMT R9, RZ, 0x7610, R9 ;  /* 0x00007610ff097816 */ /* 0x000fe20000000009 */
[----:B---3--:R1:W-:Y:S04]  /*b1a0*/  STL [R1+0x28], R4 ;  /* 0x0000280401007387 */ /* 0x0083e80000100800 */
[----:B------:R-:W3:Y:S04]  /*b1b0*/  LDL R19, [R1+0x700] ;  /* 0x0007000001137983 */ /* 0x000ee80000100800 */
[----:B-1----:R-:W3:Y:S04]  /*b1c0*/  LDL R4, [R1+0x704] ;  /* 0x0007040001047983 */ /* 0x002ee80000100800 */
[----:B------:R1:W-:Y:S04]  /*b1d0*/  STL [R1+0x2c], R160 ;  /* 0x00002ca001007387 */ /* 0x0003e80000100800 */
[----:B------:R-:W3:Y:S04]  /*b1e0*/  LDL R159, [R1+0x6fc] ;  /* 0x0006fc00019f7983 */ /* 0x000ee80000100800 */
[----:B-1----:R-:W3:Y:S04]  /*b1f0*/  LDL R160, [R1+0x6f8] ;  /* 0x0006f80001a07983 */ /* 0x002ee80000100800 */
[----:B------:R1:W-:Y:S04]  /*b200*/  STL [R1+0x24], R156 ;  /* 0x0000249c01007387 */ /* 0x0003e80000100800 */
[----:B-1----:R-:W3:Y:S04]  /*b210*/  LDL R156, [R1+0x6f0] ;  /* 0x0006f000019c7983 */ /* 0x002ee80000100800 */
[----:B------:R-:W-:Y:S04]  /*b220*/  STL [R1+0x34], R166 ;  /* 0x000034a601007387 */ /* 0x000fe80000100800 */
[----:B------:R-:W3:Y:S04]  /*b230*/  LDL R155, [R1+0x6f4] ;  /* 0x0006f400019b7983 */ /* 0x000ee80000100800 */
[----:B------:R-:W3:Y:S04]  /*b240*/  LDL R152, [R1+0x6e8] ;  /* 0x0006e80001987983 */ /* 0x000ee80000100800 */
[----:B----4-:R1:W-:Y:S04]  /*b250*/  STL [R1+0x20], R23 ;  /* 0x0000201701007387 */ /* 0x0103e80000100800 */
[----:B------:R-:W4:Y:S04]  /*b260*/  LDL R17, [R1+0x6e0] ;  /* 0x0006e00001117983 */ /* 0x000f280000100800 */
[----:B-1----:R-:W4:Y:S01]  /*b270*/  LDL R23, [R1+0x6ec] ;  /* 0x0006ec0001177983 */ /* 0x002f220000100800 */
[----:B0-----:R-:W-:-:S02]  /*b280*/  @P0 IMAD.MOV.U32 R14, RZ, RZ, R20 ;  /* 0x000000ffff0e0224 */ /* 0x001fc400078e0014 */
[----:B------:R-:W-:-:S05]  /*b290*/  @P0 IMAD.MOV.U32 R15, RZ, RZ, R21 ;  /* 0x000000ffff0f0224 */ /* 0x000fca00078e0015 */
[----:B------:R3:W4:Y:S04]  /*b2a0*/  @P0 LDG.E.U16 R9, desc[UR44][R14.64] ;  /* 0x0000002c0e090981 */ /* 0x000728000c1e1500 */
[----:B--2---:R0:W-:Y:S04]  /*b2b0*/  STL [R1+0x18], R16 ;  /* 0x0000181001007387 */ /* 0x0041e80000100800 */
[----:B------:R-:W2:Y:S04]  /*b2c0*/  LDL R21, [R1+0x6d8] ;  /* 0x0006d80001157983 */ /* 0x000ea80000100800 */
        /* <DEDUP_REMOVED lines=9> */
[----:B---3--:R-:W-:-:S02]  /*b360*/  @P0 IMAD.MOV.U32 R15, RZ, RZ, R19 ;  /* 0x000000ffff0f0224 */ /* 0x008fc400078e0013 */
[----:B------:R-:W-:-:S05]  /*b370*/  @P0 IMAD.MOV.U32 R14, RZ, RZ, R4 ;  /* 0x000000ffff0e0224 */ /* 0x000fca00078e0004 */
[----:B------:R0:W3:Y:S02]  /*b380*/  @P0 LDG.E.U16 R8, desc[UR44][R14.64] ;  /* 0x0000002c0e080981 */ /* 0x0000e4000c1e1500 */
[----:B0-----:R-:W-:Y:S02]  /*b390*/  @P1 IMAD.MOV.U32 R14, RZ, RZ, R159 ;  /* 0x000000ffff0e1224 */ /* 0x001fe400078e009f */
[----:B------:R-:W-:-:S05]  /*b3a0*/  @P1 IMAD.MOV.U32 R15, RZ, RZ, R160 ;  /* 0x000000ffff0f1224 */ /* 0x000fca00078e00a0 */
[----:B------:R0:W3:Y:S02]  /*b3b0*/  @P1 LDG.E.U16 R157, desc[UR44][R14.64] ;  /* 0x0000002c0e9d1981 */ /* 0x0000e4000c1e1500 */
[----:B0-----:R-:W-:Y:S02]  /*b3c0*/  @P1 IMAD.MOV.U32 R15, RZ, RZ, R156 ;  /* 0x000000ffff0f1224 */ /* 0x001fe400078e009c */
[----:B------:R-:W-:-:S05]  /*b3d0*/  @P1 IMAD.MOV.U32 R14, RZ, RZ, R155 ;  /* 0x000000ffff0e1224 */ /* 0x000fca00078e009b */
[----:B------:R0:W3:Y:S02]  /*b3e0*/  @P1 LDG.E.U16 R153, desc[UR44][R14.64] ;  /* 0x0000002c0e991981 */ /* 0x0000e4000c1e1500 */
[----:B0-----:R-:W-:Y:S02]  /*b3f0*/  @P2 IMAD.MOV.U32 R15, RZ, RZ, R152 ;  /* 0x000000ffff0f2224 */ /* 0x001fe400078e0098 */
[----:B----4-:R-:W-:-:S05]  /*b400*/  @P2 IMAD.MOV.U32 R14, RZ, RZ, R23 ;  /* 0x000000ffff0e2224 */ /* 0x010fca00078e0017 */
[----:B------:R0:W4:Y:S01]  /*b410*/  @P2 LDG.E.U16 R189, desc[UR44][R14.64] ;  /* 0x0000002c0ebd2981 */ /* 0x000122000c1e1500 */
[----:B------:R-:W-:Y:S01]  /*b420*/  ISETP.GT.AND P0, PT, R12, 0x3f, PT ;  /* 0x0000003f0c00780c */ /* 0x000fe20003f04270 */
[----:B0-----:R-:W-:Y:S02]  /*b430*/  @P2 IMAD.MOV.U32 R15, RZ, RZ, R17 ;  /* 0x000000ffff0f2224 */ /* 0x001fe400078e0011 */
[----:B------:R-:W-:Y:S01]  /*b440*/  STL [R1+0xb54], R9 ;  /* 0x000b540901007387 */ /* 0x000fe20000100800 */
[----:B------:R-:W-:-:S03]  /*b450*/  PRMT R7, RZ, 0x7610, R7 ;  /* 0x00007610ff077816 */ /* 0x000fc60000000007 */
[----:B------:R-:W4:Y:S04]  /*b460*/  LDL R19, [R1+0x6d0] ;  /* 0x0006d00001137983 */ /* 0x000f280000100800 */
[----:B------:R-:W4:Y:S01]  /*b470*/  LDL R4, [R1+0x6d4] ;  /* 0x0006d40001047983 */ /* 0x000f220000100800 */
[----:B--2---:R-:W-:-:S05]  /*b480*/  @P2 IMAD.MOV.U32 R14, RZ, RZ, R16 ;  /* 0x000000ffff0e2224 */ /* 0x004fca00078e0010 */
[----:B------:R0:W2:Y:S02]  /*b490*/  @P2 LDG.E.U16 R188, desc[UR44][R14.64] ;  /* 0x0000002c0ebc2981 */ /* 0x0000a4000c1e1500 */
[----:B0-----:R-:W-:Y:S02]  /*b4a0*/  @P0 IMAD.MOV.U32 R14, RZ, RZ, R20 ;  /* 0x000000ffff0e0224 */ /* 0x001fe400078e0014 */
[----:B------:R-:W-:-:S05]  /*b4b0*/  @P0 IMAD.MOV.U32 R15, RZ, RZ, R21 ;  /* 0x000000ffff0f0224 */ /* 0x000fca00078e0015 */
[----:B------:R0:W2:Y:S01]  /*b4c0*/  @P0 LDG.E.U16 R7, desc[UR44][R14.64] ;  /* 0x0000002c0e070981 */ /* 0x0000a2000c1e1500 */
[----:B------:R-:W-:-:S03]  /*b4d0*/  PRMT R6, RZ, 0x7610, R6 ;  /* 0x00007610ff067816 */ /* 0x000fc60000000006 */
[----:B---3--:R-:W-:Y:S04]  /*b4e0*/  STL [R1+0xb58], R8 ;  /* 0x000b580801007387 */ /* 0x008fe80000100800 */
[----:B------:R-:W3:Y:S04]  /*b4f0*/  LDL R160, [R1+0x6c8] ;  /* 0x0006c80001a07983 */ /* 0x000ee80000100800 */
[----:B------:R-:W3:Y:S04]  /*b500*/  LDL R159, [R1+0x6cc] ;  /* 0x0006cc00019f7983 */ /* 0x000ee80000100800 */
[----:B------:R-:W-:Y:S04]  /*b510*/  STL [R1+0x1c], R162 ;  /* 0x00001ca201007387 */ /* 0x000fe80000100800 */
[----:B------:R1:W-:Y:S04]  /*b520*/  STL [R1+0x14], R157 ;  /* 0x0000149d01007387 */ /* 0x0003e80000100800 */
[----:B-1----:R-:W3:Y:S04]  /*b530*/  LDL R157, [R1+0x6c0] ;  /* 0x0006c000019d7983 */ /* 0x002ee80000100800 */
[----:B------:R1:W-:Y:S04]  /*b540*/  STL [R1+0x10], R153 ;  /* 0x0000109901007387 */ /* 0x0003e80000100800 */
[----:B-1----:R-:W3:Y:S04]  /*b550*/  LDL R153, [R1+0x6c4] ;  /* 0x0006c40001997983 */ /* 0x002ee80000100800 */
[----:B----4-:R-:W-:Y:S04]  /*b560*/  STL [R1+0xb4c], R189 ;  /* 0x000b4cbd01007387 */ /* 0x010fe80000100800 */
[----:B------:R-:W4:Y:S04]  /*b570*/  LDL R156, [R1+0x6b8] ;  /* 0x0006b800019c7983 */ /* 0x000f280000100800 */
[----:B------:R-:W4:Y:S04]  /*b580*/  LDL R155, [R1+0x6bc] ;  /* 0x0006bc00019b7983 */ /* 0x000f280000100800 */
[----:B------:R-:W4:Y:S04]  /*b590*/  LDL R17, [R1+0x6b0] ;  /* 0x0006b00001117983 */ /* 0x000f280000100800 */
[----:B------:R-:W4:Y:S01]  /*b5a0*/  LDL R16, [R1+0x6b4] ;  /* 0x0006b40001107983 */ /* 0x000f220000100800 */
[----:B0-----:R-:W-:-:S02]  /*b5b0*/  @P0 IMAD.MOV.U32 R15, RZ, RZ, R19 ;  /* 0x000000ffff0f0224 */ /* 0x001fc400078e0013 */
[----:B------:R-:W-:-:S05]  /*b5c0*/  @P0 IMAD.MOV.U32 R14, RZ, RZ, R4 ;  /* 0x000000ffff0e0224 */ /* 0x000fca00078e0004 */
[----:B------:R3:W4:Y:S04]  /*b5d0*/  @P0 LDG.E.U16 R6, desc[UR44][R14.64] ;  /* 0x0000002c0e060981 */ /* 0x000728000c1e1500 */
[----:B--2---:R-:W-:Y:S04]  /*b5e0*/  STL [R1+0xb5c], R188 ;  /* 0x000b5cbc01007387 */ /* 0x004fe80000100800 */
[----:B------:R-:W2:Y:S04]  /*b5f0*/  LDL R152, [R1+0x6a8] ;  /* 0x0006a80001987983 */ /* 0x000ea80000100800 */
[----:B------:R-:W2:Y:S04]  /*b600*/  LDL R23, [R1+0x6ac] ;  /* 0x0006ac0001177983 */ /* 0x000ea80000100800 */
[----:B------:R-:W-:Y:S04]  /*b610*/  STL [R1+0xb60], R7 ;  /* 0x000b600701007387 */ /* 0x000fe80000100800 */
[----:B------:R-:W2:Y:S04]  /*b620*/  LDL R21, [R1+0x6a0] ;  /* 0x0006a00001157983 */ /* 0x000ea80000100800 */
[----:B------:R-:W2:Y:S01]  /*b630*/  LDL R4, [R1+0x6a4] ;  /* 0x0006a40001047983 */ /* 0x000ea20000100800 */
[----:B------:R-:W-:-:S02]  /*b640*/  ISETP.GT.AND P1, PT, R12, 0x40, PT ;  /* 0x000000400c00780c */ /* 0x000fc40003f24270 */
[C---:B------:R-:W-:Y:S01]  /*b650*/  ISETP.GT.AND P2, PT, R12.reuse, 0x41, PT ;  /* 0x000000410c00780c */ /* 0x040fe20003f44270 */
[----:B------:R-:W2:Y:S01]  /*b660*/  LDL R20, [R1+0x698] ;  /* 0x0006980001147983 */ /* 0x000ea20000100800 */
[----:B------:R-:W-:Y:S02]  /*b670*/  PRMT R158, RZ, 0x7610, R158 ;  /* 0x00007610ff9e7816 */ /* 0x000fe4000000009e */
[----:B------:R-:W-:Y:S01]  /*b680*/  PRMT R18, RZ, 0x7610, R18 ;  /* 0x00007610ff127816 */ /* 0x000fe20000000012 */
[----:B------:R-:W2:Y:S01]  /*b690*/  LDL R19, [R1+0x69c] ;  /* 0x00069c0001137983 */ /* 0x000ea20000100800 */
[----:B------:R-:W-:Y:S02]  /*b6a0*/  ISETP.GT.AND P0, PT, R12, 0x42, PT ;  /* 0x000000420c00780c */ /* 0x000fe40003f04270 */
[----:B------:R-:W-:Y:S02]  /*b6b0*/  PRMT R8, RZ, 0x7610, R8 ;  /* 0x00007610ff087816 */ /* 0x000fe40000000008 */
[----:B------:R-:W-:-:S02]  /*b6c0*/  PRMT R154, RZ, 0x7610, R154 ;  /* 0x00007610ff9a7816 */ /* 0x000fc4000000009a */
[----:B------:R-:W-:Y:S01]  /*b6d0*/  PRMT R22, RZ, 0x7610, R22 ;  /* 0x00007610ff167816 */ /* 0x000fe20000000016 */
[----:B---3--:R-:W-:Y:S02]  /*b6e0*/  @P1 IMAD.MOV.U32 R15, RZ, RZ, R160 ;  /* 0x000000ffff0f1224 */ /* 0x008fe400078e00a0 */
        /* <DEDUP_REMOVED lines=12> */
[----:B------:R-:W4:Y:S01]  /*b7b0*/  LDL R153, [R1+0x690] ;  /* 0x0006900001997983 */ /* 0x000f220000100800 */
[----:B0-----:R-:W-:Y:S01]  /*b7c0*/  PRMT R6, RZ, 0x7610, R6 ;  /* 0x00007610ff067816 */ /* 0x001fe20000000006 */
[----:B--2---:R-:W-:-:S02]  /*b7d0*/  @P0 IMAD.MOV.U32 R15, RZ, RZ, R152 ;  /* 0x000000ffff0f0224 */ /* 0x004fc400078e0098 */
[----:B------:R-:W-:-:S05]  /*b7e0*/  @P0 IMAD.MOV.U32 R14, RZ, RZ, R23 ;  /* 0x000000ffff0e0224 */ /* 0x000fca00078e0017 */
[----:B------:R0:W2:Y:S02]  /*b7f0*/  @P0 LDG.E.U16 R22, desc[UR44][R14.64] ;  /* 0x0000002c0e160981 */ /* 0x0000a4000c1e1500 */
[----:B0-----:R-:W-:Y:S02]  /*b800*/  @P0 IMAD.MOV.U32 R15, RZ, RZ, R21 ;  /* 0x000000ffff0f0224 */ /* 0x001fe400078e0015 */
[----:B------:R-:W-:-:S05]  /*b810*/  @P0 IMAD.MOV.U32 R14, RZ, RZ, R4 ;  /* 0x000000ffff0e0224 */ /* 0x000fca00078e0004 */
[----:B------:R0:W2:Y:S01]  /*b820*/  @P0 LDG.E.U16 R6, desc[UR44][R14.64] ;  /* 0x0000002c0e060981 */ /* 0x0000a2000c1e1500 */
[----:B------:R-:W-:Y:S02]  /*b830*/  ISETP.GT.AND P1, PT, R12, 0x43, PT ;  /* 0x000000430c00780c */ /* 0x000fe40003f24270 */
[----:B------:R-:W-:-:S11]  /*b840*/  PRMT R9, RZ, 0x7610, R9 ;  /* 0x00007610ff097816 */ /* 0x000fd60000000009 */
[----:B0-----:R-:W-:Y:S02]  /*b850*/  @P1 IMAD.MOV.U32 R14, RZ, RZ, R19 ;  /* 0x000000ffff0e1224 */ /* 0x001fe400078e0013 */
[----:B------:R-:W-:-:S05]  /*b860*/  @P1 IMAD.MOV.U32 R15, RZ, RZ, R20 ;  /* 0x000000ffff0f1224 */ /* 0x000fca00078e0014 */
[----:B------:R0:W2:Y:S04]  /*b870*/  @P1 LDG.E.U16 R9, desc[UR44][R14.64] ;  /* 0x0000002c0e091981 */ /* 0x0000a8000c1e1500 */
[----:B---3--:R1:W-:Y:S04]  /*b880*/  STL [R1+0x8], R18 ;  /* 0x0000081201007387 */ /* 0x0083e80000100800 */
[----:B-1----:R-:W3:Y:S04]  /*b890*/  LDL R18, [R1+0x694] ;  /* 0x0006940001127983 */ /* 0x002ee80000100800 */
[----:B----4-:R-:W-:Y:S04]  /*b8a0*/  STL [R1+0xb78], R8 ;  /* 0x000b780801007387 */ /* 0x010fe80000100800 */
[----:B------:R-:W4:Y:S04]  /*b8b0*/  LDL R17, [R1+0x688] ;  /* 0x0006880001117983 */ /* 0x000f280000100800 */
[----:B------:R-:W4:Y:S04]  /*b8c0*/  LDL R16, [R1+0x68c] ;  /* 0x00068c0001107983 */ /* 0x000f280000100800 */
[----:B------:R-:W4:Y:S04]  /*b8d0*/  LDL R152, [R1+0x680] ;  /* 0x0006800001987983 */ /* 0x000f280000100800 */
[----:B------:R-:W4:Y:S04]  /*b8e0*/  LDL R23, [R1+0x684] ;  /* 0x0006840001177983 */ /* 0x000f280000100800 */
[----:B--2---:R1:W-:Y:S04]  /*b8f0*/  STL [R1], R22 ;  /* 0x0000001601007387 */ /* 0x0043e80000100800 */
[----:B------:R-:W2:Y:S04]  /*b900*/  LDL R4, [R1+0x67c] ;  /* 0x00067c0001047983 */ /* 0x000ea80000100800 */
[----:B-1----:R-:W2:Y:S04]  /*b910*/  LDL R22, [R1+0x678] ;  /* 0x0006780001167983 */ /* 0x002ea80000100800 */
[----:B------:R1:W-:Y:S04]  /*b920*/  STL [R1+0xb68], R6 ;  /* 0x000b680601007387 */ /* 0x0003e80000100800 */
[----:B------:R-:W-:Y:S04]  /*b930*/  STL [R1+0xc], R158 ;  /* 0x00000c9e01007387 */ /* 0x000fe80000100800 */
[----:B------:R-:W2:Y:S04]  /*b940*/  LDL R21, [R1+0x670] ;  /* 0x0006700001157983 */ /* 0x000ea80000100800 */
[----:B------:R-:W2:Y:S01]  /*b950*/  LDL R20, [R1+0x674] ;  /* 0x0006740001147983 */ /* 0x000ea20000100800 */
[C---:B------:R-:W-:Y:S01]  /*b960*/  ISETP.GT.AND P2, PT, R12.reuse, 0x44, PT ;  /* 0x000000440c00780c */ /* 0x040fe20003f44270 */
[----:B0-----:R-:W-:Y:S01]  /*b970*/  @P1 IMAD.MOV.U32 R15, RZ, RZ, R153 ;  /* 0x000000ffff0f1224 */ /* 0x001fe200078e0099 */
[----:B------:R-:W-:Y:S01]  /*b980*/  PRMT R189, RZ, 0x7610, R189 ;  /* 0x00007610ffbd7816 */ /* 0x000fe200000000bd */
[----:B------:R-:W2:Y:S01]  /*b990*/  LDL R19, [R1+0x668] ;  /* 0x0006680001137983 */ /* 0x000ea20000100800 */
[----:B------:R-:W-:-:S02]  /*b9a0*/  ISETP.GT.AND P0, PT, R12, 0x45, PT ;  /* 0x000000450c00780c */ /* 0x000fc40003f04270 */
[----:B------:R-:W-:Y:S01]  /*b9b0*/  PRMT R5, RZ, 0x7610, R5 ;  /* 0x00007610ff057816 */ /* 0x000fe20000000005 */
[----:B------:R-:W2:Y:S01]  /*b9c0*/  LDL R8, [R1+0x66c] ;  /* 0x00066c0001087983 */ /* 0x000ea20000100800 */
[----:B------:R-:W-:Y:S02]  /*b9d0*/  PRMT R2, RZ, 0x7610, R2 ;  /* 0x00007610ff027816 */ /* 0x000fe40000000002 */
[----:B------:R-:W-:Y:S01]  /*b9e0*/  PRMT R0, RZ, 0x7610, R0 ;  /* 0x00007610ff007816 */ /* 0x000fe20000000000 */
[----:B------:R0:W-:Y:S01]  /*b9f0*/  STL [R1+0xb6c], R9 ;  /* 0x000b6c0901007387 */ /* 0x0001e20000100800 */
[----:B------:R-:W-:-:S03]  /*ba00*/  PRMT R3, RZ, 0x7610, R3 ;  /* 0x00007610ff037816 */ /* 0x000fc60000000003 */
[----:B-1----:R-:W2:Y:S01]  /*ba10*/  LDL R6, [R1+0x664] ;  /* 0x0006640001067983 */ /* 0x002ea20000100800 */
[----:B---3--:R-:W-:-:S03]  /*ba20*/  @P1 IMAD.MOV.U32 R14, RZ, RZ, R18 ;  /* 0x000000ffff0e1224 */ /* 0x008fc600078e0012 */
[----:B------:R-:W3:Y:S04]  /*ba30*/  LDL R18, [R1+0x660] ;  /* 0x0006600001127983 */ /* 0x000ee80000100800 */
[----:B------:R4:W3:Y:S02]  /*ba40*/  @P1 LDG.E.U16 R189, desc[UR44][R14.64] ;  /* 0x0000002c0ebd1981 */ /* 0x0008e4000c1e1500 */
[----:B----4-:R-:W-:Y:S02]  /*ba50*/  @P2 IMAD.MOV.U32 R14, RZ, RZ, R16 ;  /* 0x000000ffff0e2224 */ /* 0x010fe400078e0010 */
[----:B------:R-:W-:-:S05]  /*ba60*/  @P2 IMAD.MOV.U32 R15, RZ, RZ, R17 ;  /* 0x000000ffff0f2224 */ /* 0x000fca00078e0011 */
[----:B------:R1:W4:Y:S02]  /*ba70*/  @P2 LDG.E.U16 R5, desc[UR44][R14.64] ;  /* 0x0000002c0e052981 */ /* 0x000324000c1e1500 */
[----:B-1----:R-:W-:Y:S02]  /*ba80*/  @P2 IMAD.MOV.U32 R14, RZ, RZ, R23 ;  /* 0x000000ffff0e2224 */ /* 0x002fe400078e0017 */
[----:B------:R-:W-:-:S05]  /*ba90*/  @P2 IMAD.MOV.U32 R15, RZ, RZ, R152 ;  /* 0x000000ffff0f2224 */ /* 0x000fca00078e0098 */
[----:B------:R2:W4:Y:S02]  /*baa0*/  @P2 LDG.E.U16 R2, desc[UR44][R14.64] ;  /* 0x0000002c0e022981 */ /* 0x000524000c1e1500 */
[----:B--2---:R-:W-:Y:S02]  /*bab0*/  @P0 IMAD.MOV.U32 R14, RZ, RZ, R4 ;  /* 0x000000ffff0e0224 */ /* 0x004fe400078e0004 */
[----:B------:R-:W-:-:S05]  /*bac0*/  @P0 IMAD.MOV.U32 R15, RZ, RZ, R22 ;  /* 0x000000ffff0f0224 */ /* 0x000fca00078e0016 */
[----:B------:R1:W2:Y:S02]  /*bad0*/  @P0 LDG.E.U16 R0, desc[UR44][R14.64] ;  /* 0x0000002c0e000981 */ /* 0x0002a4000c1e1500 */
[----:B-1----:R-:W-:Y:S02]  /*bae0*/  @P0 IMAD.MOV.U32 R15, RZ, RZ, R21 ;  /* 0x000000ffff0f0224 */ /* 0x002fe400078e0015 */
[----:B------:R-:W-:-:S05]  /*baf0*/  @P0 IMAD.MOV.U32 R14, RZ, RZ, R20 ;  /* 0x000000ffff0e0224 */ /* 0x000fca00078e0014 */
[----:B------:R1:W2:Y:S01]  /*bb00*/  @P0 LDG.E.U16 R3, desc[UR44][R14.64] ;  /* 0x0000002c0e030981 */ /* 0x0002a2000c1e1500 */
[----:B------:R-:W-:Y:S02]  /*bb10*/  ISETP.GT.AND P1, PT, R12, 0x46, PT ;  /* 0x000000460c00780c */ /* 0x000fe40003f24270 */
[----:B------:R-:W-:Y:S02]  /*bb20*/  PRMT R191, RZ, 0x7610, R191 ;  /* 0x00007610ffbf7816 */ /* 0x000fe400000000bf */
[----:B------:R-:W-:-:S09]  /*bb30*/  PRMT R190, RZ, 0x7610, R190 ;  /* 0x00007610ffbe7816 */ /* 0x000fd200000000be */
[----:B-1----:R-:W-:Y:S02]  /*bb40*/  @P1 IMAD.MOV.U32 R14, RZ, RZ, R8 ;  /* 0x000000ffff0e1224 */ /* 0x002fe400078e0008 */
[----:B------:R-:W-:-:S05]  /*bb50*/  @P1 IMAD.MOV.U32 R15, RZ, RZ, R19 ;  /* 0x000000ffff0f1224 */ /* 0x000fca00078e0013 */
[----:B------:R1:W2:Y:S02]  /*bb60*/  @P1 LDG.E.U16 R191, desc[UR44][R14.64] ;  /* 0x0000002c0ebf1981 */ /* 0x0002a4000c1e1500 */
[----:B-1----:R-:W-:Y:S02]  /*bb70*/  @P1 IMAD.MOV.U32 R14, RZ, RZ, R6 ;  /* 0x000000ffff0e1224 */ /* 0x002fe400078e0006 */
[----:B---3--:R-:W-:Y:S04]  /*bb80*/  STL [R1+0xb70], R189 ;  /* 0x000b70bd01007387 */ /* 0x008fe80000100800 */
[----:B------:R-:W-:Y:S04]  /*bb90*/  STL [R1+0x4], R154 ;  /* 0x0000049a01007387 */ /* 0x000fe80000100800 */
[----:B------:R-:W3:Y:S04]  /*bba0*/  LDL R17, [R1+0x658] ;  /* 0x0006580001117983 */ /* 0x000ee80000100800 */
[----:B------:R-:W3:Y:S04]  /*bbb0*/  LDL R16, [R1+0x65c] ;  /* 0x00065c0001107983 */ /* 0x000ee80000100800 */
[----:B----4-:R-:W-:Y:S04]  /*bbc0*/  STL [R1+0xb74], R5 ;  /* 0x000b740501007387 */ /* 0x010fe80000100800 */
[----:B------:R1:W-:Y:S04]  /*bbd0*/  STL [R1+0xb7c], R2 ;  /* 0x000b7c0201007387 */ /* 0x0003e80000100800 */
[----:B------:R-:W4:Y:S04]  /*bbe0*/  LDL R23, [R1+0x650] ;  /* 0x0006500001177983 */ /* 0x000f280000100800 */
[----:B------:R-:W4:Y:S01]  /*bbf0*/  LDL R4, [R1+0x654] ;  /* 0x0006540001047983 */ /* 0x000f220000100800 */
[----:B------:R-:W-:-:S05]  /*bc00*/  @P1 IMAD.MOV.U32 R15, RZ, RZ, R18 ;  /* 0x000000ffff0f1224 */ /* 0x000fca00078e0012 */
[----:B------:R3:W4:Y:S04]  /*bc10*/  @P1 LDG.E.U16 R190, desc[UR44][R14.64] ;  /* 0x0000002c0ebe1981 */ /* 0x000728000c1e1500 */
[----:B--2---:R2:W-:Y:S04]  /*bc20*/  STL [R1+0xb80], R0 ;  /* 0x000b800001007387 */ /* 0x0045e80000100800 */
[----:B------:R-:W4:Y:S04]  /*bc30*/  LDL R22, [R1+0x648] ;  /* 0x0006480001167983 */ /* 0x000f280000100800 */
[----:B------:R-:W4:Y:S04]  /*bc40*/  LDL R21, [R1+0x64c] ;  /* 0x00064c0001157983 */ /* 0x000f280000100800 */
[----:B------:R4:W-:Y:S04]  /*bc50*/  STL [R1+0xb84], R3 ;  /* 0x000b840301007387 */ /* 0x0009e80000100800 */
[----:B0-----:R-:W4:Y:S04]  /*bc60*/  LDL R9, [R1+0x640] ;  /* 0x0006400001097983 */ /* 0x001f280000100800 */
[----:B------:R-:W4:Y:S01]  /*bc70*/  LDL R8, [R1+0x644] ;  /* 0x0006440001087983 */ /* 0x000f220000100800 */
[----:B------:R-:W-:-:S02]  /*bc80*/  ISETP.GT.AND P2, PT, R12, 0x47, PT ;  /* 0x000000470c00780c */ /* 0x000fc40003f44270 */
[----:B------:R-:W-:Y:S02]  /*bc90*/  ISETP.GT.AND P0, PT, R12, 0x48, PT ;  /* 0x000000480c00780c */ /* 0x000fe40003f04270 */
[----:B------:R-:W-:Y:S02]  /*bca0*/  PRMT R11, RZ, 0x7610, R11 ;  /* 0x00007610ff0b7816 */ /* 0x000fe4000000000b */
[----:B------:R-:W-:Y:S02]  /*bcb0*/  PRMT R10, RZ, 0x7610, R10 ;  /* 0x00007610ff0a7816 */ /* 0x000fe4000000000a */
[----:B-1----:R-:W-:Y:S01]  /*bcc0*/  PRMT R2, RZ, 0x7610, R2 ;  /* 0x00007610ff027816 */ /* 0x002fe20000000002 */
[----:B------:R-:W-:Y:S04]  /*bcd0*/  STL [R1+0xb88], R191 ;  /* 0x000b88bf01007387 */ /* 0x000fe80000100800 */
[----:B------:R-:W4:Y:S04]  /*bce0*/  LDL R20, [R1+0x638] ;  /* 0x0006380001147983 */ /* 0x000f280000100800 */
[----:B------:R-:W4:Y:S01]  /*bcf0*/  LDL R6, [R1+0x63c] ;  /* 0x00063c0001067983 */ /* 0x000f220000100800 */
[----:B--2---:R-:W-:Y:S01]  /*bd00*/  PRMT R0, RZ, 0x7610, R0 ;  /* 0x00007610ff007816 */ /* 0x004fe20000000000 */
[----:B---3--:R-:W-:-:S02]  /*bd10*/  @P2 IMAD.MOV.U32 R15, RZ, RZ, R17 ;  /* 0x000000ffff0f2224 */ /* 0x008fc400078e0011 */
[----:B------:R-:W-:-:S05]  /*bd20*/  @P2 IMAD.MOV.U32 R14, RZ, RZ, R16 ;  /* 0x000000ffff0e2224 */ /* 0x000fca00078e0010 */
[----:B------:R4:W2:Y:S02]  /*bd30*/  @P2 LDG.E.U16 R11, desc[UR44][R14.64] ;  /* 0x0000002c0e0b2981 */ /* 0x0008a4000c1e1500 */
[----:B----4-:R-:W-:Y:S02]  /*bd40*/  @P2 IMAD.MOV.U32 R15, RZ, RZ, R23 ;  /* 0x000000ffff0f2224 */ /* 0x010fe400078e0017 */
[----:B------:R-:W-:-:S05]  /*bd50*/  @P2 IMAD.MOV.U32 R14, RZ, RZ, R4 ;  /* 0x000000ffff0e2224 */ /* 0x000fca00078e0004 */
[----:B------:R0:W3:Y:S04]  /*bd60*/  @P2 LDG.E.U16 R10, desc[UR44][R14.64] ;  /* 0x0000002c0e0a2981 */ /* 0x0000e8000c1e1500 */
[----:B------:R-:W-:Y:S04]  /*bd70*/  STL [R1+0xb8c], R190 ;  /* 0x000b8cbe01007387 */ /* 0x000fe80000100800 */
[----:B------:R-:W4:Y:S04]  /*bd80*/  LDL R19, [R1+0x630] ;  /* 0x0006300001137983 */ /* 0x000f280000100800 */
[----:B------:R-:W4:Y:S04]  /*bd90*/  LDL R18, [R1+0x634] ;  /* 0x0006340001127983 */ /* 0x000f280000100800 */
[----:B------:R-:W4:Y:S04]  /*bda0*/  LDL R17, [R1+0x628] ;  /* 0x0006280001117983 */ /* 0x000f280000100800 */
[----:B------:R-:W4:Y:S01]  /*bdb0*/  LDL R16, [R1+0x62c] ;  /* 0x00062c0001107983 */ /* 0x000f220000100800 */
[----:B0-----:R-:W-:-:S02]  /*bdc0*/  @P0 IMAD.MOV.U32 R15, RZ, RZ, R22 ;  /* 0x000000ffff0f0224 */ /* 0x001fc400078e0016 */
[----:B------:R-:W-:-:S05]  /*bdd0*/  @P0 IMAD.MOV.U32 R14, RZ, RZ, R21 ;  /* 0x000000ffff0e0224 */ /* 0x000fca00078e0015 */
[----:B------:R0:W4:Y:S02]  /*bde0*/  @P0 LDG.E.U16 R2, desc[UR44][R14.64] ;  /* 0x0000002c0e020981 */ /* 0x000124000c1e1500 */
[----:B0-----:R-:W-:Y:S02]  /*bdf0*/  @P0 IMAD.MOV.U32 R15, RZ, RZ, R9 ;  /* 0x000000ffff0f0224 */ /* 0x001fe400078e0009 */
[----:B------:R-:W-:-:S05]  /*be00*/  @P0 IMAD.MOV.U32 R14, RZ, RZ, R8 ;  /* 0x000000ffff0e0224 */ /* 0x000fca00078e0008 */
[----:B------:R0:W4:Y:S01]  /*be10*/  @P0 LDG.E.U16 R0, desc[UR44][R14.64] ;  /* 0x0000002c0e000981 */ /* 0x000122000c1e1500 */
[----:B------:R-:W-:Y:S02]  /*be20*/  ISETP.GT.AND P1, PT, R12, 0x49, PT ;  /* 0x000000490c00780c */ /* 0x000fe40003f24270 */
[----:B------:R-:W-:Y:S02]  /*be30*/  PRMT R5, RZ, 0x7610, R5 ;  /* 0x00007610ff057816 */ /* 0x000fe40000000005 */
[----:B------:R-:W-:-:S09]  /*be40*/  PRMT R189, RZ, 0x7610, R189 ;  /* 0x00007610ffbd7816 */ /* 0x000fd200000000bd */
[----:B0-----:R-:W-:Y:S02]  /*be50*/  @P1 IMAD.MOV.U32 R15, RZ, RZ, R20 ;  /* 0x000000ffff0f1224 */ /* 0x001fe400078e0014 */
[----:B------:R-:W-:-:S05]  /*be60*/  @P1 IMAD.MOV.U32 R14, RZ, RZ, R6 ;  /* 0x000000ffff0e1224 */ /* 0x000fca00078e0006 */
[----:B------:R4:W4:Y:S04]  /*be70*/  @P1 LDG.E.U16 R5, desc[UR44][R14.64] ;  /* 0x0000002c0e051981 */ /* 0x000928000c1e1500 */
[----:B--2---:R-:W-:Y:S04]  /*be80*/  STL [R1+0xb90], R11 ;  /* 0x000b900b01007387 */ /* 0x004fe80000100800 */
[----:B------:R-:W2:Y:S04]  /*be90*/  LDL R4, [R1+0x620] ;  /* 0x0006200001047983 */ /* 0x000ea80000100800 */
[----:B------:R-:W2:Y:S04]  /*bea0*/  LDL R3, [R1+0x624] ;  /* 0x0006240001037983 */ /* 0x000ea80000100800 */
[----:B---3--:R-:W-:Y:S01]  /*beb0*/  STL [R1+0xb94], R10 ;  /* 0x000b940a01007387 */ /* 0x008fe20000100800 */
[----:B----4-:R-:W-:-:S02]  /*bec0*/  @P1 IMAD.MOV.U32 R15, RZ, RZ, R19 ;  /* 0x000000ffff0f1224 */ /* 0x010fc400078e0013 */
[----:B------:R-:W-:-:S05]  /*bed0*/  @P1 IMAD.MOV.U32 R14, RZ, RZ, R18 ;  /* 0x000000ffff0e1224 */ /* 0x000fca00078e0012 */
[----:B------:R0:W3:Y:S04]  /*bee0*/  @P1 LDG.E.U16 R189, desc[UR44][R14.64] ;  /* 0x0000002c0ebd1981 */ /* 0x0000e8000c1e1500 */
[----:B------:R-:W-:Y:S04]  /*bef0*/  STL [R1+0xb98], R2 ;  /* 0x000b980201007387 */ /* 0x000fe80000100800 */
[----:B------:R-:W4:Y:S04]  /*bf00*/  LDL R9, [R1+0x618] ;  /* 0x0006180001097983 */ /* 0x000f280000100800 */
[----:B------:R-:W4:Y:S04]  /*bf10*/  LDL R8, [R1+0x61c] ;  /* 0x00061c0001087983 */ /* 0x000f280000100800 */
[----:B------:R1:W-:Y:S04]  /*bf20*/  STL [R1+0xb9c], R0 ;  /* 0x000b9c0001007387 */ /* 0x0003e80000100800 */
[----:B------:R-:W4:Y:S04]  /*bf30*/  LDL R6, [R1+0x610] ;  /* 0x0006100001067983 */ /* 0x000f280000100800 */
[----:B-1----:R-:W4:Y:S01]  /*bf40*/  LDL R0, [R1+0x614] ;  /* 0x0006140001007983 */ /* 0x002f220000100800 */
[----:B------:R-:W-:-:S02]  /*bf50*/  ISETP.GT.AND P2, PT, R12, 0x4a, PT ;  /* 0x0000004a0c00780c */ /* 0x000fc40003f44270 */
[----:B------:R-:W-:Y:S02]  /*bf60*/  PRMT R7, RZ, 0x7610, R7 ;  /* 0x00007610ff077816 */ /* 0x000fe40000000007 */
[----:B------:R-:W-:-:S09]  /*bf70*/  ISETP.GT.AND P0, PT, R12, 0x4b, PT ;  /* 0x0000004b0c00780c */ /* 0x000fd20003f04270 */
[----:B0-----:R-:W-:Y:S02]  /*bf80*/  @P2 IMAD.MOV.U32 R14, RZ, RZ, R16 ;  /* 0x000000ffff0e2224 */ /* 0x001fe400078e0010 */
[----:B------:R-:W-:-:S05]  /*bf90*/  @P2 IMAD.MOV.U32 R15, RZ, RZ, R17 ;  /* 0x000000ffff0f2224 */ /* 0x000fca00078e0011 */
[----:B------:R2:W4:Y:S01]  /*bfa0*/  @P2 LDG.E.U16 R7, desc[UR44][R14.64] ;  /* 0x0000002c0e072981 */ /* 0x000522000c1e1500 */
[----:B------:R-:W-:Y:S02]  /*bfb0*/  PRMT R188, RZ, 0x7610, R188 ;  /* 0x00007610ffbc7816 */ /* 0x000fe400000000bc */
[----:B------:R-:W-:Y:S01]  /*bfc0*/  PRMT R251, RZ, 0x7610, R251 ;  /* 0x00007610fffb7816 */ /* 0x000fe200000000fb */
[----:B------:R0:W-:Y:S01]  /*bfd0*/  STL [R1+0xba0], R5 ;  /* 0x000ba00501007387 */ /* 0x0001e20000100800 */
[----:B------:R-:W-:Y:S01]  /*bfe0*/  PRMT R249, RZ, 0x7610, R249 ;  /* 0x00007610fff97816 */ /* 0x000fe200000000f9 */
[----:B--2---:R-:W-:Y:S02]  /*bff0*/  @P2 IMAD.MOV.U32 R15, RZ, RZ, R4 ;  /* 0x000000ffff0f2224 */ /* 0x004fe400078e0004 */
[----:B------:R-:W-:-:S05]  /*c000*/  @P2 IMAD.MOV.U32 R14, RZ, RZ, R3 ;  /* 0x000000ffff0e2224 */ /* 0x000fca00078e0003 */
[----:B------:R4:W2:Y:S04]  /*c010*/  @P2 LDG.E.U16 R188, desc[UR44][R14.64] ;  /* 0x0000002c0ebc2981 */ /* 0x0008a8000c1e1500 */
[----:B---3--:R-:W-:Y:S04]  /*c020*/  STL [R1+0xba4], R189 ;  /* 0x000ba4bd01007387 */ /* 0x008fe80000100800 */
[----:B------:R-:W3:Y:S04]  /*c030*/  LDL R18, [R1+0x608] ;  /* 0x0006080001127983 */ /* 0x000ee80000100800 */
[----:B------:R-:W3:Y:S04]  /*c040*/  LDL R17, [R1+0x60c] ;  /* 0x00060c0001117983 */ /* 0x000ee80000100800 */
[----:B------:R-:W3:Y:S04]  /*c050*/  LDL R2, [R1+0x604] ;  /* 0x0006040001027983 */ /* 0x000ee80000100800 */
[----:B0-----:R-:W3:Y:S01]  /*c060*/  LDL R5, [R1+0x600] ;  /* 0x0006000001057983 */ /* 0x001ee20000100800 */
[----:B----4-:R-:W-:-:S02]  /*c070*/  @P0 IMAD.MOV.U32 R15, RZ, RZ, R9 ;  /* 0x000000ffff0f0224 */ /* 0x010fc400078e0009 */
[----:B------:R-:W-:-:S05]  /*c080*/  @P0 IMAD.MOV.U32 R14, RZ, RZ, R8 ;  /* 0x000000ffff0e0224 */ /* 0x000fca00078e0008 */
[----:B------:R0:W4:Y:S02]  /*c090*/  @P0 LDG.E.U16 R251, desc[UR44][R14.64] ;  /* 0x0000002c0efb0981 */ /* 0x000124000c1e1500 */
[----:B0-----:R-:W-:Y:S02]  /*c0a0*/  @P0 IMAD.MOV.U32 R15, RZ, RZ, R6 ;  /* 0x000000ffff0f0224 */ /* 0x001fe400078e0006 */
[----:B------:R-:W-:-:S05]  /*c0b0*/  @P0 IMAD.MOV.U32 R14, RZ, RZ, R0 ;  /* 0x000000ffff0e0224 */ /* 0x000fca00078e0000 */
[----:B------:R3:W4:Y:S04]  /*c0c0*/  @P0 LDG.E.U16 R249, desc[UR44][R14.64] ;  /* 0x0000002c0ef90981 */ /* 0x000728000c1e1500 */
[----:B------:R0:W-:Y:S04]  /*c0d0*/  STL [R1+0xba8], R7 ;  /* 0x000ba80701007387 */ /* 0x0001e80000100800 */
[----:B------:R-:W4:Y:S04]  /*c0e0*/  LDL R16, [R1+0x5f8] ;  /* 0x0005f80001107983 */ /* 0x000f280000100800 */
[----:B------:R-:W4:Y:S04]  /*c0f0*/  LDL R11, [R1+0x5fc] ;  /* 0x0005fc00010b7983 */ /* 0x000f280000100800 */
[----:B------:R-:W4:Y:S04]  /*c100*/  LDL R4, [R1+0x5f0] ;  /* 0x0005f00001047983 */ /* 0x000f280000100800 */
[----:B------:R-:W4:Y:S01]  /*c110*/  LDL R3, [R1+0x5f4] ;  /* 0x0005f40001037983 */ /* 0x000f220000100800 */
[----:B------:R-:W-:-:S02]  /*c120*/  ISETP.GT.AND P1, PT, R12, 0x4c, PT ;  /* 0x0000004c0c00780c */ /* 0x000fc40003f24270 */
[----:B------:R-:W-:Y:S01]  /*c130*/  PRMT R247, RZ, 0x7610, R247 ;  /* 0x00007610fff77816 */ /* 0x000fe200000000f7 */
[----:B--2---:R-:W-:Y:S04]  /*c140*/  STL [R1+0xbac], R188 ;  /* 0x000bacbc01007387 */ /* 0x004fe80000100800 */
[----:B------:R-:W2:Y:S04]  /*c150*/  LDL R10, [R1+0x5e8] ;  /* 0x0005e800010a7983 */ /* 0x000ea80000100800 */
[----:B------:R-:W2:Y:S02]  /*c160*/  LDL R9, [R1+0x5ec] ;  /* 0x0005ec0001097983 */ /* 0x000ea40000100800 */
[----:B---3--:R-:W-:-:S02]  /*c170*/  @P1 IMAD.MOV.U32 R15, RZ, RZ, R18 ;  /* 0x000000ffff0f1224 */ /* 0x008fc400078e0012 */
[----:B------:R-:W-:-:S05]  /*c180*/  @P1 IMAD.MOV.U32 R14, RZ, RZ, R17 ;  /* 0x000000ffff0e1224 */ /* 0x000fca00078e0011 */
[----:B------:R1:W3:Y:S02]  /*c190*/  @P1 LDG.E.U16 R247, desc[UR44][R14.64] ;  /* 0x0000002c0ef71981 */ /* 0x0002e4000c1e1500 */
[----:B-1----:R-:W-:Y:S02]  /*c1a0*/  @P1 IMAD.MOV.U32 R14, RZ, RZ, R2 ;  /* 0x000000ffff0e1224 */ /* 0x002fe400078e0002 */
[----:B----4-:R-:W-:Y:S04]  /*c1b0*/  STL [R1+0xbb0], R251 ;  /* 0x000bb0fb01007387 */ /* 0x010fe80000100800 */
[----:B0-----:R-:W4:Y:S04]  /*c1c0*/  LDL R7, [R1+0x5e0] ;  /* 0x0005e00001077983 */ /* 0x001f280000100800 */
[----:B------:R-:W3:Y:S04]  /*c1d0*/  LDL R0, [R1+0x5e4] ;  /* 0x0005e40001007983 */ /* 0x000ee80000100800 */
[----:B------:R-:W3:Y:S04]  /*c1e0*/  LDL R8, [R1+0x5d8] ;  /* 0x0005d80001087983 */ /* 0x000ee80000100800 */
[----:B------:R-:W3:Y:S04]  /*c1f0*/  LDL R6, [R1+0x5dc] ;  /* 0x0005dc0001067983 */ /* 0x000ee80000100800 */
[----:B------:R0:W-:Y:S04]  /*c200*/  STL [R1+0xbb4], R249 ;  /* 0x000bb4f901007387 */ /* 0x0001e80000100800 */
[----:B------:R-:W3:Y:S01]  /*c210*/  LDL R2, [R1+0x5d4] ;  /* 0x0005d40001027983 */ /* 0x000ee20000100800 */
[C---:B------:R-:W-:Y:S01]  /*c220*/  ISETP.GT.AND P2, PT, R12.reuse, 0x4d, PT ;  /* 0x0000004d0c00780c */ /* 0x040fe20003f44270 */
[----:B------:R-:W-:Y:S01]  /*c230*/  @P1 IMAD.MOV.U32 R15, RZ, RZ, R5 ;  /* 0x000000ffff0f1224 */ /* 0x000fe200078e0005 */
[----:B------:R-:W-:Y:S01]  /*c240*/  PRMT R245, RZ, 0x7610, R245 ;  /* 0x00007610fff57816 */ /* 0x000fe200000000f5 */
[----:B------:R-:W3:Y:S01]  /*c250*/  LDL R5, [R1+0x5d0] ;  /* 0x0005d00001057983 */ /* 0x000ee20000100800 */
[----:B------:R-:W-:-:S02]  /*c260*/  ISETP.GT.AND P0, PT, R12, 0x4e, PT ;  /* 0x0000004e0c00780c */ /* 0x000fc40003f04270 */
[----:B------:R-:W-:Y:S01]  /*c270*/  PRMT R243, RZ, 0x7610, R243 ;  /* 0x00007610fff37816 */ /* 0x000fe200000000f3 */
[----:B------:R-:W3:Y:S04]  /*c280*/  LDL R18, [R1+0x5c8] ;  /* 0x0005c80001127983 */ /* 0x000ee80000100800 */
[----:B------:R1:W3:Y:S04]  /*c290*/  @P1 LDG.E.U16 R245, desc[UR44][R14.64] ;  /* 0x0000002c0ef51981 */ /* 0x0002e8000c1e1500 */
[----:B------:R-:W3:Y:S01]  /*c2a0*/  LDL R17, [R1+0x5cc] ;  /* 0x0005cc0001117983 */ /* 0x000ee20000100800 */
[----:B------:R-:W-:-:S02]  /*c2b0*/  PRMT R241, RZ, 0x7610, R241 ;  /* 0x00007610fff17816 */ /* 0x000fc400000000f1 */
[----:B------:R-:W-:Y:S01]  /*c2c0*/  PRMT R239, RZ, 0x7610, R239 ;  /* 0x00007610ffef7816 */ /* 0x000fe200000000ef */
[----:B------:R-:W3:Y:S01]  /*c2d0*/  LDL R21, [R1+0x508] ;  /* 0x0005080001157983 */ /* 0x000ee20000100800 */
[----:B-1----:R-:W-:Y:S02]  /*c2e0*/  @P2 IMAD.MOV.U32 R14, RZ, RZ, R11 ;  /* 0x000000ffff0e2224 */ /* 0x002fe400078e000b */
[----:B------:R-:W-:Y:S01]  /*c2f0*/  @P2 IMAD.MOV.U32 R15, RZ, RZ, R16 ;  /* 0x000000ffff0f2224 */ /* 0x000fe200078e0010 */
        /* <DEDUP_REMOVED lines=9> */
[----:B------:R-:W3:Y:S04]  /*c390*/  LDL R4, [R1+0x5c0] ;  /* 0x0005c00001047983 */ /* 0x000ee80000100800 */
[----:B------:R2:W3:Y:S01]  /*c3a0*/  @P2 LDG.E.U16 R241, desc[UR44][R14.64] ;  /* 0x0000002c0ef12981 */ /* 0x0004e2000c1e1500 */
[----:B------:R-:W-:-:S02]  /*c3b0*/  ISETP.GT.AND P1, PT, R12, 0x4f, PT ;  /* 0x0000004f0c00780c */ /* 0x000fc40003f24270 */
[----:B------:R-:W-:Y:S01]  /*c3c0*/  PRMT R233, RZ, 0x7610, R233 ;  /* 0x00007610ffe97816 */ /* 0x000fe200000000e9 */
[----:B------:R-:W3:Y:S01]  /*c3d0*/  LDL R154, [R1+0x4d8] ;  /* 0x0004d800019a7983 */ /* 0x000ee20000100800 */
[----:B------:R-:W-:Y:S02]  /*c3e0*/  PRMT R231, RZ, 0x7610, R231 ;  /* 0x00007610ffe77816 */ /* 0x000fe400000000e7 */
[----:B------:R-:W-:Y:S01]  /*c3f0*/  PRMT R229, RZ, 0x7610, R229 ;  /* 0x00007610ffe57816 */ /* 0x000fe200000000e5 */
[----:B------:R-:W3:Y:S01]  /*c400*/  LDL R160, [R1+0x4a8] ;  /* 0x0004a80001a07983 */ /* 0x000ee20000100800 */
[----:B------:R-:W-:Y:S02]  /*c410*/  PRMT R227, RZ, 0x7610, R227 ;  /* 0x00007610ffe37816 */ /* 0x000fe400000000e3 */
[----:B------:R-:W-:Y:S01]  /*c420*/  PRMT R225, RZ, 0x7610, R225 ;  /* 0x00007610ffe17816 */ /* 0x000fe200000000e1 */
[----:B------:R-:W3:Y:S01]  /*c430*/  LDL R164, [R1+0x490] ;  /* 0x0004900001a47983 */ /* 0x000ee20000100800 */
[----:B------:R-:W-:-:S02]  /*c440*/  PRMT R223, RZ, 0x7610, R223 ;  /* 0x00007610ffdf7816 */ /* 0x000fc400000000df */
        /* <DEDUP_REMOVED lines=8> */
[----:B--2---:R-:W-:-:S03]  /*c4d0*/  @P0 IMAD.MOV.U32 R15, RZ, RZ, R10 ;  /* 0x000000ffff0f0224 */ /* 0x004fc600078e000a */
[----:B------:R-:W2:Y:S01]  /*c4e0*/  LDL R10, [R1+0x5a8] ;  /* 0x0005a800010a7983 */ /* 0x000ea20000100800 */
[----:B------:R-:W-:-:S03]  /*c4f0*/  @P0 IMAD.MOV.U32 R14, RZ, RZ, R9 ;  /* 0x000000ffff0e0224 */ /* 0x000fc600078e0009 */
[----:B------:R-:W2:Y:S04]  /*c500*/  LDL R9, [R1+0x5ac] ;  /* 0x0005ac0001097983 */ /* 0x000ea80000100800 */
[----:B------:R4:W2:Y:S02]  /*c510*/  @P0 LDG.E.U16 R239, desc[UR44][R14.64] ;  /* 0x0000002c0eef0981 */ /* 0x0008a4000c1e1500 */
[----:B----4-:R-:W-:Y:S02]  /*c520*/  @P0 IMAD.MOV.U32 R15, RZ, RZ, R7 ;  /* 0x000000ffff0f0224 */ /* 0x010fe400078e0007 */
[----:B------:R-:W4:Y:S01]  /*c530*/  LDL R7, [R1+0x5b0] ;  /* 0x0005b00001077983 */ /* 0x000f220000100800 */
[----:B---3--:R-:W-:-:S03]  /*c540*/  @P0 IMAD.MOV.U32 R14, RZ, RZ, R0 ;  /* 0x000000ffff0e0224 */ /* 0x008fc600078e0000 */
[----:B------:R-:W3:Y:S04]  /*c550*/  LDL R0, [R1+0x5b4] ;  /* 0x0005b40001007983 */ /* 0x000ee80000100800 */
[----:B------:R1:W2:Y:S02]  /*c560*/  @P0 LDG.E.U16 R237, desc[UR44][R14.64] ;  /* 0x0000002c0eed0981 */ /* 0x0002a4000c1e1500 */
[----:B-1----:R-:W-:Y:S02]  /*c570*/  @P1 IMAD.MOV.U32 R14, RZ, RZ, R6 ;  /* 0x000000ffff0e1224 */ /* 0x002fe400078e0006 */
[----:B------:R-:W-:Y:S01]  /*c580*/  @P1 IMAD.MOV.U32 R15, RZ, RZ, R8 ;  /* 0x000000ffff0f1224 */ /* 0x000fe200078e0008 */
[C---:B------:R-:W-:Y:S01]  /*c590*/  ISETP.GT.AND P2, PT, R12.reuse, 0x50, PT ;  /* 0x000000500c00780c */ /* 0x040fe20003f44270 */
[----:B------:R-:W2:Y:S04]  /*c5a0*/  LDL R8, [R1+0x598] ;  /* 0x0005980001087983 */ /* 0x000ea80000100800 */
[----:B------:R1:W2:Y:S01]  /*c5b0*/  @P1 LDG.E.U16 R235, desc[UR44][R14.64] ;  /* 0x0000002c0eeb1981 */ /* 0x0002a2000c1e1500 */
[----:B------:R-:W-:-:S03]  /*c5c0*/  ISETP.GT.AND P0, PT, R12, 0x51, PT ;  /* 0x000000510c00780c */ /* 0x000fc60003f04270 */
[----:B------:R-:W2:Y:S01]  /*c5d0*/  LDL R6, [R1+0x59c] ;  /* 0x00059c0001067983 */ /* 0x000ea20000100800 */
[----:B-1----:R-:W-:-:S03]  /*c5e0*/  @P1 IMAD.MOV.U32 R14, RZ, RZ, R2 ;  /* 0x000000ffff0e1224 */ /* 0x002fc600078e0002 */
[----:B------:R-:W2:Y:S01]  /*c5f0*/  LDL R2, [R1+0x5a4] ;  /* 0x0005a40001027983 */ /* 0x000ea20000100800 */
[----:B------:R-:W-:-:S03]  /*c600*/  @P1 IMAD.MOV.U32 R15, RZ, RZ, R5 ;  /* 0x000000ffff0f1224 */ /* 0x000fc600078e0005 */
[----:B------:R-:W2:Y:S04]  /*c610*/  LDL R5, [R1+0x5a0] ;  /* 0x0005a00001057983 */ /* 0x000ea80000100800 */
[----:B------:R1:W2:Y:S02]  /*c620*/  @P1 LDG.E.U16 R233, desc[UR44][R14.64] ;  /* 0x0000002c0ee91981 */ /* 0x0002a4000c1e1500 */
[----:B-1----:R-:W-:Y:S02]  /*c630*/  @P2 IMAD.MOV.U32 R14, RZ, RZ, R17 ;  /* 0x000000ffff0e2224 */ /* 0x002fe400078e0011 */
[----:B------:R-:W-:Y:S01]  /*c640*/  @P2 IMAD.MOV.U32 R15, RZ, RZ, R18 ;  /* 0x000000ffff0f2224 */ /* 0x000fe200078e0012 */
[----:B------:R-:W2:Y:S04]  /*c650*/  LDL R17, [R1+0x58c] ;  /* 0x00058c0001117983 */ /* 0x000ea80000100800 */
[----:B------:R1:W2:Y:S04]  /*c660*/  @P2 LDG.E.U16 R231, desc[UR44][R14.64] ;  /* 0x0000002c0ee72981 */ /* 0x0002a8000c1e1500 */
[----:B------:R-:W2:Y:S01]  /*c670*/  LDL R18, [R1+0x588] ;  /* 0x0005880001127983 */ /* 0x000ea20000100800 */
[----:B-1----:R-:W-:-:S02]  /*c680*/  @P2 IMAD.MOV.U32 R14, RZ, RZ, R3 ;  /* 0x000000ffff0e2224 */ /* 0x002fc400078e0003 */
[----:B------:R-:W-:Y:S01]  /*c690*/  @P2 IMAD.MOV.U32 R15, RZ, RZ, R4 ;  /* 0x000000ffff0f2224 */ /* 0x000fe200078e0004 */
[----:B------:R-:W2:Y:S04]  /*c6a0*/  LDL R3, [R1+0x594] ;  /* 0x0005940001037983 */ /* 0x000ea80000100800 */
[----:B------:R-:W2:Y:S04]  /*c6b0*/  LDL R4, [R1+0x590] ;  /* 0x0005900001047983 */ /* 0x000ea80000100800 */
[----:B------:R1:W2:Y:S01]  /*c6c0*/  @P2 LDG.E.U16 R229, desc[UR44][R14.64] ;  /* 0x0000002c0ee52981 */ /* 0x0002a2000c1e1500 */
[----:B------:R-:W-:Y:S01]  /*c6d0*/  ISETP.GT.AND P1, PT, R12, 0x52, PT ;  /* 0x000000520c00780c */ /* 0x000fe20003f24270 */
[----:B-1----:R-:W-:-:S02]  /*c6e0*/  @P0 IMAD.MOV.U32 R14, RZ, RZ, R11 ;  /* 0x000000ffff0e0224 */ /* 0x002fc400078e000b */
[----:B------:R-:W-:Y:S01]  /*c6f0*/  @P0 IMAD.MOV.U32 R15, RZ, RZ, R16 ;  /* 0x000000ffff0f0224 */ /* 0x000fe200078e0010 */
[----:B------:R-:W2:Y:S04]  /*c700*/  LDL R11, [R1+0x57c] ;  /* 0x00057c00010b7983 */ /* 0x000ea80000100800 */
[----:B------:R4:W2:Y:S04]  /*c710*/  @P0 LDG.E.U16 R227, desc[UR44][R14.64] ;  /* 0x0000002c0ee30981 */ /* 0x0008a8000c1e1500 */
[----:B------:R-:W2:Y:S01]  /*c720*/  LDL R16, [R1+0x578] ;  /* 0x0005780001107983 */ /* 0x000ea20000100800 */
[----:B----4-:R-:W-:-:S03]  /*c730*/  @P0 IMAD.MOV.U32 R15, RZ, RZ, R7 ;  /* 0x000000ffff0f0224 */ /* 0x010fc600078e0007 */
[----:B------:R-:W4:Y:S01]  /*c740*/  LDL R7, [R1+0x580] ;  /* 0x0005800001077983 */ /* 0x000f220000100800 */
[----:B---3--:R-:W-:-:S03]  /*c750*/  @P0 IMAD.MOV.U32 R14, RZ, RZ, R0 ;  /* 0x000000ffff0e0224 */ /* 0x008fc600078e0000 */
[----:B------:R-:W3:Y:S04]  /*c760*/  LDL R0, [R1+0x584] ;  /* 0x0005840001007983 */ /* 0x000ee80000100800 */
[----:B------:R2:W3:Y:S02]  /*c770*/  @P0 LDG.E.U16 R225, desc[UR44][R14.64] ;  /* 0x0000002c0ee10981 */ /* 0x0004e4000c1e1500 */
[----:B--2---:R-:W-:Y:S02]  /*c780*/  @P1 IMAD.MOV.U32 R14, RZ, RZ, R9 ;  /* 0x000000ffff0e1224 */ /* 0x004fe400078e0009 */
        /* <DEDUP_REMOVED lines=16> */
[----:B-1----:R-:W-:-:S03]  /*c890*/  @P2 IMAD.MOV.U32 R14, RZ, RZ, R3 ;  /* 0x000000ffff0e2224 */ /* 0x002fc600078e0003 */
[----:B------:R-:W2:Y:S01]  /*c8a0*/  LDL R3, [R1+0x55c] ;  /* 0x00055c0001037983 */ /* 0x000ea20000100800 */
[----:B------:R-:W-:-:S03]  /*c8b0*/  @P2 IMAD.MOV.U32 R15, RZ, RZ, R4 ;  /* 0x000000ffff0f2224 */ /* 0x000fc600078e0004 */
[----:B------:R-:W2:Y:S04]  /*c8c0*/  LDL R4, [R1+0x558] ;  /* 0x0005580001047983 */ /* 0x000ea80000100800 */
[----:B------:R1:W2:Y:S01]  /*c8d0*/  @P2 LDG.E.U16 R217, desc[UR44][R14.64] ;  /* 0x0000002c0ed92981 */ /* 0x0002a2000c1e1500 */
[----:B------:R-:W-:Y:S01]  /*c8e0*/  ISETP.GT.AND P1, PT, R12, 0x55, PT ;  /* 0x000000550c00780c */ /* 0x000fe20003f24270 */
[----:B-1----:R-:W-:Y:S02]  /*c8f0*/  @P0 IMAD.MOV.U32 R14, RZ, RZ, R17 ;  /* 0x000000ffff0e0224 */ /* 0x002fe400078e0011 */
[----:B------:R-:W-:Y:S01]  /*c900*/  @P0 IMAD.MOV.U32 R15, RZ, RZ, R18 ;  /* 0x000000ffff0f0224 */ /* 0x000fe200078e0012 */
[----:B------:R-:W-:Y:S01]  /*c910*/  PRMT R211, RZ, 0x7610, R211 ;  /* 0x00007610ffd37816 */ /* 0x000fe200000000d3 */
        /* <DEDUP_REMOVED lines=8> */
[----:B-1----:R-:W-:Y:S02]  /*c9a0*/  @P1 IMAD.MOV.U32 R14, RZ, RZ, R11 ;  /* 0x000000ffff0e1224 */ /* 0x002fe400078e000b */
[----:B------:R-:W-:Y:S01]  /*c9b0*/  @P1 IMAD.MOV.U32 R15, RZ, RZ, R16 ;  /* 0x000000ffff0f1224 */ /* 0x000fe200078e0010 */
[----:B------:R-:W-:Y:S01]  /*c9c0*/  ISETP.GT.AND P2, PT, R12, 0x56, PT ;  /* 0x000000560c00780c */ /* 0x000fe20003f44270 */
[----:B------:R-:W3:Y:S04]  /*c9d0*/  LDL R16, [R1+0x538] ;  /* 0x0005380001107983 */ /* 0x000ee80000100800 */
[----:B------:R2:W3:Y:S01]  /*c9e0*/  @P1 LDG.E.U16 R211, desc[UR44][R14.64] ;  /* 0x0000002c0ed31981 */ /* 0x0004e2000c1e1500 */
[----:B------:R-:W-:-:S02]  /*c9f0*/  PRMT R209, RZ, 0x7610, R209 ;  /* 0x00007610ffd17816 */ /* 0x000fc400000000d1 */
[----:B------:R-:W-:Y:S01]  /*ca00*/  PRMT R207, RZ, 0x7610, R207 ;  /* 0x00007610ffcf7816 */ /* 0x000fe200000000cf */
[----:B------:R-:W3:Y:S01]  /*ca10*/  LDL R11, [R1+0x53c] ;  /* 0x00053c00010b7983 */ /* 0x000ee20000100800 */
[----:B--2---:R-:W-:-:S03]  /*ca20*/  @P1 IMAD.MOV.U32 R14, RZ, RZ, R2 ;  /* 0x000000ffff0e1224 */ /* 0x004fc600078e0002 */
[----:B------:R-:W2:Y:S01]  /*ca30*/  LDL R2, [R1+0x544] ;  /* 0x0005440001027983 */ /* 0x000ea20000100800 */
[----:B------:R-:W-:-:S03]  /*ca40*/  @P1 IMAD.MOV.U32 R15, RZ, RZ, R5 ;  /* 0x000000ffff0f1224 */ /* 0x000fc600078e0005 */
[----:B------:R-:W2:Y:S01]  /*ca50*/  LDL R5, [R1+0x540] ;  /* 0x0005400001057983 */ /* 0x000ea20000100800 */
[----:B------:R-:W-:-:S03]  /*ca60*/  ISETP.GT.AND P0, PT, R12, 0x57, PT ;  /* 0x000000570c00780c */ /* 0x000fc60003f04270 */
[----:B------:R1:W2:Y:S01]  /*ca70*/  @P1 LDG.E.U16 R209, desc[UR44][R14.64] ;  /* 0x0000002c0ed11981 */ /* 0x0002a2000c1e1500 */
[----:B------:R-:W-:Y:S01]  /*ca80*/  PRMT R205, RZ, 0x7610, R205 ;  /* 0x00007610ffcd7816 */ /* 0x000fe200000000cd */
[----:B-1----:R-:W-:Y:S02]  /*ca90*/  @P2 IMAD.MOV.U32 R14, RZ, RZ, R9 ;  /* 0x000000ffff0e2224 */ /* 0x002fe400078e0009 */
[----:B------:R-:W-:Y:S01]  /*caa0*/  @P2 IMAD.MOV.U32 R15, RZ, RZ, R10 ;  /* 0x000000ffff0f2224 */ /* 0x000fe200078e000a */
[----:B------:R-:W2:Y:S04]  /*cab0*/  LDL R9, [R1+0x530] ;  /* 0x0005300001097983 */ /* 0x000ea80000100800 */
[----:B------:R1:W2:Y:S01]  /*cac0*/  @P2 LDG.E.U16 R207, desc[UR44][R14.64] ;  /* 0x0000002c0ecf2981 */ /* 0x0002a2000c1e1500 */
[----:B------:R-:W-:-:S02]  /*cad0*/  PRMT R203, RZ, 0x7610, R203 ;  /* 0x00007610ffcb7816 */ /* 0x000fc400000000cb */
[----:B------:R-:W-:Y:S01]  /*cae0*/  ISETP.GT.AND P1, PT, R12, 0x58, PT ;  /* 0x000000580c00780c */ /* 0x000fe20003f24270 */
[----:B------:R-:W2:Y:S01]  /*caf0*/  LDL R10, [R1+0x520] ;  /* 0x00052000010a7983 */ /* 0x000ea20000100800 */
        /* <DEDUP_REMOVED lines=10> */
[----:B------:R-:W-:-:S02]  /*cba0*/  PRMT R201, RZ, 0x7610, R201 ;  /* 0x00007610ffc97816 */ /* 0x000fc400000000c9 */
[----:B------:R-:W-:Y:S01]  /*cbb0*/  PRMT R199, RZ, 0x7610, R199 ;  /* 0x00007610ffc77816 */ /* 0x000fe200000000c7 */
[----:B----4-:R-:W-:Y:S02]  /*cbc0*/  @P0 IMAD.MOV.U32 R15, RZ, RZ, R7 ;  /* 0x000000ffff0f0224 */ /* 0x010fe400078e0007 */
[----:B------:R-:W4:Y:S01]  /*cbd0*/  LDL R7, [R1+0x524] ;  /* 0x0005240001077983 */ /* 0x000f220000100800 */
[----:B---3--:R-:W-:-:S03]  /*cbe0*/  @P0 IMAD.MOV.U32 R14, RZ, RZ, R0 ;  /* 0x000000ffff0e0224 */ /* 0x008fc600078e0000 */
[----:B------:R-:W3:Y:S04]  /*cbf0*/  LDL R0, [R1+0x51c] ;  /* 0x00051c0001007983 */ /* 0x000ee80000100800 */
[----:B------:R1:W3:Y:S02]  /*cc00*/  @P0 LDG.E.U16 R201, desc[UR44][R14.64] ;  /* 0x0000002c0ec90981 */ /* 0x0002e4000c1e1500 */
[----:B-1----:R-:W-:Y:S02]  /*cc10*/  @P1 IMAD.MOV.U32 R14, RZ, RZ, R17 ;  /* 0x000000ffff0e1224 */ /* 0x002fe400078e0011 */
[----:B------:R-:W-:-:S05]  /*cc20*/  @P1 IMAD.MOV.U32 R15, RZ, RZ, R18 ;  /* 0x000000ffff0f1224 */ /* 0x000fca00078e0012 */
[----:B------:R2:W3:Y:S02]  /*cc30*/  @P1 LDG.E.U16 R199, desc[UR44][R14.64] ;  /* 0x0000002c0ec71981 */ /* 0x0004e4000c1e1500 */
[----:B--2---:R-:W-:Y:S02]  /*cc40*/  @P1 IMAD.MOV.U32 R14, RZ, RZ, R2 ;  /* 0x000000ffff0e1224 */ /* 0x004fe400078e0002 */
[----:B------:R-:W2:Y:S01]  /*cc50*/  LDL R2, [R1+0x514] ;  /* 0x0005140001027983 */ /* 0x000ea20000100800 */
[C---:B------:R-:W-:Y:S01]  /*cc60*/  ISETP.GT.AND P2, PT, R12.reuse, 0x59, PT ;  /* 0x000000590c00780c */ /* 0x040fe20003f44270 */
[----:B------:R-:W-:Y:S01]  /*cc70*/  @P1 IMAD.MOV.U32 R15, RZ, RZ, R5 ;  /* 0x000000ffff0f1224 */ /* 0x000fe200078e0005 */
[----:B------:R-:W-:Y:S01]  /*cc80*/  PRMT R197, RZ, 0x7610, R197 ;  /* 0x00007610ffc57816 */ /* 0x000fe200000000c5 */
[----:B------:R-:W2:Y:S01]  /*cc90*/  LDL R5, [R1+0x510] ;  /* 0x0005100001057983 */ /* 0x000ea20000100800 */
[----:B------:R-:W-:Y:S02]  /*cca0*/  PRMT R195, RZ, 0x7610, R195 ;  /* 0x00007610ffc37816 */ /* 0x000fe400000000c3 */
[----:B------:R-:W-:-:S02]  /*ccb0*/  ISETP.GT.AND P0, PT, R12, 0x5a, PT ;  /* 0x0000005a0c00780c */ /* 0x000fc40003f04270 */
[----:B------:R1:W2:Y:S01]  /*ccc0*/  @P1 LDG.E.U16 R197, desc[UR44][R14.64] ;  /* 0x0000002c0ec51981 */ /* 0x0002a2000c1e1500 */
[----:B------:R-:W-:-:S04]  /*ccd0*/  ISETP.GT.AND P1, PT, R12, 0x5b, PT ;  /* 0x0000005b0c00780c */ /* 0x000fc80003f24270 */
[----:B-1----:R-:W-:Y:S02]  /*cce0*/  @P2 IMAD.MOV.U32 R14, RZ, RZ, R11 ;  /* 0x000000ffff0e2224 */ /* 0x002fe400078e000b */
[----:B------:R-:W-:Y:S01]  /*ccf0*/  @P2 IMAD.MOV.U32 R15, RZ, RZ, R16 ;  /* 0x000000ffff0f2224 */ /* 0x000fe200078e0010 */
[----:B------:R-:W-:Y:S01]  /*cd00*/  PRMT R13, RZ, 0x7610, R13 ;  /* 0x00007610ff0d7816 */ /* 0x000fe2000000000d */
[----:B------:R-:W2:Y:S04]  /*cd10*/  LDL R11, [R1+0x4f0] ;  /* 0x0004f000010b7983 */ /* 0x000ea80000100800 */
[----:B------:R1:W2:Y:S02]  /*cd20*/  @P2 LDG.E.U16 R195, desc[UR44][R14.64] ;  /* 0x0000002c0ec32981 */ /* 0x0002a4000c1e1500 */
[----:B-1----:R-:W-:-:S02]  /*cd30*/  @P2 IMAD.MOV.U32 R14, RZ, RZ, R6 ;  /* 0x000000ffff0e2224 */ /* 0x002fc400078e0006 */
[----:B------:R-:W-:Y:S01]  /*cd40*/  @P2 IMAD.MOV.U32 R15, RZ, RZ, R9 ;  /* 0x000000ffff0f2224 */ /* 0x000fe200078e0009 */
[----:B------:R-:W2:Y:S04]  /*cd50*/  LDL R6, [R1+0x504] ;  /* 0x0005040001067983 */ /* 0x000ea80000100800 */
[----:B------:R-:W2:Y:S01]  /*cd60*/  LDL R9, [R1+0x500] ;  /* 0x0005000001097983 */ /* 0x000ea20000100800 */
[----:B------:R-:W-:-:S03]  /*cd70*/  @P1 IMAD.MOV.U32 R19, RZ, RZ, R8 ;  /* 0x000000ffff131224 */ /* 0x000fc600078e0008 */
[----:B------:R-:W2:Y:S01]  /*cd80*/  LDL R8, [R1+0x4e8] ;  /* 0x0004e80001087983 */ /* 0x000ea20000100800 */
[----:B------:R-:W-:-:S03]  /*cd90*/  @P0 IMAD.MOV.U32 R16, RZ, RZ, R3 ;  /* 0x000000ffff100224 */ /* 0x000fc600078e0003 */
[----:B------:R-:W2:Y:S01]  /*cda0*/  LDL R3, [R1+0x4fc] ;  /* 0x0004fc0001037983 */ /* 0x000ea20000100800 */
[----:B------:R-:W-:-:S03]  /*cdb0*/  @P0 IMAD.MOV.U32 R17, RZ, RZ, R4 ;  /* 0x000000ffff110224 */ /* 0x000fc600078e0004 */
[----:B------:R-:W2:Y:S04]  /*cdc0*/  LDL R4, [R1+0x4f8] ;  /* 0x0004f80001047983 */ /* 0x000ea80000100800 */
[----:B------:R1:W2:Y:S01]  /*cdd0*/  @P0 LDG.E.U16 R13, desc[UR44][R16.64] ;  /* 0x0000002c100d0981 */ /* 0x0002a2000c1e1500 */
[----:B------:R-:W-:-:S06]  /*cde0*/  PRMT R187, RZ, 0x7610, R187 ;  /* 0x00007610ffbb7816 */ /* 0x000fcc00000000bb */
[----:B------:R0:W2:Y:S01]  /*cdf0*/  @P2 LDG.E.U16 R187, desc[UR44][R14.64] ;  /* 0x0000002c0ebb2981 */ /* 0x0000a2000c1e1500 */
[----:B-1----:R-:W-:-:S03]  /*ce00*/  @P0 IMAD.MOV.U32 R17, RZ, RZ, R10 ;  /* 0x000000ffff110224 */ /* 0x002fc600078e000a */
[----:B------:R-:W2:Y:S01]  /*ce10*/  LDL R10, [R1+0x4e0] ;  /* 0x0004e000010a7983 */ /* 0x000ea20000100800 */
[----:B0-----:R-:W-:Y:S01]  /*ce20*/  PRMT R15, RZ, 0x7610, R15 ;  /* 0x00007610ff0f7816 */ /* 0x001fe2000000000f */
[----:B----4-:R-:W-:Y:S02]  /*ce30*/  @P0 IMAD.MOV.U32 R16, RZ, RZ, R7 ;  /* 0x000000ffff100224 */ /* 0x010fe400078e0007 */
[----:B------:R-:W4:Y:S01]  /*ce40*/  LDL R7, [R1+0x4f4] ;  /* 0x0004f40001077983 */ /* 0x000f220000100800 */
[----:B---3--:R-:W-:-:S03]  /*ce50*/  @P1 IMAD.MOV.U32 R18, RZ, RZ, R0 ;  /* 0x000000ffff121224 */ /* 0x008fc600078e0000 */
[----:B------:R-:W3:Y:S04]  /*ce60*/  LDL R0, [R1+0x4ec] ;  /* 0x0004ec0001007983 */ /* 0x000ee80000100800 */
[----:B------:R2:W3:Y:S02]  /*ce70*/  @P1 LDG.E.U16 R15, desc[UR44][R18.64] ;  /* 0x0000002c120f1981 */ /* 0x0004e4000c1e1500 */
[----:B--2---:R-:W-:Y:S02]  /*ce80*/  @P1 IMAD.MOV.U32 R18, RZ, RZ, R2 ;  /* 0x000000ffff121224 */ /* 0x004fe400078e0002 */
[----:B------:R-:W2:Y:S01]  /*ce90*/  LDL R2, [R1+0x4e4] ;  /* 0x0004e40001027983 */ /* 0x000ea20000100800 */
[----:B------:R-:W-:Y:S02]  /*cea0*/  PRMT R14, RZ, 0x7610, R14 ;  /* 0x00007610ff0e7816 */ /* 0x000fe4000000000e */
[----:B------:R-:W-:Y:S01]  /*ceb0*/  ISETP.GT.AND P2, PT, R12, 0x5c, PT ;  /* 0x0000005c0c00780c */ /* 0x000fe20003f44270 */
[----:B------:R-:W-:-:S02]  /*cec0*/  @P1 IMAD.MOV.U32 R19, RZ, RZ, R5 ;  /* 0x000000ffff131224 */ /* 0x000fc400078e0005 */
[----:B------:R-:W2:Y:S04]  /*ced0*/  LDL R5, [R1+0x4dc] ;  /* 0x0004dc0001057983 */ /* 0x000ea80000100800 */
[----:B------:R0:W2:Y:S01]  /*cee0*/  @P0 LDG.E.U16 R14, desc[UR44][R16.64] ;  /* 0x0000002c100e0981 */ /* 0x0000a2000c1e1500 */
[----:B------:R-:W-:Y:S02]  /*cef0*/  ISETP.GT.AND P0, PT, R12, 0x5d, PT ;  /* 0x0000005d0c00780c */ /* 0x000fe40003f04270 */
[----:B0-----:R-:W-:Y:S02]  /*cf00*/  PRMT R17, RZ, 0x7610, R17 ;  /* 0x00007610ff117816 */ /* 0x001fe40000000011 */
[----:B------:R-:W-:-:S04]  /*cf10*/  PRMT R16, RZ, 0x7610, R16 ;  /* 0x00007610ff107816 */ /* 0x000fc80000000010 */
[----:B------:R0:W2:Y:S04]  /*cf20*/  @P2 LDG.E.U16 R17, desc[UR44][R20.64] ;  /* 0x0000002c14112981 */ /* 0x0000a8000c1e1500 */
[----:B------:R1:W2:Y:S01]  /*cf30*/  @P1 LDG.E.U16 R16, desc[UR44][R18.64] ;  /* 0x0000002c12101981 */ /* 0x0002a2000c1e1500 */
[----:B------:R-:W-:Y:S01]  /*cf40*/  ISETP.GT.AND P1, PT, R12, 0x5e, PT ;  /* 0x0000005e0c00780c */ /* 0x000fe20003f24270 */
[----:B0-----:R-:W-:Y:S02]  /*cf50*/  @P2 IMAD.MOV.U32 R20, RZ, RZ, R6 ;  /* 0x000000ffff142224 */ /* 0x001fe400078e0006 */
[----:B------:R-:W2:Y:S01]  /*cf60*/  LDL R6, [R1+0x4d4] ;  /* 0x0004d40001067983 */ /* 0x000ea20000100800 */
[----:B------:R-:W-:-:S03]  /*cf70*/  @P2 IMAD.MOV.U32 R21, RZ, RZ, R9 ;  /* 0x000000ffff152224 */ /* 0x000fc600078e0009 */
[----:B------:R-:W2:Y:S01]  /*cf80*/  LDL R9, [R1+0x4d0] ;  /* 0x0004d00001097983 */ /* 0x000ea20000100800 */
[----:B-1----:R-:W-:Y:S02]  /*cf90*/  PRMT R19, RZ, 0x7610, R19 ;  /* 0x00007610ff137816 */ /* 0x002fe40000000013 */
[----:B------:R-:W-:Y:S01]  /*cfa0*/  PRMT R18, RZ, 0x7610, R18 ;  /* 0x00007610ff127816 */ /* 0x000fe20000000012 */
[----:B------:R-:W-:-:S05]  /*cfb0*/  @P0 IMAD.MOV.U32 R22, RZ, RZ, R3 ;  /* 0x000000ffff160224 */ /* 0x000fca00078e0003 */
[----:B------:R0:W2:Y:S01]  /*cfc0*/  @P2 LDG.E.U16 R18, desc[UR44][R20.64] ;  /* 0x0000002c14122981 */ /* 0x0000a2000c1e1500 */
[----:B------:R-:W-:-:S03]  /*cfd0*/  @P0 IMAD.MOV.U32 R23, RZ, RZ, R4 ;  /* 0x000000ffff170224 */ /* 0x000fc600078e0004 */
[----:B------:R-:W2:Y:S04]  /*cfe0*/  LDL R3, [R1+0x4cc] ;  /* 0x0004cc0001037983 */ /* 0x000ea80000100800 */
[----:B------:R-:W2:Y:S01]  /*cff0*/  LDL R4, [R1+0x4c8] ;  /* 0x0004c80001047983 */ /* 0x000ea20000100800 */
[----:B------:R-:W-:-:S03]  /*d000*/  @P1 IMAD.MOV.U32 R153, RZ, RZ, R8 ;  /* 0x000000ffff991224 */ /* 0x000fc600078e0008 */
[----:B------:R1:W2:Y:S04]  /*d010*/  @P0 LDG.E.U16 R19, desc[UR44][R22.64] ;  /* 0x0000002c16130981 */ /* 0x0002a8000c1e1500 */
[----:B------:R-:W2:Y:S01]  /*d020*/  LDL R8, [R1+0x4b8] ;  /* 0x0004b80001087983 */ /* 0x000ea20000100800 */
[----:B0-----:R-:W-:Y:S01]  /*d030*/  PRMT R21, RZ, 0x7610, R21 ;  /* 0x00007610ff157816 */ /* 0x001fe20000000015 */
[----:B-1----:R-:W-:Y:S02]  /*d040*/  @P0 IMAD.MOV.U32 R23, RZ, RZ, R11 ;  /* 0x000000ffff170224 */ /* 0x002fe400078e000b */
[----:B------:R-:W2:Y:S01]  /*d050*/  LDL R11, [R1+0x4c0] ;  /* 0x0004c000010b7983 */ /* 0x000ea20000100800 */
[----:B----4-:R-:W-:-:S03]  /*d060*/  @P0 IMAD.MOV.U32 R22, RZ, RZ, R7 ;  /* 0x000000ffff160224 */ /* 0x010fc600078e0007 */
[----:B------:R-:W4:Y:S01]  /*d070*/  LDL R7, [R1+0x4c4] ;  /* 0x0004c40001077983 */ /* 0x000f220000100800 */
[----:B---3--:R-:W-:-:S03]  /*d080*/  @P1 IMAD.MOV.U32 R152, RZ, RZ, R0 ;  /* 0x000000ffff981224 */ /* 0x008fc600078e0000 */
[----:B------:R-:W3:Y:S04]  /*d090*/  LDL R0, [R1+0x4bc] ;  /* 0x0004bc0001007983 */ /* 0x000ee80000100800 */
[----:B------:R0:W3:Y:S02]  /*d0a0*/  @P1 LDG.E.U16 R21, desc[UR44][R152.64] ;  /* 0x0000002c98151981 */ /* 0x0000e4000c1e1500 */
[----:B0-----:R-:W-:Y:S02]  /*d0b0*/  @P1 IMAD.MOV.U32 R153, RZ, RZ, R10 ;  /* 0x000000ffff991224 */ /* 0x001fe400078e000a */
[----:B------:R-:W3:Y:S01]  /*d0c0*/  LDL R10, [R1+0x4b0] ;  /* 0x0004b000010a7983 */ /* 0x000ee20000100800 */
[----:B--2---:R-:W-:-:S03]  /*d0d0*/  @P1 IMAD.MOV.U32 R152, RZ, RZ, R2 ;  /* 0x000000ffff981224 */ /* 0x004fc600078e0002 */
[----:B------:R-:W2:Y:S01]  /*d0e0*/  LDL R2, [R1+0x4b4] ;  /* 0x0004b40001027983 */ /* 0x000ea20000100800 */
[----:B------:R-:W-:Y:S02]  /*d0f0*/  ISETP.GT.AND P2, PT, R12, 0x5f, PT ;  /* 0x0000005f0c00780c */ /* 0x000fe40003f44270 */
[----:B------:R-:W-:-:S06]  /*d100*/  PRMT R20, RZ, 0x7610, R20 ;  /* 0x00007610ff147816 */ /* 0x000fcc0000000014 */
[----:B------:R0:W2:Y:S01]  /*d110*/  @P0 LDG.E.U16 R20, desc[UR44][R22.64] ;  /* 0x0000002c16140981 */ /* 0x0000a2000c1e1500 */
[----:B------:R-:W-:-:S04]  /*d120*/  ISETP.GT.AND P0, PT, R12, 0x60, PT ;  /* 0x000000600c00780c */ /* 0x000fc80003f04270 */
[----:B------:R-:W-:Y:S02]  /*d130*/  @P2 IMAD.MOV.U32 R155, RZ, RZ, R154 ;  /* 0x000000ffff9b2224 */ /* 0x000fe400078e009a */
[----:B------:R-:W-:Y:S02]  /*d140*/  @P2 IMAD.MOV.U32 R154, RZ, RZ, R5 ;  /* 0x000000ffff9a2224 */ /* 0x000fe400078e0005 */
[----:B------:R-:W2:Y:S01]  /*d150*/  LDL R5, [R1+0x4ac] ;  /* 0x0004ac0001057983 */ /* 0x000ea20000100800 */
        /* <DEDUP_REMOVED lines=10> */
[----:B------:R-:W-:-:S06]  /*d200*/  PRMT R152, RZ, 0x7610, R152 ;  /* 0x00007610ff987816 */ /* 0x000fcc0000000098 */
[----:B------:R0:W2:Y:S01]  /*d210*/  @P2 LDG.E.U16 R152, desc[UR44][R154.64] ;  /* 0x0000002c9a982981 */ /* 0x0000a2000c1e1500 */
[----:B------:R-:W-:-:S03]  /*d220*/  @P0 IMAD.MOV.U32 R156, RZ, RZ, R3 ;  /* 0x000000ffff9c0224 */ /* 0x000fc600078e0003 */
[----:B------:R-:W2:Y:S01]  /*d230*/  LDL R3, [R1+0x49c] ;  /* 0x00049c0001037983 */ /* 0x000ea20000100800 */
[----:B------:R-:W-:-:S03]  /*d240*/  @P0 IMAD.MOV.U32 R157, RZ, RZ, R4 ;  /* 0x000000ffff9d0224 */ /* 0x000fc600078e0004 */
[----:B------:R-:W2:Y:S04]  /*d250*/  LDL R4, [R1+0x498] ;  /* 0x0004980001047983 */ /* 0x000ea80000100800 */
[----:B------:R1:W2:Y:S01]  /*d260*/  @P0 LDG.E.U16 R153, desc[UR44][R156.64] ;  /* 0x0000002c9c990981 */ /* 0x0002a2000c1e1500 */
[----:B------:R-:W-:-:S03]  /*d270*/  @P1 IMAD.MOV.U32 R159, RZ, RZ, R8 ;  /* 0x000000ffff9f1224 */ /* 0x000fc600078e0008 */
        /* <DEDUP_REMOVED lines=30> */
[----:B------:R-:W-:-:S04]  /*d460*/  PRMT R159, RZ, 0x7610, R159 ;  /* 0x00007610ff9f7816 */ /* 0x000fc8000000009f */
[----:B------:R0:W2:Y:S01]  /*d470*/  @P2 LDG.E.U16 R158, desc[UR44][R160.64] ;  /* 0x0000002ca09e2981 */ /* 0x0000a2000c1e1500 */
[----:B------:R-:W-:-:S03]  /*d480*/  @P0 IMAD.MOV.U32 R162, RZ, RZ, R3 ;  /* 0x000000ffffa20224 */ /* 0x000fc600078e0003 */
[----:B------:R-:W2:Y:S01]  /*d490*/  LDL R3, [R1+0x44c] ;  /* 0x00044c0001037983 */ /* 0x000ea20000100800 */
[----:B------:R-:W-:-:S03]  /*d4a0*/  @P0 IMAD.MOV.U32 R163, RZ, RZ, R4 ;  /* 0x000000ffffa30224 */ /* 0x000fc600078e0004 */
[----:B------:R-:W2:Y:S01]  /*d4b0*/  LDL R4, [R1+0x448] ;  /* 0x0004480001047983 */ /* 0x000ea20000100800 */
[----:B0-----:R-:W-:Y:S02]  /*d4c0*/  PRMT R160, RZ, 0x7610, R160 ;  /* 0x00007610ffa07816 */ /* 0x001fe400000000a0 */
[----:B------:R-:W-:Y:S01]  /*d4d0*/  PRMT R161, RZ, 0x7610, R161 ;  /* 0x00007610ffa17816 */ /* 0x000fe200000000a1 */
[----:B------:R0:W2:Y:S01]  /*d4e0*/  @P0 LDG.E.U16 R159, desc[UR44][R162.64] ;  /* 0x0000002ca29f0981 */ /* 0x0000a2000c1e1500 */
[----:B------:R-:W-:Y:S01]  /*d4f0*/  ISETP.GT.AND P2, PT, R12, 0x65, PT ;  /* 0x000000650c00780c */ /* 0x000fe20003f44270 */
[----:B------:R-:W-:Y:S02]  /*d500*/  @P1 IMAD.MOV.U32 R165, RZ, RZ, R8 ;  /* 0x000000ffffa51224 */ /* 0x000fe400078e0008 */
[----:B------:R-:W2:Y:S01]  /*d510*/  LDL R8, [R1+0x438] ;  /* 0x0004380001087983 */ /* 0x000ea20000100800 */
[----:B0-----:R-:W-:Y:S02]  /*d520*/  @P0 IMAD.MOV.U32 R163, RZ, RZ, R164 ;  /* 0x000000ffffa30224 */ /* 0x001fe400078e00a4 */
[----:B----4-:R-:W-:-:S02]  /*d530*/  @P0 IMAD.MOV.U32 R162, RZ, RZ, R7 ;  /* 0x000000ffffa20224 */ /* 0x010fc400078e0007 */
[----:B------:R-:W4:Y:S01]  /*d540*/  LDL R7, [R1+0x444] ;  /* 0x0004440001077983 */ /* 0x000f220000100800 */
[----:B---3--:R-:W-:-:S03]  /*d550*/  @P1 IMAD.MOV.U32 R164, RZ, RZ, R0 ;  /* 0x000000ffffa41224 */ /* 0x008fc600078e0000 */
[----:B------:R0:W3:Y:S04]  /*d560*/  @P0 LDG.E.U16 R160, desc[UR44][R162.64] ;  /* 0x0000002ca2a00981 */ /* 0x0000e8000c1e1500 */
[----:B------:R1:W3:Y:S04]  /*d570*/  @P1 LDG.E.U16 R161, desc[UR44][R164.64] ;  /* 0x0000002ca4a11981 */ /* 0x0002e8000c1e1500 */
[----:B------:R-:W3:Y:S01]  /*d580*/  LDL R0, [R1+0x43c] ;  /* 0x00043c0001007983 */ /* 0x000ee20000100800 */
[----:B0-----:R-:W-:Y:S01]  /*d590*/  PRMT R162, RZ, 0x7610, R162 ;  /* 0x00007610ffa27816 */ /* 0x001fe200000000a2 */
[----:B-1----:R-:W-:-:S02]  /*d5a0*/  @P1 IMAD.MOV.U32 R164, RZ, RZ, R11 ;  /* 0x000000ffffa41224 */ /* 0x002fc400078e000b */
[----:B------:R-:W-:Y:S01]  /*d5b0*/  @P1 IMAD.MOV.U32 R165, RZ, RZ, R167 ;  /* 0x000000ffffa51224 */ /* 0x000fe200078e00a7 */
[----:B------:R-:W-:Y:S01]  /*d5c0*/  PRMT R163, RZ, 0x7610, R163 ;  /* 0x00007610ffa37816 */ /* 0x000fe200000000a3 */
[----:B------:R-:W3:Y:S04]  /*d5d0*/  LDL R11, [R1+0x430] ;  /* 0x00043000010b7983 */ /* 0x000ee80000100800 */
[----:B------:R0:W3:Y:S02]  /*d5e0*/  @P1 LDG.E.U16 R162, desc[UR44][R164.64] ;  /* 0x0000002ca4a21981 */ /* 0x0000e4000c1e1500 */
[----:B0-----:R-:W-:Y:S02]  /*d5f0*/  @P2 IMAD.MOV.U32 R165, RZ, RZ, R10 ;  /* 0x000000ffffa52224 */ /* 0x001fe400078e000a */
[----:B------:R-:W3:Y:S01]  /*d600*/  LDL R10, [R1+0x434] ;  /* 0x00043400010a7983 */ /* 0x000ee20000100800 */
[----:B--2---:R-:W-:-:S03]  /*d610*/  @P2 IMAD.MOV.U32 R164, RZ, RZ, R2 ;  /* 0x000000ffffa42224 */ /* 0x004fc600078e0002 */
[----:B------:R-:W2:Y:S01]  /*d620*/  LDL R2, [R1+0x42c] ;  /* 0x00042c0001027983 */ /* 0x000ea20000100800 */
[C---:B------:R-:W-:Y:S01]  /*d630*/  ISETP.GT.AND P0, PT, R12.reuse, 0x66, PT ;  /* 0x000000660c00780c */ /* 0x040fe20003f04270 */
[----:B------:R-:W-:Y:S02]  /*d640*/  @P2 IMAD.MOV.U32 R167, RZ, RZ, R166 ;  /* 0x000000ffffa72224 */ /* 0x000fe400078e00a6 */
[----:B------:R0:W2:Y:S01]  /*d650*/  @P2 LDG.E.U16 R163, desc[UR44][R164.64] ;  /* 0x0000002ca4a32981 */ /* 0x0000a2000c1e1500 */
[----:B------:R-:W-:Y:S01]  /*d660*/  ISETP.GT.AND P1, PT, R12, 0x68, PT ;  /* 0x000000680c00780c */ /* 0x000fe20003f24270 */
[----:B------:R-:W-:Y:S01]  /*d670*/  @P2 IMAD.MOV.U32 R166, RZ, RZ, R5 ;  /* 0x000000ffffa62224 */ /* 0x000fe200078e0005 */
[----:B0-----:R-:W-:Y:S01]  /*d680*/  PRMT R164, RZ, 0x7610, R164 ;  /* 0x00007610ffa47816 */ /* 0x001fe200000000a4 */
[----:B------:R-:W2:Y:S01]  /*d690*/  LDL R5, [R1+0x428] ;  /* 0x0004280001057983 */ /* 0x000ea20000100800 */
[----:B------:R-:W-:-:S04]  /*d6a0*/  PRMT R165, RZ, 0x7610, R165 ;  /* 0x00007610ffa57816 */ /* 0x000fc800000000a5 */
[----:B------:R0:W2:Y:S01]  /*d6b0*/  @P2 LDG.E.U16 R164, desc[UR44][R166.64] ;  /* 0x0000002ca6a42981 */ /* 0x0000a2000c1e1500 */
[----:B------:R-:W-:Y:S01]  /*d6c0*/  ISETP.GT.AND P2, PT, R12, 0x69, PT ;  /* 0x000000690c00780c */ /* 0x000fe20003f44270 */
[----:B0-----:R-:W-:Y:S02]  /*d6d0*/  @P0 IMAD.MOV.U32 R166, RZ, RZ, R6 ;  /* 0x000000ffffa60224 */ /* 0x001fe400078e0006 */
[----:B------:R-:W2:Y:S01]  /*d6e0*/  LDL R6, [R1+0x424] ;  /* 0x0004240001067983 */ /* 0x000ea20000100800 */
[----:B------:R-:W-:-:S03]  /*d6f0*/  @P0 IMAD.MOV.U32 R167, RZ, RZ, R9 ;  /* 0x000000ffffa70224 */ /* 0x000fc600078e0009 */
[----:B------:R-:W2:Y:S04]  /*d700*/  LDL R9, [R1+0x420] ;  /* 0x0004200001097983 */ /* 0x000ea80000100800 */
[----:B------:R0:W2:Y:S01]  /*d710*/  @P0 LDG.E.U16 R165, desc[UR44][R166.64] ;  /* 0x0000002ca6a50981 */ /* 0x0000a2000c1e1500 */
[----:B------:R-:W-:Y:S01]  /*d720*/  @P1 IMAD.MOV.U32 R168, RZ, RZ, R3 ;  /* 0x000000ffffa81224 */ /* 0x000fe200078e0003 */
[----:B0-----:R-:W-:Y:S02]  /*d730*/  PRMT R166, RZ, 0x7610, R166 ;  /* 0x00007610ffa67816 */ /* 0x001fe400000000a6 */
[----:B------:R-:W2:Y:S01]  /*d740*/  LDL R3, [R1+0x41c] ;  /* 0x00041c0001037983 */ /* 0x000ea20000100800 */
[----:B------:R-:W-:Y:S01]  /*d750*/  @P1 IMAD.MOV.U32 R169, RZ, RZ, R4 ;  /* 0x000000ffffa91224 */ /* 0x000fe200078e0004 */
[----:B------:R-:W-:-:S02]  /*d760*/  PRMT R167, RZ, 0x7610, R167 ;  /* 0x00007610ffa77816 */ /* 0x000fc400000000a7 */
[----:B------:R-:W2:Y:S04]  /*d770*/  LDL R4, [R1+0x418] ;  /* 0x0004180001047983 */ /* 0x000ea80000100800 */
[----:B------:R0:W2:Y:S01]  /*d780*/  @P1 LDG.E.U16 R166, desc[UR44][R168.64] ;  /* 0x0000002ca8a61981 */ /* 0x0000a2000c1e1500 */
[----:B------:R-:W-:-:S03]  /*d790*/  @P2 IMAD.MOV.U32 R171, RZ, RZ, R8 ;  /* 0x000000ffffab2224 */ /* 0x000fc600078e0008 */
[----:B------:R-:W2:Y:S01]  /*d7a0*/  LDL R8, [R1+0x410] ;  /* 0x0004100001087983 */ /* 0x000ea20000100800 */
[----:B0-----:R-:W-:Y:S02]  /*d7b0*/  @P1 IMAD.MOV.U32 R169, RZ, RZ, R170 ;  /* 0x000000ffffa91224 */ /* 0x001fe400078e00aa */
[----:B----4-:R-:W-:Y:S02]  /*d7c0*/  @P1 IMAD.MOV.U32 R168, RZ, RZ, R7 ;  /* 0x000000ffffa81224 */ /* 0x010fe400078e0007 */
[----:B------:R-:W4:Y:S04]  /*d7d0*/  LDL R7, [R1+0x414] ;  /* 0x0004140001077983 */ /* 0x000f280000100800 */
[----:B------:R0:W4:Y:S01]  /*d7e0*/  @P1 LDG.E.U16 R167, desc[UR44][R168.64] ;  /* 0x0000002ca8a71981 */ /* 0x000122000c1e1500 */
[----:B------:R-:W-:Y:S01]  /*d7f0*/  ISETP.GT.AND P1, PT, R12, 0x6a, PT ;  /* 0x0000006a0c00780c */ /* 0x000fe20003f24270 */
[----:B---3--:R-:W-:-:S02]  /*d800*/  @P2 IMAD.MOV.U32 R170, RZ, RZ, R0 ;  /* 0x000000ffffaa2224 */ /* 0x008fc400078e0000 */
[----:B------:R-:W3:Y:S01]  /*d810*/  LDL R0, [R1+0x40c] ;  /* 0x00040c0001007983 */ /* 0x000ee20000100800 */
[----:B0-----:R-:W-:-:S06]  /*d820*/  PRMT R168, RZ, 0x7610, R168 ;  /* 0x00007610ffa87816 */ /* 0x001fcc00000000a8 */
[----:B------:R0:W3:Y:S02]  /*d830*/  @P2 LDG.E.U16 R168, desc[UR44][R170.64] ;  /* 0x0000002caaa82981 */ /* 0x0000e4000c1e1500 */
[----:B0-----:R-:W-:Y:S02]  /*d840*/  @P2 IMAD.MOV.U32 R170, RZ, RZ, R10 ;  /* 0x000000ffffaa2224 */ /* 0x001fe400078e000a */
[----:B------:R-:W3:Y:S01]  /*d850*/  LDL R10, [R1+0x408] ;  /* 0x00040800010a7983 */ /* 0x000ee20000100800 */
[----:B--2---:R-:W-:-:S03]  /*d860*/  @P1 IMAD.MOV.U32 R172, RZ, RZ, R2 ;  /* 0x000000ffffac1224 */ /* 0x004fc600078e0002 */
[----:B------:R-:W2:Y:S01]  /*d870*/  LDL R2, [R1+0x404] ;  /* 0x0004040001027983 */ /* 0x000ea20000100800 */
[----:B------:R-:W-:Y:S01]  /*d880*/  PRMT R169, RZ, 0x7610, R169 ;  /* 0x00007610ffa97816 */ /* 0x000fe200000000a9 */
[----:B------:R-:W-:-:S05]  /*d890*/  @P2 IMAD.MOV.U32 R171, RZ, RZ, R11 ;  /* 0x000000ffffab2224 */ /* 0x000fca00078e000b */
[----:B------:R0:W2:Y:S01]  /*d8a0*/  @P2 LDG.E.U16 R169, desc[UR44][R170.64] ;  /* 0x0000002caaa92981 */ /* 0x0000a2000c1e1500 */
[----:B------:R-:W-:Y:S01]  /*d8b0*/  ISETP.GT.AND P2, PT, R12, 0x6b, PT ;  /* 0x0000006b0c00780c */ /* 0x000fe20003f44270 */
[----:B------:R-:W-:Y:S02]  /*d8c0*/  @P1 IMAD.MOV.U32 R173, RZ, RZ, R5 ;  /* 0x000000ffffad1224 */ /* 0x000fe400078e0005 */
[----:B------:R-:W2:Y:S01]  /*d8d0*/  LDL R5, [R1+0x400] ;  /* 0x0004000001057983 */ /* 0x000ea20000100800 */
[----:B0-----:R-:W-:Y:S02]  /*d8e0*/  PRMT R170, RZ, 0x7610, R170 ;  /* 0x00007610ffaa7816 */ /* 0x001fe400000000aa */
[----:B------:R-:W-:-:S04]  /*d8f0*/  PRMT R171, RZ, 0x7610, R171 ;  /* 0x00007610ffab7816 */ /* 0x000fc800000000ab */
[----:B------:R0:W2:Y:S02]  /*d900*/  @P1 LDG.E.U16 R170, desc[UR44][R172.64] ;  /* 0x0000002cacaa1981 */ /* 0x0000a4000c1e1500 */
[----:B0-----:R-:W-:Y:S02]  /*d910*/  @P1 IMAD.MOV.U32 R172, RZ, RZ, R6 ;  /* 0x000000ffffac1224 */ /* 0x001fe400078e0006 */
[----:B------:R-:W2:Y:S01]  /*d920*/  LDL R6, [R1+0x3cc] ;  /* 0x0003cc0001067983 */ /* 0x000ea20000100800 */
[----:B------:R-:W-:-:S03]  /*d930*/  @P1 IMAD.MOV.U32 R173, RZ, RZ, R9 ;  /* 0x000000ffffad1224 */ /* 0x000fc600078e0009 */
[----:B------:R-:W2:Y:S04]  /*d940*/  LDL R9, [R1+0x3c8] ;  /* 0x0003c80001097983 */ /* 0x000ea80000100800 */
[----:B------:R0:W2:Y:S01]  /*d950*/  @P1 LDG.E.U16 R171, desc[UR44][R172.64] ;  /* 0x0000002cacab1981 */ /* 0x0000a2000c1e1500 */
[----:B------:R-:W-:Y:S01]  /*d960*/  ISETP.GT.AND P1, PT, R12, 0x6c, PT ;  /* 0x0000006c0c00780c */ /* 0x000fe20003f24270 */
[----:B------:R-:W-:Y:S01]  /*d970*/  @P2 IMAD.MOV.U32 R174, RZ, RZ, R3 ;  /* 0x000000ffffae2224 */ /* 0x000fe200078e0003 */
[----:B0-----:R-:W-:Y:S01]  /*d980*/  PRMT R172, RZ, 0x7610, R172 ;  /* 0x00007610ffac7816 */ /* 0x001fe200000000ac */
[----:B------:R-:W2:Y:S01]  /*d990*/  LDL R3, [R1+0x3c4] ;  /* 0x0003c40001037983 */ /* 0x000ea20000100800 */
[----:B------:R-:W-:Y:S01]  /*d9a0*/  @P2 IMAD.MOV.U32 R175, RZ, RZ, R4 ;  /* 0x000000ffffaf2224 */ /* 0x000fe200078e0004 */
[----:B------:R-:W-:-:S02]  /*d9b0*/  PRMT R173, RZ, 0x7610, R173 ;  /* 0x00007610ffad7816 */ /* 0x000fc400000000ad */
[----:B------:R-:W2:Y:S04]  /*d9c0*/  LDL R4, [R1+0x3c0] ;  /* 0x0003c00001047983 */ /* 0x000ea80000100800 */
[----:B------:R0:W2:Y:S02]  /*d9d0*/  @P2 LDG.E.U16 R172, desc[UR44][R174.64] ;  /* 0x0000002caeac2981 */ /* 0x0000a4000c1e1500 */
[----:B0-----:R-:W-:Y:S02]  /*d9e0*/  @P2 IMAD.MOV.U32 R175, RZ, RZ, R8 ;  /* 0x000000ffffaf2224 */ /* 0x001fe400078e0008 */
[----:B------:R-:W2:Y:S01]  /*d9f0*/  LDL R8, [R1+0x344] ;  /* 0x0003440001087983 */ /* 0x000ea20000100800 */
[----:B----4-:R-:W-:-:S03]  /*da00*/  @P2 IMAD.MOV.U32 R174, RZ, RZ, R7 ;  /* 0x000000ffffae2224 */ /* 0x010fc600078e0007 */
[----:B------:R-:W4:Y:S04]  /*da10*/  LDL R7, [R1+0x348] ;  /* 0x0003480001077983 */ /* 0x000f280000100800 */
[----:B------:R0:W4:Y:S01]  /*da20*/  @P2 LDG.E.U16 R173, desc[UR44][R174.64] ;  /* 0x0000002caead2981 */ /* 0x000122000c1e1500 */
[----:B---3--:R-:W-:-:S03]  /*da30*/  @P1 IMAD.MOV.U32 R176, RZ, RZ, R0 ;  /* 0x000000ffffb01224 */ /* 0x008fc600078e0000 */
[----:B------:R-:W3:Y:S01]  /*da40*/  LDL R0, [R1+0x340] ;  /* 0x0003400001007983 */ /* 0x000ee20000100800 */
[----:B0-----:R-:W-:Y:S01]  /*da50*/  PRMT R174, RZ, 0x7610, R174 ;  /* 0x00007610ffae7816 */ /* 0x001fe200000000ae */
[----:B------:R-:W-:Y:S01]  /*da60*/  @P1 IMAD.MOV.U32 R177, RZ, RZ, R10 ;  /* 0x000000ffffb11224 */ /* 0x000fe200078e000a */
[----:B------:R-:W-:Y:S01]  /*da70*/  ISETP.GT.AND P2, PT, R12, 0x70, PT ;  /* 0x000000700c00780c */ /* 0x000fe20003f44270 */
[----:B------:R-:W3:Y:S04]  /*da80*/  LDL R10, [R1+0x364] ;  /* 0x00036400010a7983 */ /* 0x000ee80000100800 */
[----:B------:R2:W3:Y:S02]  /*da90*/  @P1 LDG.E.U16 R174, desc[UR44][R176.64] ;  /* 0x0000002cb0ae1981 */ /* 0x0004e4000c1e1500 */
[----:B--2---:R-:W-:-:S02]  /*daa0*/  @P1 IMAD.MOV.U32 R176, RZ, RZ, R2 ;  /* 0x000000ffffb01224 */ /* 0x004fc400078e0002 */
[----:B------:R-:W2:Y:S01]  /*dab0*/  LDL R2, [R1+0x33c] ;  /* 0x00033c0001027983 */ /* 0x000ea20000100800 */
[----:B------:R-:W-:Y:S01]  /*dac0*/  PRMT R175, RZ, 0x7610, R175 ;  /* 0x00007610ffaf7816 */ /* 0x000fe200000000af */
[----:B------:R-:W-:Y:S01]  /*dad0*/  @P1 IMAD.MOV.U32 R177, RZ, RZ, R5 ;  /* 0x000000ffffb11224 */ /* 0x000fe200078e0005 */
[----:B------:R-:W-:Y:S01]  /*dae0*/  ISETP.GT.AND P3, PT, R12, 0x78, PT ;  /* 0x000000780c00780c */ /* 0x000fe20003f64270 */
[----:B------:R-:W2:Y:S04]  /*daf0*/  LDL R5, [R1+0x3fc] ;  /* 0x0003fc0001057983 */ /* 0x000ea80000100800 */
[----:B------:R0:W2:Y:S02]  /*db00*/  @P1 LDG.E.U16 R175, desc[UR44][R176.64] ;  /* 0x0000002cb0af1981 */ /* 0x0000a4000c1e1500 */
[----:B0-----:R-:W-:Y:S01]  /*db10*/  PRMT R176, RZ, 0x7610, R176 ;  /* 0x00007610ffb07816 */ /* 0x001fe200000000b0 */
[----:B------:R-:W-:-:S02]  /*db20*/  @P2 IMAD.MOV.U32 R178, RZ, RZ, R6 ;  /* 0x000000ffffb22224 */ /* 0x000fc400078e0006 */
[----:B------:R-:W2:Y:S01]  /*db30*/  LDL R6, [R1+0x3f8] ;  /* 0x0003f80001067983 */ /* 0x000ea20000100800 */
[----:B------:R-:W-:Y:S01]  /*db40*/  @P2 IMAD.MOV.U32 R179, RZ, RZ, R9 ;  /* 0x000000ffffb32224 */ /* 0x000fe200078e0009 */
[----:B------:R-:W-:Y:S02]  /*db50*/  PRMT R177, RZ, 0x7610, R177 ;  /* 0x00007610ffb17816 */ /* 0x000fe400000000b1 */
[----:B------:R-:W2:Y:S04]  /*db60*/  LDL R9, [R1+0x368] ;  /* 0x0003680001097983 */ /* 0x000ea80000100800 */
[----:B------:R0:W2:Y:S02]  /*db70*/  @P2 LDG.E.U16 R176, desc[UR44][R178.64] ;  /* 0x0000002cb2b02981 */ /* 0x0000a4000c1e1500 */
[----:B0-----:R-:W-:-:S02]  /*db80*/  @P2 IMAD.MOV.U32 R178, RZ, RZ, R3 ;  /* 0x000000ffffb22224 */ /* 0x001fc400078e0003 */
[----:B------:R-:W2:Y:S01]  /*db90*/  LDL R3, [R1+0x3bc] ;  /* 0x0003bc0001037983 */ /* 0x000ea20000100800 */
[----:B------:R-:W-:-:S03]  /*dba0*/  @P2 IMAD.MOV.U32 R179, RZ, RZ, R4 ;  /* 0x000000ffffb32224 */ /* 0x000fc600078e0004 */
[----:B------:R-:W2:Y:S04]  /*dbb0*/  LDL R4, [R1+0x3b8] ;  /* 0x0003b80001047983 */ /* 0x000ea80000100800 */
[----:B------:R0:W2:Y:S01]  /*dbc0*/  @P2 LDG.E.U16 R177, desc[UR44][R178.64] ;  /* 0x0000002cb2b12981 */ /* 0x0000a2000c1e1500 */
[----:B------:R-:W-:Y:S01]  /*dbd0*/  @P3 IMAD.MOV.U32 R181, RZ, RZ, R8 ;  /* 0x000000ffffb53224 */ /* 0x000fe200078e0008 */
[----:B0-----:R-:W-:Y:S02]  /*dbe0*/  PRMT R178, RZ, 0x7610, R178 ;  /* 0x00007610ffb27816 */ /* 0x001fe400000000b2 */
[----:B------:R-:W2:Y:S01]  /*dbf0*/  LDL R8, [R1+0x3b0] ;  /* 0x0003b00001087983 */ /* 0x000ea20000100800 */
[----:B----4-:R-:W-:-:S03]  /*dc00*/  @P3 IMAD.MOV.U32 R180, RZ, RZ, R7 ;  /* 0x000000ffffb43224 */ /* 0x010fc600078e0007 */
[----:B------:R-:W4:Y:S04]  /*dc10*/  LDL R7, [R1+0x3b4] ;  /* 0x0003b40001077983 */ /* 0x000f280000100800 */
[----:B------:R3:W4:Y:S02]  /*dc20*/  @P3 LDG.E.U16 R178, desc[UR44][R180.64] ;  /* 0x0000002cb4b23981 */ /* 0x000724000c1e1500 */
[----:B---3--:R-:W-:Y:S02]  /*dc30*/  @P3 IMAD.MOV.U32 R180, RZ, RZ, R0 ;  /* 0x000000ffffb43224 */ /* 0x008fe400078e0000 */
[----:B------:R-:W3:Y:S01]  /*dc40*/  LDL R0, [R1+0x338] ;  /* 0x0003380001007983 */ /* 0x000ee20000100800 */
[----:B--2---:R-:W-:-:S03]  /*dc50*/  @P3 IMAD.MOV.U32 R181, RZ, RZ, R2 ;  /* 0x000000ffffb53224 */ /* 0x004fc600078e0002 */
[----:B------:R-:W2:Y:S01]  /*dc60*/  LDL R2, [R1+0x334] ;  /* 0x0003340001027983 */ /* 0x000ea20000100800 */
[C---:B------:R-:W-:Y:S02]  /*dc70*/  ISETP.GT.AND P1, PT, R12.reuse, 0x6d, PT ;  /* 0x0000006d0c00780c */ /* 0x040fe40003f24270 */
[----:B------:R-:W-:Y:S02]  /*dc80*/  PRMT R179, RZ, 0x7610, R179 ;  /* 0x00007610ffb37816 */ /* 0x000fe400000000b3 */
[----:B------:R-:W-:-:S04]  /*dc90*/  ISETP.GT.AND P2, PT, R12, 0x71, PT ;  /* 0x000000710c00780c */ /* 0x000fc80003f44270 */
[----:B------:R0:W2:Y:S05]  /*dca0*/  @P3 LDG.E.U16 R179, desc[UR44][R180.64] ;  /* 0x0000002cb4b33981 */ /* 0x0000aa000c1e1500 */
[----:B------:R-:W-:Y:S02]  /*dcb0*/  @P1 IMAD.MOV.U32 R182, RZ, RZ, R5 ;  /* 0x000000ffffb61224 */ /* 0x000fe400078e0005 */
[----:B------:R-:W2:Y:S01]  /*dcc0*/  LDL R5, [R1+0x330] ;  /* 0x0003300001057983 */ /* 0x000ea20000100800 */
[----:B0-----:R-:W-:Y:S01]  /*dcd0*/  PRMT R180, RZ, 0x7610, R180 ;  /* 0x00007610ffb47816 */ /* 0x001fe200000000b4 */
[----:B------:R-:W-:Y:S02]  /*dce0*/  @P1 IMAD.MOV.U32 R183, RZ, RZ, R6 ;  /* 0x000000ffffb71224 */ /* 0x000fe400078e0006 */
[----:B------:R-:W2:Y:S01]  /*dcf0*/  LDL R6, [R1+0x32c] ;  /* 0x00032c0001067983 */ /* 0x000ea20000100800 */
[----:B------:R-:W-:-:S02]  /*dd00*/  PRMT R181, RZ, 0x7610, R181 ;  /* 0x00007610ffb57816 */ /* 0x000fc400000000b5 */
[----:B------:R-:W-:Y:S01]  /*dd10*/  ISETP.GT.AND P3, PT, R12, 0x79, PT ;  /* 0x000000790c00780c */ /* 0x000fe20003f64270 */
[----:B------:R0:W2:Y:S02]  /*dd20*/  @P1 LDG.E.U16 R180, desc[UR44][R182.64] ;  /* 0x0000002cb6b41981 */ /* 0x0000a4000c1e1500 */
        /* <DEDUP_REMOVED lines=15> */
[----:B------:R-:W-:Y:S02]  /*de20*/  PRMT R183, RZ, 0x7610, R183 ;  /* 0x00007610ffb77816 */ /* 0x000fe400000000b7 */
[----:B------:R-:W-:-:S04]  /*de30*/  ISETP.GT.AND P2, PT, R12, 0x72, PT ;  /* 0x000000720c00780c */ /* 0x000fc80003f44270 */
[----:B------:R0:W2:Y:S01]  /*de40*/  @P3 LDG.E.U16 R183, desc[UR44][R184.64] ;  /* 0x0000002cb8b73981 */ /* 0x0000a2000c1e1500 */
[----:B------:R-:W-:Y:S01]  /*de50*/  @P3 IMAD.MOV.U32 R192, RZ, RZ, R5 ;  /* 0x000000ffffc03224 */ /* 0x000fe200078e0005 */
[----:B------:R-:W-:Y:S02]  /*de60*/  PRMT R186, RZ, 0x7610, R186 ;  /* 0x00007610ffba7816 */ /* 0x000fe400000000ba */
[----:B------:R-:W2:Y:S01]  /*de70*/  LDL R5, [R1+0x39c] ;  /* 0x00039c0001057983 */ /* 0x000ea20000100800 */
[----:B0-----:R-:W-:Y:S01]  /*de80*/  PRMT R184, RZ, 0x7610, R184 ;  /* 0x00007610ffb87816 */ /* 0x001fe200000000b8 */
[----:B------:R-:W-:Y:S01]  /*de90*/  @P3 IMAD.MOV.U32 R193, RZ, RZ, R6 ;  /* 0x000000ffffc13224 */ /* 0x000fe200078e0006 */
[----:B------:R-:W-:Y:S01]  /*dea0*/  PRMT R185, RZ, 0x7610, R185 ;  /* 0x00007610ffb97816 */ /* 0x000fe200000000b9 */
[----:B------:R-:W2:Y:S04]  /*deb0*/  LDL R6, [R1+0x398] ;  /* 0x0003980001067983 */ /* 0x000ea80000100800 */
[----:B------:R0:W2:Y:S01]  /*dec0*/  @P3 LDG.E.U16 R184, desc[UR44][R192.64] ;  /* 0x0000002cc0b83981 */ /* 0x0000a2000c1e1500 */
[----:B------:R-:W-:Y:S01]  /*ded0*/  ISETP.GT.AND P3, PT, R12, 0x7a, PT ;  /* 0x0000007a0c00780c */ /* 0x000fe20003f64270 */
[----:B0-----:R-:W-:-:S02]  /*dee0*/  @P2 IMAD.MOV.U32 R192, RZ, RZ, R3 ;  /* 0x000000ffffc02224 */ /* 0x001fc400078e0003 */
[----:B------:R-:W2:Y:S01]  /*def0*/  LDL R3, [R1+0x320] ;  /* 0x0003200001037983 */ /* 0x000ea20000100800 */
[----:B------:R-:W-:-:S03]  /*df00*/  @P2 IMAD.MOV.U32 R193, RZ, RZ, R4 ;  /* 0x000000ffffc12224 */ /* 0x000fc600078e0004 */
[----:B------:R-:W2:Y:S04]  /*df10*/  LDL R4, [R1+0x31c] ;  /* 0x00031c0001047983 */ /* 0x000ea80000100800 */
[----:B------:R0:W2:Y:S02]  /*df20*/  @P2 LDG.E.U16 R185, desc[UR44][R192.64] ;  /* 0x0000002cc0b92981 */ /* 0x0000a4000c1e1500 */
[----:B0-----:R-:W-:Y:S01]  /*df30*/  @P2 IMAD.MOV.U32 R193, RZ, RZ, R8 ;  /* 0x000000ffffc12224 */ /* 0x001fe200078e0008 */
[----:B------:R-:W-:Y:S01]  /*df40*/  PRMT R194, RZ, 0x7610, R194 ;  /* 0x00007610ffc27816 */ /* 0x000fe200000000c2 */
        /* <DEDUP_REMOVED lines=8> */
[----:B------:R-:W-:Y:S02]  /*dfd0*/  ISETP.GT.AND P2, PT, R12, 0x73, PT ;  /* 0x000000730c00780c */ /* 0x000fe40003f44270 */
[----:B------:R-:W-:Y:S01]  /*dfe0*/  PRMT R196, RZ, 0x7610, R196 ;  /* 0x00007610ffc47816 */ /* 0x000fe200000000c4 */
[----:B------:R0:W4:Y:S01]  /*dff0*/  @P3 LDG.E.U16 R194, desc[UR44][R192.64] ;  /* 0x0000002cc0c23981 */ /* 0x000122000c1e1500 */
[----:B------:R-:W-:Y:S01]  /*e000*/  PRMT R198, RZ, 0x7610, R198 ;  /* 0x00007610ffc67816 */ /* 0x000fe200000000c6 */
[----:B0-----:R-:W-:Y:S02]  /*e010*/  @P3 IMAD.MOV.U32 R192, RZ, RZ, R3 ;  /* 0x000000ffffc03224 */ /* 0x001fe400078e0003 */
[----:B------:R-:W4:Y:S01]  /*e020*/  LDL R3, [R1+0x310] ;  /* 0x0003100001037983 */ /* 0x000f220000100800 */
[----:B------:R-:W-:-:S03]  /*e030*/  @P3 IMAD.MOV.U32 R193, RZ, RZ, R4 ;  /* 0x000000ffffc13224 */ /* 0x000fc600078e0004 */
[----:B------:R-:W4:Y:S04]  /*e040*/  LDL R4, [R1+0x30c] ;  /* 0x00030c0001047983 */ /* 0x000f280000100800 */
[----:B------:R0:W4:Y:S02]  /*e050*/  @P3 LDG.E.U16 R196, desc[UR44][R192.64] ;  /* 0x0000002cc0c43981 */ /* 0x000124000c1e1500 */
[----:B0-----:R-:W-:Y:S02]  /*e060*/  @P2 IMAD.MOV.U32 R192, RZ, RZ, R5 ;  /* 0x000000ffffc02224 */ /* 0x001fe400078e0005 */
[----:B------:R-:W-:Y:S01]  /*e070*/  @P2 IMAD.MOV.U32 R193, RZ, RZ, R6 ;  /* 0x000000ffffc12224 */ /* 0x000fe200078e0006 */
[----:B------:R-:W4:Y:S04]  /*e080*/  LDL R5, [R1+0x3f4] ;  /* 0x0003f40001057983 */ /* 0x000f280000100800 */
[----:B------:R-:W4:Y:S04]  /*e090*/  LDL R6, [R1+0x3f0] ;  /* 0x0003f00001067983 */ /* 0x000f280000100800 */
[----:B------:R3:W4:Y:S02]  /*e0a0*/  @P2 LDG.E.U16 R198, desc[UR44][R192.64] ;  /* 0x0000002cc0c62981 */ /* 0x000724000c1e1500 */
[----:B---3--:R-:W-:-:S02]  /*e0b0*/  @P2 IMAD.MOV.U32 R192, RZ, RZ, R0 ;  /* 0x000000ffffc02224 */ /* 0x008fc400078e0000 */
[----:B------:R-:W3:Y:S01]  /*e0c0*/  LDL R0, [R1+0x38c] ;  /* 0x00038c0001007983 */ /* 0x000ee20000100800 */
[----:B--2---:R-:W-:-:S03]  /*e0d0*/  @P2 IMAD.MOV.U32 R193, RZ, RZ, R2 ;  /* 0x000000ffffc12224 */ /* 0x004fc600078e0002 */
[----:B------:R-:W2:Y:S01]  /*e0e0*/  LDL R2, [R1+0x388] ;  /* 0x0003880001027983 */ /* 0x000ea20000100800 */
[----:B------:R-:W-:Y:S02]  /*e0f0*/  ISETP.GT.AND P3, PT, R12, 0x7b, PT ;  /* 0x0000007b0c00780c */ /* 0x000fe40003f64270 */
[----:B------:R-:W-:Y:S02]  /*e100*/  PRMT R200, RZ, 0x7610, R200 ;  /* 0x00007610ffc87816 */ /* 0x000fe400000000c8 */
[----:B------:R-:W-:-:S04]  /*e110*/  PRMT R202, RZ, 0x7610, R202 ;  /* 0x00007610ffca7816 */ /* 0x000fc800000000ca */
[----:B------:R4:W2:Y:S01]  /*e120*/  @P2 LDG.E.U16 R200, desc[UR44][R192.64] ;  /* 0x0000002cc0c82981 */ /* 0x0008a2000c1e1500 */
[----:B------:R-:W-:Y:S02]  /*e130*/  PRMT R204, RZ, 0x7610, R204 ;  /* 0x00007610ffcc7816 */ /* 0x000fe400000000cc */
[----:B------:R-:W-:Y:S02]  /*e140*/  ISETP.GT.AND P2, PT, R12, 0x74, PT ;  /* 0x000000740c00780c */ /* 0x000fe40003f44270 */
[----:B----4-:R-:W-:Y:S02]  /*e150*/  @P3 IMAD.MOV.U32 R192, RZ, RZ, R7 ;  /* 0x000000ffffc03224 */ /* 0x010fe400078e0007 */
[----:B------:R-:W-:Y:S01]  /*e160*/  @P3 IMAD.MOV.U32 R193, RZ, RZ, R8 ;  /* 0x000000ffffc13224 */ /* 0x000fe200078e0008 */
[----:B------:R-:W4:Y:S04]  /*e170*/  LDL R7, [R1+0x384] ;  /* 0x0003840001077983 */ /* 0x000f280000100800 */
[----:B------:R-:W4:Y:S04]  /*e180*/  LDL R8, [R1+0x380] ;  /* 0x0003800001087983 */ /* 0x000f280000100800 */
[----:B------:R0:W4:Y:S01]  /*e190*/  @P3 LDG.E.U16 R202, desc[UR44][R192.64] ;  /* 0x0000002cc0ca3981 */ /* 0x000122000c1e1500 */
[----:B------:R-:W-:Y:S01]  /*e1a0*/  PRMT R206, RZ, 0x7610, R206 ;  /* 0x00007610ffce7816 */ /* 0x000fe200000000ce */
[----:B0-----:R-:W-:-:S02]  /*e1b0*/  @P3 IMAD.MOV.U32 R192, RZ, RZ, R3 ;  /* 0x000000ffffc03224 */ /* 0x001fc400078e0003 */
[----:B------:R-:W4:Y:S01]  /*e1c0*/  LDL R3, [R1+0x308] ;  /* 0x0003080001037983 */ /* 0x000f220000100800 */
[----:B------:R-:W-:-:S03]  /*e1d0*/  @P3 IMAD.MOV.U32 R193, RZ, RZ, R4 ;  /* 0x000000ffffc13224 */ /* 0x000fc600078e0004 */
[----:B------:R-:W4:Y:S04]  /*e1e0*/  LDL R4, [R1+0x304] ;  /* 0x0003040001047983 */ /* 0x000f280000100800 */
[----:B------:R0:W4:Y:S02]  /*e1f0*/  @P3 LDG.E.U16 R204, desc[UR44][R192.64] ;  /* 0x0000002cc0cc3981 */ /* 0x000124000c1e1500 */
[----:B0-----:R-:W-:Y:S02]  /*e200*/  @P1 IMAD.MOV.U32 R192, RZ, RZ, R5 ;  /* 0x000000ffffc01224 */ /* 0x001fe400078e0005 */
[----:B------:R-:W-:Y:S01]  /*e210*/  @P1 IMAD.MOV.U32 R193, RZ, RZ, R6 ;  /* 0x000000ffffc11224 */ /* 0x000fe200078e0006 */
[----:B------:R-:W-:Y:S01]  /*e220*/  PRMT R208, RZ, 0x7610, R208 ;  /* 0x00007610ffd07816 */ /* 0x000fe200000000d0 */
[----:B------:R-:W4:Y:S04]  /*e230*/  LDL R6, [R1+0x374] ;  /* 0x0003740001067983 */ /* 0x000f280000100800 */
[----:B------:R3:W4:Y:S01]  /*e240*/  @P1 LDG.E.U16 R206, desc[UR44][R192.64] ;  /* 0x0000002cc0ce1981 */ /* 0x000722000c1e1500 */
[----:B------:R-:W-:-:S02]  /*e250*/  ISETP.GT.AND P3, PT, R12, 0x7c, PT ;  /* 0x0000007c0c00780c */ /* 0x000fc40003f64270 */
[----:B------:R-:W-:Y:S01]  /*e260*/  PRMT R210, RZ, 0x7610, R210 ;  /* 0x00007610ffd27816 */ /* 0x000fe200000000d2 */
[----:B------:R-:W4:Y:S01]  /*e270*/  LDL R5, [R1+0x378] ;  /* 0x0003780001057983 */ /* 0x000f220000100800 */
[----:B---3--:R-:W-:-:S03]  /*e280*/  @P2 IMAD.MOV.U32 R192, RZ, RZ, R0 ;  /* 0x000000ffffc02224 */ /* 0x008fc600078e0000 */
[----:B------:R-:W3:Y:S01]  /*e290*/  LDL R0, [R1+0x300] ;  /* 0x0003000001007983 */ /* 0x000ee20000100800 */
[----:B--2---:R-:W-:-:S03]  /*e2a0*/  @P2 IMAD.MOV.U32 R193, RZ, RZ, R2 ;  /* 0x000000ffffc12224 */ /* 0x004fc600078e0002 */
[----:B------:R-:W2:Y:S04]  /*e2b0*/  LDL R2, [R1+0x2fc] ;  /* 0x0002fc0001027983 */ /* 0x000ea80000100800 */
[----:B------:R4:W2:Y:S01]  /*e2c0*/  @P2 LDG.E.U16 R208, desc[UR44][R192.64] ;  /* 0x0000002cc0d02981 */ /* 0x0008a2000c1e1500 */
[----:B------:R-:W-:Y:S01]  /*e2d0*/  PRMT R212, RZ, 0x7610, R212 ;  /* 0x00007610ffd47816 */ /* 0x000fe200000000d4 */
[----:B----4-:R-:W-:Y:S02]  /*e2e0*/  @P2 IMAD.MOV.U32 R192, RZ, RZ, R7 ;  /* 0x000000ffffc02224 */ /* 0x010fe400078e0007 */
[----:B------:R-:W4:Y:S01]  /*e2f0*/  LDL R7, [R1+0x2f8] ;  /* 0x0002f80001077983 */ /* 0x000f220000100800 */
[----:B------:R-:W-:-:S03]  /*e300*/  @P2 IMAD.MOV.U32 R193, RZ, RZ, R8 ;  /* 0x000000ffffc12224 */ /* 0x000fc600078e0008 */
[----:B------:R-:W4:Y:S04]  /*e310*/  LDL R8, [R1+0x2f4] ;  /* 0x0002f40001087983 */ /* 0x000f280000100800 */
[----:B------:R0:W4:Y:S02]  /*e320*/  @P2 LDG.E.U16 R210, desc[UR44][R192.64] ;  /* 0x0000002cc0d22981 */ /* 0x000124000c1e1500 */
[----:B0-----:R-:W-:Y:S02]  /*e330*/  @P3 IMAD.MOV.U32 R192, RZ, RZ, R3 ;  /* 0x000000ffffc03224 */ /* 0x001fe400078e0003 */
[----:B------:R-:W4:Y:S01]  /*e340*/  LDL R3, [R1+0x370] ;  /* 0x0003700001037983 */ /* 0x000f220000100800 */
[----:B------:R-:W-:-:S03]  /*e350*/  @P3 IMAD.MOV.U32 R193, RZ, RZ, R4 ;  /* 0x000000ffffc13224 */ /* 0x000fc600078e0004 */
        /* <DEDUP_REMOVED lines=8> */
[----:B------:R-:W-:Y:S02]  /*e3e0*/  PRMT R216, RZ, 0x7610, R216 ;  /* 0x00007610ffd87816 */ /* 0x000fe400000000d8 */
[----:B------:R-:W-:Y:S02]  /*e3f0*/  ISETP.GT.AND P2, PT, R12, 0x7d, PT ;  /* 0x0000007d0c00780c */ /* 0x000fe40003f44270 */
[----:B------:R0:W2:Y:S01]  /*e400*/  @P3 LDG.E.U16 R214, desc[UR44][R192.64] ;  /* 0x0000002cc0d63981 */ /* 0x0000a2000c1e1500 */
[----:B------:R-:W-:-:S04]  /*e410*/  PRMT R218, RZ, 0x7610, R218 ;  /* 0x00007610ffda7816 */ /* 0x000fc800000000da */
[----:B0-----:R-:W-:Y:S02]  /*e420*/  @P1 IMAD.MOV.U32 R192, RZ, RZ, R5 ;  /* 0x000000ffffc01224 */ /* 0x001fe400078e0005 */
[----:B------:R-:W-:Y:S01]  /*e430*/  @P1 IMAD.MOV.U32 R193, RZ, RZ, R6 ;  /* 0x000000ffffc11224 */ /* 0x000fe200078e0006 */
[----:B------:R-:W2:Y:S04]  /*e440*/  LDL R5, [R1+0x464] ;  /* 0x0004640001057983 */ /* 0x000ea80000100800 */
[----:B------:R-:W2:Y:S04]  /*e450*/  LDL R6, [R1+0x460] ;  /* 0x0004600001067983 */ /* 0x000ea80000100800 */
[----:B------:R4:W2:Y:S01]  /*e460*/  @P1 LDG.E.U16 R216, desc[UR44][R192.64] ;  /* 0x0000002cc0d81981 */ /* 0x0008a2000c1e1500 */
[----:B------:R-:W-:Y:S01]  /*e470*/  PRMT R220, RZ, 0x7610, R220 ;  /* 0x00007610ffdc7816 */ /* 0x000fe200000000dc */
[----:B----4-:R-:W-:-:S02]  /*e480*/  @P1 IMAD.MOV.U32 R192, RZ, RZ, R3 ;  /* 0x000000ffffc01224 */ /* 0x010fc400078e0003 */
        /* <DEDUP_REMOVED lines=13> */
[----:B------:R-:W-:Y:S02]  /*e560*/  PRMT R222, RZ, 0x7610, R222 ;  /* 0x00007610ffde7816 */ /* 0x000fe400000000de */
[----:B------:R-:W-:Y:S02]  /*e570*/  ISETP.GT.AND P1, PT, R12, 0x67, PT ;  /* 0x000000670c00780c */ /* 0x000fe40003f24270 */
[----:B------:R-:W-:Y:S02]  /*e580*/  PRMT R224, RZ, 0x7610, R224 ;  /* 0x00007610ffe07816 */ /* 0x000fe400000000e0 */
[----:B------:R0:W2:Y:S01]  /*e590*/  @P2 LDG.E.U16 R222, desc[UR44][R192.64] ;  /* 0x0000002cc0de2981 */ /* 0x0000a2000c1e1500 */
[----:B------:R-:W-:Y:S01]  /*e5a0*/  PRMT R226, RZ, 0x7610, R226 ;  /* 0x00007610ffe27816 */ /* 0x000fe200000000e2 */
[----:B0-----:R-:W-:Y:S02]  /*e5b0*/  @P0 IMAD.MOV.U32 R192, RZ, RZ, R5 ;  /* 0x000000ffffc00224 */ /* 0x001fe400078e0005 */
[----:B------:R-:W2:Y:S01]  /*e5c0*/  LDL R5, [R1+0x3e4] ;  /* 0x0003e40001057983 */ /* 0x000ea20000100800 */
[----:B------:R-:W-:-:S03]  /*e5d0*/  @P0 IMAD.MOV.U32 R193, RZ, RZ, R6 ;  /* 0x000000ffffc10224 */ /* 0x000fc600078e0006 */
[----:B------:R-:W2:Y:S04]  /*e5e0*/  LDL R6, [R1+0x3e0] ;  /* 0x0003e00001067983 */ /* 0x000ea80000100800 */
[----:B------:R4:W2:Y:S01]  /*e5f0*/  @P0 LDG.E.U16 R224, desc[UR44][R192.64] ;  /* 0x0000002cc0e00981 */ /* 0x0008a2000c1e1500 */
[----:B------:R-:W-:Y:S02]  /*e600*/  ISETP.GT.AND P0, PT, R12, 0x6e, PT ;  /* 0x0000006e0c00780c */ /* 0x000fe40003f04270 */
[----:B------:R-:W-:Y:S01]  /*e610*/  PRMT R228, RZ, 0x7610, R228 ;  /* 0x00007610ffe47816 */ /* 0x000fe200000000e4 */
[----:B----4-:R-:W-:Y:S02]  /*e620*/  @P1 IMAD.MOV.U32 R192, RZ, RZ, R3 ;  /* 0x000000ffffc01224 */ /* 0x010fe400078e0003 */
[----:B------:R-:W4:Y:S01]  /*e630*/  LDL R3, [R1+0x3dc] ;  /* 0x0003dc0001037983 */ /* 0x000f220000100800 */
[----:B------:R-:W-:-:S03]  /*e640*/  @P1 IMAD.MOV.U32 R193, RZ, RZ, R4 ;  /* 0x000000ffffc11224 */ /* 0x000fc600078e0004 */
[----:B------:R-:W4:Y:S04]  /*e650*/  LDL R4, [R1+0x3d8] ;  /* 0x0003d80001047983 */ /* 0x000f280000100800 */
[----:B------:R0:W4:Y:S02]  /*e660*/  @P1 LDG.E.U16 R226, desc[UR44][R192.64] ;  /* 0x0000002cc0e21981 */ /* 0x000124000c1e1500 */
[----:B0-----:R-:W-:Y:S01]  /*e670*/  @P1 IMAD.MOV.U32 R192, RZ, RZ, R7 ;  /* 0x000000ffffc01224 */ /* 0x001fe200078e0007 */
[----:B------:R-:W-:Y:S01]  /*e680*/  PRMT R230, RZ, 0x7610, R230 ;  /* 0x00007610ffe67816 */ /* 0x000fe200000000e6 */
        /* <DEDUP_REMOVED lines=10> */
[----:B------:R0:W2:Y:S01]  /*e730*/  @P0 LDG.E.U16 R230, desc[UR44][R192.64] ;  /* 0x0000002cc0e60981 */ /* 0x0000a2000c1e1500 */
[----:B------:R-:W-:Y:S01]  /*e740*/  PRMT R234, RZ, 0x7610, R234 ;  /* 0x00007610ffea7816 */ /* 0x000fe200000000ea */
[----:B0-----:R-:W-:Y:S02]  /*e750*/  @P0 IMAD.MOV.U32 R192, RZ, RZ, R5 ;  /* 0x000000ffffc00224 */ /* 0x001fe400078e0005 */
[----:B------:R-:W2:Y:S01]  /*e760*/  LDL R5, [R1+0x358] ;  /* 0x0003580001057983 */ /* 0x000ea20000100800 */
[----:B------:R-:W-:-:S03]  /*e770*/  @P0 IMAD.MOV.U32 R193, RZ, RZ, R6 ;  /* 0x000000ffffc10224 */ /* 0x000fc600078e0006 */
[----:B------:R-:W2:Y:S04]  /*e780*/  LDL R6, [R1+0x354] ;  /* 0x0003540001067983 */ /* 0x000ea80000100800 */
[----:B------:R4:W2:Y:S02]  /*e790*/  @P0 LDG.E.U16 R232, desc[UR44][R192.64] ;  /* 0x0000002cc0e80981 */ /* 0x0008a4000c1e1500 */
[----:B----4-:R-:W-:Y:S02]  /*e7a0*/  @P1 IMAD.MOV.U32 R192, RZ, RZ, R3 ;  /* 0x000000ffffc01224 */ /* 0x010fe400078e0003 */
        /* <DEDUP_REMOVED lines=14> */
[----:B0-----:R-:W-:Y:S02]  /*e890*/  @P0 IMAD.MOV.U32 R192, RZ, RZ, R9 ;  /* 0x000000ffffc00224 */ /* 0x001fe400078e0009 */
[----:B------:R-:W-:-:S05]  /*e8a0*/  @P0 IMAD.MOV.U32 R193, RZ, RZ, R10 ;  /* 0x000000ffffc10224 */ /* 0x000fca00078e000a */
[----:B------:R0:W2:Y:S01]  /*e8b0*/  @P0 LDG.E.U16 R238, desc[UR44][R192.64] ;  /* 0x0000002cc0ee0981 */ /* 0x0000a2000c1e1500 */
[----:B------:R-:W-:Y:S01]  /*e8c0*/  PRMT R242, RZ, 0x7610, R242 ;  /* 0x00007610fff27816 */ /* 0x000fe200000000f2 */
[----:B0-----:R-:W-:Y:S02]  /*e8d0*/  @P0 IMAD.MOV.U32 R192, RZ, RZ, R7 ;  /* 0x000000ffffc00224 */ /* 0x001fe400078e0007 */
[----:B------:R-:W-:-:S05]  /*e8e0*/  @P0 IMAD.MOV.U32 R193, RZ, RZ, R8 ;  /* 0x000000ffffc10224 */ /* 0x000fca00078e0008 */
[----:B------:R0:W2:Y:S01]  /*e8f0*/  @P0 LDG.E.U16 R240, desc[UR44][R192.64] ;  /* 0x0000002cc0f00981 */ /* 0x0000a2000c1e1500 */
[----:B------:R-:W-:Y:S02]  /*e900*/  ISETP.GT.AND P0, PT, R12, 0x7e, PT ;  /* 0x0000007e0c00780c */ /* 0x000fe40003f04270 */
[----:B------:R-:W-:Y:S01]  /*e910*/  PRMT R244, RZ, 0x7610, R244 ;  /* 0x00007610fff47816 */ /* 0x000fe200000000f4 */
[----:B0-----:R-:W-:Y:S02]  /*e920*/  @P1 IMAD.MOV.U32 R192, RZ, RZ, R5 ;  /* 0x000000ffffc01224 */ /* 0x001fe400078e0005 */
[----:B------:R-:W-:-:S05]  /*e930*/  @P1 IMAD.MOV.U32 R193, RZ, RZ, R6 ;  /* 0x000000ffffc11224 */ /* 0x000fca00078e0006 */
[----:B------:R4:W2:Y:S02]  /*e940*/  @P1 LDG.E.U16 R242, desc[UR44][R192.64] ;  /* 0x0000002cc0f21981 */ /* 0x0008a4000c1e1500 */
[----:B----4-:R-:W-:Y:S02]  /*e950*/  @P1 IMAD.MOV.U32 R193, RZ, RZ, R4 ;  /* 0x000000ffffc11224 */ /* 0x010fe400078e0004 */
[----:B------:R-:W-:Y:S01]  /*e960*/  @P1 IMAD.MOV.U32 R192, RZ, RZ, R3 ;  /* 0x000000ffffc01224 */ /* 0x000fe200078e0003 */
[----:B------:R-:W4:Y:S04]  /*e970*/  LDL R4, [R1+0x2d8] ;  /* 0x0002d80001047983 */ /* 0x000f280000100800 */
[----:B------:R-:W4:Y:S04]  /*e980*/  LDL.LU R249, [R1+0x1ac] ;  /* 0x0001ac0001f97983 */ /* 0x000f280000300800 */
[----:B------:R-:W4:Y:S04]  /*e990*/  LDL.LU R251, [R1+0x1a8] ;  /* 0x0001a80001fb7983 */ /* 0x000f280000300800 */
[----:B------:R-:W4:Y:S04]  /*e9a0*/  LDL.LU R188, [R1+0x174] ;  /* 0x0001740001bc7983 */ /* 0x000f280000300800 */
[----:B------:R-:W4:Y:S04]  /*e9b0*/  LDL.LU R7, [R1+0x170] ;  /* 0x0001700001077983 */ /* 0x000f280000300800 */
[----:B------:R3:W4:Y:S04]  /*e9c0*/  @P1 LDG.E.U16 R244, desc[UR44][R192.64] ;  /* 0x0000002cc0f41981 */ /* 0x000728000c1e1500 */
[----:B------:R-:W4:Y:S04]  /*e9d0*/  LDL.LU R189, [R1+0x13c] ;  /* 0x00013c0001bd7983 */ /* 0x000f280000300800 */
[----:B------:R-:W4:Y:S01]  /*e9e0*/  LDL.LU R5, [R1+0x138] ;  /* 0x0001380001057983 */ /* 0x000f220000300800 */
[----:B------:R-:W-:Y:S01]  /*e9f0*/  PRMT R246, RZ, 0x7610, R246 ;  /* 0x00007610fff67816 */ /* 0x000fe200000000f6 */
[----:B---3--:R-:W-:-:S02]  /*ea00*/  @P0 IMAD.MOV.U32 R192, RZ, RZ, R0 ;  /* 0x000000ffffc00224 */ /* 0x008fc400078e0000 */
[----:B------:R-:W3:Y:S01]  /*ea10*/  LDL.LU R0, [R1+0x104] ;  /* 0x0001040001007983 */ /* 0x000ee20000300800 */
[----:B--2---:R-:W-:-:S03]  /*ea20*/  @P0 IMAD.MOV.U32 R193, RZ, RZ, R2 ;  /* 0x000000ffffc10224 */ /* 0x004fc600078e0002 */
[----:B------:R-:W2:Y:S04]  /*ea30*/  LDL.LU R2, [R1+0x100] ;  /* 0x0001000001027983 */ /* 0x000ea80000300800 */
        /* <DEDUP_REMOVED lines=8> */
[----:B------:R0:W2:Y:S04]  /*eac0*/  @P0 LDG.E.U16 R246, desc[UR44][R192.64] ;  /* 0x0000002cc0f60981 */ /* 0x0000a8000c1e1500 */
[----:B------:R-:W0:Y:S04]  /*ead0*/  LDL R192, [R1+0x2dc] ;  /* 0x0002dc0001c07983 */ /* 0x000e280000100800 */
[----:B------:R-:W0:Y:S01]  /*eae0*/  LDL R193, [R1+0x2e0] ;  /* 0x0002e00001c17983 */ /* 0x000e220000100800 */
[----:B------:R-:W-:-:S02]  /*eaf0*/  PRMT R248, RZ, 0x7610, R248 ;  /* 0x00007610fff87816 */ /* 0x000fc400000000f8 */
[----:B------:R-:W-:Y:S02]  /*eb00*/  ISETP.GT.AND P1, PT, R12, 0x7f, PT ;  /* 0x0000007f0c00780c */ /* 0x000fe40003f24270 */
[----:B0-----:R-:W-:-:S04]  /*eb10*/  @P0 LOP3.LUT R193, R193, R192, RZ, 0x3c, !PT ;  /* 0x000000c0c1c10212 */ /* 0x001fc800078e3cff */
[----:B------:R-:W-:-:S04]  /*eb20*/  @P0 LOP3.LUT R192, R193, R192, RZ, 0x3c, !PT ;  /* 0x000000c0c1c00212 */ /* 0x000fc800078e3cff */
[----:B------:R-:W-:-:S05]  /*eb30*/  @P0 LOP3.LUT R193, R193, R192, RZ, 0x3c, !PT ;  /* 0x000000c0c1c10212 */ /* 0x000fca00078e3cff */
[----:B------:R4:W2:Y:S04]  /*eb40*/  @P0 LDG.E.U16 R248, desc[UR44][R192.64] ;  /* 0x0000002cc0f80981 */ /* 0x0008a8000c1e1500 */
[----:B------:R-:W3:Y:S01]  /*eb50*/  LDL R193, [R1+0x2d4] ;  /* 0x0002d40001c17983 */ /* 0x000ee20000100800 */
[----:B------:R-:W-:Y:S01]  /*eb60*/  PRMT R250, RZ, 0x7610, R250 ;  /* 0x00007610fffa7816 */ /* 0x000fe200000000fa */
[----:B----4-:R-:W-:Y:S02]  /*eb70*/  @P1 IMAD.MOV.U32 R192, RZ, RZ, R4 ;  /* 0x000000ffffc01224 */ /* 0x010fe400078e0004 */
[----:B------:R-:W0:Y:S03]  /*eb80*/  S2R R4, SR_TID.X ;  /* 0x0000000000047919 */ /* 0x000e260000002100 */
[----:B---3--:R1:W3:Y:S04]  /*eb90*/  @P1 LDG.E.U16 R250, desc[UR44][R192.64] ;  /* 0x0000002cc0fa1981 */ /* 0x0082e8000c1e1500 */
[----:B------:R-:W1:Y:S04]  /*eba0*/  LDL R192, [R1+0x2cc] ;  /* 0x0002cc0001c07983 */ /* 0x000e680000100800 */
[----:B------:R-:W1:Y:S01]  /*ebb0*/  LDL R193, [R1+0x2d0] ;  /* 0x0002d00001c17983 */ /* 0x000e620000100800 */
[----:B------:R-:W-:-:S02]  /*ebc0*/  PRMT R252, RZ, 0x7610, R252 ;  /* 0x00007610fffc7816 */ /* 0x000fc400000000fc */
[----:B0-----:R-:W-:-:S04]  /*ebd0*/  LOP3.LUT R4, R4, 0x7f, RZ, 0xc0, !PT ;  /* 0x0000007f04047812 */ /* 0x001fc800078ec0ff */
[----:B------:R-:W-:Y:S02]  /*ebe0*/  ISETP.GE.AND P0, PT, R4, R12, PT ;  /* 0x0000000c0400720c */ /* 0x000fe40003f06270 */
[----:B-1----:R-:W-:-:S04]  /*ebf0*/  @P1 LOP3.LUT R193, R193, R192, RZ, 0x3c, !PT ;  /* 0x000000c0c1c11212 */ /* 0x002fc800078e3cff */
[----:B------:R-:W-:-:S04]  /*ec00*/  @P1 LOP3.LUT R192, R193, R192, RZ, 0x3c, !PT ;  /* 0x000000c0c1c01212 */ /* 0x000fc800078e3cff */
[----:B------:R-:W-:-:S05]  /*ec10*/  @P1 LOP3.LUT R193, R193, R192, RZ, 0x3c, !PT ;  /* 0x000000c0c1c11212 */ /* 0x000fca00078e3cff */
[----:B------:R-:W4:Y:S04]  /*ec20*/  @P1 LDG.E.U16 R252, desc[UR44][R192.64] ;  /* 0x0000002cc0fc1981 */ /* 0x000f28000c1e1500 */
[----:B------:R-:W3:Y:S04]  /*ec30*/  LDL.LU R192, [R1+0xd0] ;  /* 0x0000d00001c07983 */ /* 0x000ee80000300800 */
[----:B------:R-:W4:Y:S04]  /*ec40*/  LDL.LU R193, [R1+0xcc] ;  /* 0x0000cc0001c17983 */ /* 0x000f280000300800 */
[----:B------:R-:W2:Y:S01]  /*ec50*/  LDL.LU R4, [R1+0xbb8] ;  /* 0x000bb80001047983 */ /* 0x000ea20000300800 */
[----:B------:R-:W-:Y:S06]  /*ec60*/  BAR.SYNC.DEFER_BLOCKING 0x0 ;  /* 0x0000000000007b1d */ /* 0x000fec0000010000 */
[----:B--2---:R0:W-:Y:S04]  /*ec70*/  STS.U16 [R4+UR43], R249 ;  /* 0x000000f904007988 */ /* 0x0041e8000800042b */
[----:B------:R1:W-:Y:S04]  /*ec80*/  STS.U16 [R4+UR43+0x10000], R251 ;  /* 0x010000fb04007988 */ /* 0x0003e8000800042b */
[----:B------:R2:W-:Y:S04]  /*ec90*/  STS.U16 [R4+UR43+0x400], R188 ;  /* 0x000400bc04007988 */ /* 0x0005e8000800042b */
[----:B0-----:R-:W4:Y:S04]  /*eca0*/  LDL.LU R249, [R1+0xbb4] ;  /* 0x000bb40001f97983 */ /* 0x001f280000300800 */
[----:B-1----:R-:W4:Y:S04]  /*ecb0*/  LDL.LU R251, [R1+0xbb0] ;  /* 0x000bb00001fb7983 */ /* 0x002f280000300800 */
[----:B--2---:R-:W2:Y:S04]  /*ecc0*/  LDL.LU R188, [R1+0xbac] ;  /* 0x000bac0001bc7983 */ /* 0x004ea80000300800 */
[----:B------:R0:W-:Y:S04]  /*ecd0*/  STS.U16 [R4+UR43+0x10400], R7 ;  /* 0x0104000704007988 */ /* 0x0001e8000800042b */
[----:B------:R1:W-:Y:S04]  /*ece0*/  STS.U16 [R4+UR43+0x800], R189 ;  /* 0x000800bd04007988 */ /* 0x0003e8000800042b */
[----:B------:R3:W-:Y:S04]  /*ecf0*/  STS.U16 [R4+UR43+0x10800], R5 ;  /* 0x0108000504007988 */ /* 0x0007e8000800042b */
[----:B0-----:R-:W2:Y:S04]  /*ed00*/  LDL.LU R7, [R1+0xba8] ;  /* 0x000ba80001077983 */ /* 0x001ea80000300800 */
[----:B-1----:R-:W2:Y:S04]  /*ed10*/  LDL.LU R189, [R1+0xba4] ;  /* 0x000ba40001bd7983 */ /* 0x002ea80000300800 */
[----:B---3--:R-:W3:Y:S04]  /*ed20*/  LDL.LU R5, [R1+0xba0] ;  /* 0x000ba00001057983 */ /* 0x008ee80000300800 */
[----:B------:R0:W-:Y:S04]  /*ed30*/  STS.U16 [R4+UR43+0xc00], R0 ;  /* 0x000c000004007988 */ /* 0x0001e8000800042b */
[----:B------:R1:W-:Y:S04]  /*ed40*/  STS.U16 [R4+UR43+0x10c00], R2 ;  /* 0x010c000204007988 */ /* 0x0003e8000800042b */
[----:B0-----:R-:W4:Y:S04]  /*ed50*/  LDL.LU R0, [R1+0xb9c] ;  /* 0x000b9c0001007983 */ /* 0x001f280000300800 */
[----:B-1----:R-:W2:Y:S04]  /*ed60*/  LDL.LU R2, [R1+0xb98] ;  /* 0x000b980001027983 */ /* 0x002ea80000300800 */
[----:B------:R0:W-:Y:S04]  /*ed70*/  STS.U16 [R4+UR43+0x1400], R10 ;  /* 0x0014000a04007988 */ /* 0x0001e8000800042b */
[----:B------:R1:W-:Y:S04]  /*ed80*/  STS.U16 [R4+UR43+0x11400], R11 ;  /* 0x0114000b04007988 */ /* 0x0003e8000800042b */
[----:B------:R1:W-:Y:S04]  /*ed90*/  STS.U16 [R4+UR43+0x1800], R190 ;  /* 0x001800be04007988 */ /* 0x0003e8000800042b */
[----:B0-----:R-:W3:Y:S04]  /*eda0*/  LDL.LU R10, [R1+0x1a4] ;  /* 0x0001a400010a7983 */ /* 0x001ee80000300800 */
[----:B-1----:R-:W3:Y:S04]  /*edb0*/  LDL.LU R11, [R1+0x1a0] ;  /* 0x0001a000010b7983 */ /* 0x002ee80000300800 */
[----:B------:R0:W-:Y:S04]  /*edc0*/  STS.U16 [R4+UR43+0x11800], R191 ;  /* 0x011800bf04007988 */ /* 0x0001e8000800042b */
[----:B------:R-:W3:Y:S04]  /*edd0*/  LDL.LU R190, [R1+0x16c] ;  /* 0x00016c0001be7983 */ /* 0x000ee80000300800 */
[----:B------:R1:W-:Y:S04]  /*ede0*/  STS.U16 [R4+UR43+0x1c00], R3 ;  /* 0x001c000304007988 */ /* 0x0003e8000800042b */
[----:B0-----:R-:W3:Y:S04]  /*edf0*/  LDL.LU R191, [R1+0x168] ;  /* 0x0001680001bf7983 */ /* 0x001ee80000300800 */
[----:B------:R-:W-:Y:S04]  /*ee00*/  STS.U16 [R4+UR43+0x12000], R8 ;  /* 0x0120000804007988 */ /* 0x000fe8000800042b */
[----:B-1----:R-:W3:Y:S04]  /*ee10*/  LDL.LU R3, [R1+0x134] ;  /* 0x0001340001037983 */ /* 0x002ee80000300800 */
[----:B----4-:R0:W-:Y:S04]  /*ee20*/  STS.U16 [R4+UR43+0x12400], R0 ;  /* 0x0124000004007988 */ /* 0x0101e8000800042b */
[----:B--2---:R1:W-:Y:S04]  /*ee30*/  STS.U16 [R4+UR43+0x2400], R2 ;  /* 0x0024000204007988 */ /* 0x0043e8000800042b */
[----:B0-----:R-:W2:Y:S04]  /*ee40*/  LDL.LU R0, [R1+0x130] ;  /* 0x0001300001007983 */ /* 0x001ea80000300800 */
[----:B-1----:R-:W4:Y:S04]  /*ee50*/  LDL.LU R2, [R1+0xfc] ;  /* 0x0000fc0001027983 */ /* 0x002f280000300800 */
[----:B------:R-:W4:Y:S04]  /*ee60*/  LDL.LU R8, [R1+0xf8] ;  /* 0x0000f80001087983 */ /* 0x000f280000300800 */
[----:B------:R0:W-:Y:S04]  /*ee70*/  STS.U16 [R4+UR43+0x1000], R192 ;  /* 0x001000c004007988 */ /* 0x0001e8000800042b */
[----:B------:R1:W-:Y:S04]  /*ee80*/  STS.U16 [R4+UR43+0x11000], R193 ;  /* 0x011000c104007988 */ /* 0x0003e8000800042b */
[----:B------:R1:W-:Y:S04]  /*ee90*/  STS.U16 [R4+UR43+0x2000], R6 ;  /* 0x0020000604007988 */ /* 0x0003e8000800042b */
[----:B0-----:R-:W4:Y:S04]  /*eea0*/  LDL.LU R192, [R1+0x2c] ;  /* 0x00002c0001c07983 */ /* 0x001f280000300800 */
[----:B-1----:R-:W4:Y:S04]  /*eeb0*/  LDL.LU R193, [R1+0x28] ;  /* 0x0000280001c17983 */ /* 0x002f280000300800 */
[----:B------:R-:W4:Y:S04]  /*eec0*/  LDL.LU R6, [R1+0x4] ;  /* 0x0000040001067983 */ /* 0x000f280000300800 */
[----:B------:R0:W-:Y:S04]  /*eed0*/  STS.U16 [R4+UR43+0x2800], R231 ;  /* 0x002800e704007988 */ /* 0x0001e8000800042b */
[----:B------:R1:W-:Y:S04]  /*eee0*/  STS.U16 [R4+UR43+0x11c00], R9 ;  /* 0x011c000904007988 */ /* 0x0003e8000800042b */
[----:B------:R3:W-:Y:S04]  /*eef0*/  STS.U16 [R4+UR43+0x12800], R229 ;  /* 0x012800e504007988 */ /* 0x0007e8000800042b */
[----:B0-----:R-:W4:Y:S01]  /*ef00*/  LDL.LU R231, [R1+0x5c] ;  /* 0x00005c0001e77983 */ /* 0x001f220000300800 */
[----:B-1----:R-:W-:-:S03]  /*ef10*/  LOP3.LUT R9, R4, 0x10, RZ, 0x3c, !PT ;  /* 0x0000001004097812 */ /* 0x002fc600078e3cff */
[----:B------:R0:W-:Y:S04]  /*ef20*/  STS.U16 [R4+UR43+0x2c00], R199 ;  /* 0x002c00c704007988 */ /* 0x0001e8000800042b */
[----:B---3--:R-:W3:Y:S04]  /*ef30*/  LDL.LU R229, [R1+0x60] ;  /* 0x0000600001e57983 */ /* 0x008ee80000300800 */
[----:B------:R1:W-:Y:S04]  /*ef40*/  STS.U16 [R4+UR43+0x12c00], R197 ;  /* 0x012c00c504007988 */ /* 0x0003e8000800042b */
[----:B0-----:R-:W3:Y:S04]  /*ef50*/  LDL.LU R199, [R1+0x94] ;  /* 0x0000940001c77983 */ /* 0x001ee80000300800 */
[----:B------:R0:W-:Y:S04]  /*ef60*/  STS.U16 [R4+UR43+0x13c00], R179 ;  /* 0x013c00b304007988 */ /* 0x0001e8000800042b */
[----:B-1----:R-:W3:Y:S04]  /*ef70*/  LDL.LU R197, [R1+0x98] ;  /* 0x0000980001c57983 */ /* 0x002ee80000300800 */
[----:B------:R-:W-:Y:S04]  /*ef80*/  STS.U16 [R4+UR43+0x3000], R153 ;  /* 0x0030009904007988 */ /* 0x000fe8000800042b */
[----:B0-----:R-:W3:Y:S04]  /*ef90*/  LDL.LU R179, [R1+0xc4] ;  /* 0x0000c40001b37983 */ /* 0x001ee80000300800 */
[----:B------:R-:W-:Y:S04]  /*efa0*/  STS.U16 [R4+UR43+0x13000], R154 ;  /* 0x0130009a04007988 */ /* 0x000fe8000800042b */
[----:B------:R-:W-:Y:S04]  /*efb0*/  STS.U16 [R4+UR43+0x3400], R166 ;  /* 0x003400a604007988 */ /* 0x000fe8000800042b */
[----:B------:R-:W-:Y:S04]  /*efc0*/  STS.U16 [R4+UR43+0x13400], R167 ;  /* 0x013400a704007988 */ /* 0x000fe8000800042b */
[----:B------:R-:W-:Y:S04]  /*efd0*/  STS.U16 [R4+UR43+0x3800], R176 ;  /* 0x003800b004007988 */ /* 0x000fe8000800042b */
[----:B------:R-:W-:Y:S04]  /*efe0*/  STS.U16 [R4+UR43+0x13800], R177 ;  /* 0x013800b104007988 */ /* 0x000fe8000800042b */
[----:B------:R-:W-:Y:S04]  /*eff0*/  STS.U16 [R4+UR43+0x3c00], R178 ;  /* 0x003c00b204007988 */ /* 0x000fe8000800042b */
[----:B------:R0:W-:Y:S04]  /*f000*/  STL [R1+0xaf8], R4 ;  /* 0x000af80401007387 */ /* 0x0001e80000100800 */
[----:B------:R1:W-:Y:S04]  /*f010*/  STS.U16 [R9+UR43+0x80], R10 ;  /* 0x0000800a09007988 */ /* 0x0003e8000800042b */
[----:B------:R1:W-:Y:S04]  /*f020*/  STS.U16 [R9+UR43+0x10080], R11 ;  /* 0x0100800b09007988 */ /* 0x0003e8000800042b */
[----:B0-----:R-:W3:Y:S04]  /*f030*/  LDL.LU R4, [R1+0xc8] ;  /* 0x0000c80001047983 */ /* 0x001ee80000300800 */
[----:B-1----:R-:W3:Y:S04]  /*f040*/  LDL.LU R10, [R1+0xb94] ;  /* 0x000b9400010a7983 */ /* 0x002ee80000300800 */
[----:B------:R-:W3:Y:S04]  /*f050*/  LDL.LU R11, [R1+0xb90] ;  /* 0x000b9000010b7983 */ /* 0x000ee80000300800 */
[----:B------:R0:W-:Y:S04]  /*f060*/  STS.U16 [R9+UR43+0x480], R190 ;  /* 0x000480be09007988 */ /* 0x0001e8000800042b */
[----:B------:R1:W-:Y:S04]  /*f070*/  STS.U16 [R9+UR43+0x10480], R191 ;  /* 0x010480bf09007988 */ /* 0x0003e8000800042b */
[----:B------:R1:W-:Y:S04]  /*f080*/  STS.U16 [R9+UR43+0x880], R3 ;  /* 0x0008800309007988 */ /* 0x0003e8000800042b */
[----:B0-----:R-:W3:Y:S04]  /*f090*/  LDL.LU R190, [R1+0xb8c] ;  /* 0x000b8c0001be7983 */ /* 0x001ee80000300800 */
[----:B-1----:R-:W3:Y:S04]  /*f0a0*/  LDL.LU R191, [R1+0xb88] ;  /* 0x000b880001bf7983 */ /* 0x002ee80000300800 */
[----:B------:R-:W3:Y:S04]  /*f0b0*/  LDL.LU R3, [R1+0xb84] ;  /* 0x000b840001037983 */ /* 0x000ee80000300800 */
[----:B--2---:R0:W-:Y:S04]  /*f0c0*/  STS.U16 [R9+UR43+0x10880], R0 ;  /* 0x0108800009007988 */ /* 0x0041e8000800042b */
[----:B----4-:R1:W-:Y:S04]  /*f0d0*/  STS.U16 [R9+UR43+0xc80], R2 ;  /* 0x000c800209007988 */ /* 0x0103e8000800042b */
[----:B------:R2:W-:Y:S04]  /*f0e0*/  STS.U16 [R9+UR43+0x10c80], R8 ;  /* 0x010c800809007988 */ /* 0x0005e8000800042b */
[----:B0-----:R-:W4:Y:S04]  /*f0f0*/  LDL.LU R0, [R1+0xb80] ;  /* 0x000b800001007983 */ /* 0x001f280000300800 */
[----:B-1----:R-:W4:Y:S04]  /*f100*/  LDL.LU R2, [R1+0xb7c] ;  /* 0x000b7c0001027983 */ /* 0x002f280000300800 */
[----:B--2---:R-:W2:Y:S04]  /*f110*/  LDL.LU R8, [R1+0xb78] ;  /* 0x000b780001087983 */ /* 0x004ea80000300800 */
[----:B---3--:R-:W-:Y:S04]  /*f120*/  STS.U16 [R9+UR43+0x1080], R4 ;  /* 0x0010800409007988 */ /* 0x008fe8000800042b */
[----:B------:R-:W-:Y:S04]  /*f130*/  STS.U16 [R9+UR43+0x11080], R179 ;  /* 0x011080b309007988 */ /* 0x000fe8000800042b */
[----:B------:R-:W-:Y:S04]  /*f140*/  STS.U16 [R9+UR43+0x1480], R197 ;  /* 0x001480c509007988 */ /* 0x000fe8000800042b */
[----:B------:R-:W-:Y:S04]  /*f150*/  STS.U16 [R9+UR43+0x11480], R199 ;  /* 0x011480c709007988 */ /* 0x000fe8000800042b */
[----:B------:R-:W-:Y:S04]  /*f160*/  STS.U16 [R9+UR43+0x1880], R229 ;  /* 0x001880e509007988 */ /* 0x000fe8000800042b */
[----:B------:R-:W-:Y:S04]  /*f170*/  STS.U16 [R9+UR43+0x11880], R231 ;  /* 0x011880e709007988 */ /* 0x000fe8000800042b */
[----:B------:R-:W-:Y:S04]  /*f180*/  STS.U16 [R9+UR43+0x1c80], R192 ;  /* 0x001c80c009007988 */ /* 0x000fe8000800042b */
[----:B------:R-:W-:Y:S04]  /*f190*/  STS.U16 [R9+UR43+0x11c80], R193 ;  /* 0x011c80c109007988 */ /* 0x000fe8000800042b */
[----:B--2---:R0:W-:Y:S04]  /*f1a0*/  STS.U16 [R9+UR43+0x2080], R8 ;  /* 0x0020800809007988 */ /* 0x0041e8000800042b */
[----:B------:R1:W-:Y:S04]  /*f1b0*/  STS.U16 [R9+UR43+0x12080], R6 ;  /* 0x0120800609007988 */ /* 0x0003e8000800042b */
[----:B0-----:R-:W2:Y:S04]  /*f1c0*/  LDL R8, [R1+0xadc] ;  /* 0x000adc0001087983 */ /* 0x001ea80000100800 */
[----:B-1----:R-:W2:Y:S04]  /*f1d0*/  LDL.LU R6, [R1+0x19c] ;  /* 0x00019c0001067983 */ /* 0x002ea80000300800 */
[----:B------:R-:W3:Y:S04]  /*f1e0*/  LDL.LU R4, [R1+0xbc] ;  /* 0x0000bc0001047983 */ /* 0x000ee80000300800 */
[----:B------:R-:W4:Y:S04]  /*f1f0*/  LDL.LU R179, [R1+0x90] ;  /* 0x0000900001b37983 */ /* 0x000f280000300800 */
[----:B------:R-:W4:Y:S04]  /*f200*/  LDL.LU R197, [R1+0x8c] ;  /* 0x00008c0001c57983 */ /* 0x000f280000300800 */
[----:B------:R-:W4:Y:S04]  /*f210*/  LDL.LU R199, [R1+0x58] ;  /* 0x0000580001c77983 */ /* 0x000f280000300800 */
[----:B------:R0:W-:Y:S04]  /*f220*/  STS.U16 [R9+UR43+0x2480], R5 ;  /* 0x0024800509007988 */ /* 0x0001e8000800042b */
[----:B------:R-:W4:Y:S04]  /*f230*/  LDL.LU R229, [R1+0x54] ;  /* 0x0000540001e57983 */ /* 0x000f280000300800 */
[----:B------:R1:W-:Y:S04]  /*f240*/  STS.U16 [R9+UR43+0x12480], R189 ;  /* 0x012480bd09007988 */ /* 0x0003e8000800042b */
[----:B------:R-:W4:Y:S04]  /*f250*/  LDL.LU R231, [R1+0x24] ;  /* 0x0000240001e77983 */ /* 0x000f280000300800 */
[----:B------:R1:W-:Y:S04]  /*f260*/  STS.U16 [R9+UR43+0x2880], R227 ;  /* 0x002880e309007988 */ /* 0x0003e8000800042b */
[----:B------:R-:W4:Y:S04]  /*f270*/  LDL.LU R192, [R1+0x20] ;  /* 0x0000200001c07983 */ /* 0x000f280000300800 */
[----:B------:R1:W-:Y:S04]  /*f280*/  STS.U16 [R9+UR43+0x12880], R225 ;  /* 0x012880e109007988 */ /* 0x0003e8000800042b */
[----:B------:R-:W4:Y:S04]  /*f290*/  LDL.LU R193, [R1] ;  /* 0x0000000001c17983 */ /* 0x000f280000300800 */
[----:B------:R1:W-:Y:S04]  /*f2a0*/  STS.U16 [R9+UR43+0x2c80], R195 ;  /* 0x002c80c309007988 */ /* 0x0003e8000800042b */
[----:B0-----:R-:W4:Y:S04]  /*f2b0*/  LDL.LU R5, [R1+0xb74] ;  /* 0x000b740001057983 */ /* 0x001f280000300800 */
[----:B------:R0:W-:Y:S04]  /*f2c0*/  STS.U16 [R9+UR43+0x12c80], R187 ;  /* 0x012c80bb09007988 */ /* 0x0001e8000800042b */
[----:B-1----:R-:W4:Y:S04]  /*f2d0*/  LDL.LU R189, [R1+0xb70] ;  /* 0x000b700001bd7983 */ /* 0x002f280000300800 */
[----:B------:R-:W-:Y:S04]  /*f2e0*/  STS.U16 [R9+UR43+0x3080], R155 ;  /* 0x0030809b09007988 */ /* 0x000fe8000800042b */
[----:B------:R-:W3:Y:S04]  /*f2f0*/  LDL.LU R227, [R1+0xc0] ;  /* 0x0000c00001e37983 */ /* 0x000ee80000300800 */
[----:B------:R-:W-:Y:S04]  /*f300*/  STS.U16 [R9+UR43+0x13080], R156 ;  /* 0x0130809c09007988 */ /* 0x000fe8000800042b */
[----:B------:R-:W4:Y:S04]  /*f310*/  LDL.LU R225, [R1+0xf0] ;  /* 0x0000f00001e17983 */ /* 0x000f280000300800 */
[----:B------:R-:W-:Y:S04]  /*f320*/  STS.U16 [R9+UR43+0x3480], R168 ;  /* 0x003480a809007988 */ /* 0x000fe8000800042b */
[----:B------:R-:W3:Y:S04]  /*f330*/  LDL.LU R195, [R1+0xf4] ;  /* 0x0000f40001c37983 */ /* 0x000ee80000300800 */
[----:B------:R-:W-:Y:S04]  /*f340*/  STS.U16 [R9+UR43+0x13480], R169 ;  /* 0x013480a909007988 */ /* 0x000fe8000800042b */
[----:B0-----:R-:W4:Y:S04]  /*f350*/  LDL.LU R187, [R1+0x128] ;  /* 0x0001280001bb7983 */ /* 0x001f280000300800 */
[----:B------:R0:W-:Y:S04]  /*f360*/  STS.U16 [R9+UR43+0x3880], R181 ;  /* 0x003880b509007988 */ /* 0x0001e8000800042b */
[----:B------:R1:W-:Y:S04]  /*f370*/  STS.U16 [R9+UR43+0x13880], R182 ;  /* 0x013880b609007988 */ /* 0x0003e8000800042b */
[----:B------:R1:W-:Y:S04]  /*f380*/  STS.U16 [R9+UR43+0x3c80], R183 ;  /* 0x003c80b709007988 */ /* 0x0003e8000800042b */
[----:B0-----:R-:W3:Y:S04]  /*f390*/  LDL.LU R181, [R1+0x12c] ;  /* 0x00012c0001b57983 */ /* 0x001ee80000300800 */
[----:B-1----:R-:W4:Y:S04]  /*f3a0*/  LDL.LU R182, [R1+0x160] ;  /* 0x0001600001b67983 */ /* 0x002f280000300800 */
[----:B------:R-:W3:Y:S04]  /*f3b0*/  LDL.LU R183, [R1+0x164] ;  /* 0x0001640001b77983 */ /* 0x000ee80000300800 */
[----:B------:R0:W-:Y:S04]  /*f3c0*/  STS.U16 [R9+UR43+0x13c80], R184 ;  /* 0x013c80b809007988 */ /* 0x0001e8000800042b */
[----:B0-----:R-:W4:Y:S04]  /*f3d0*/  LDL.LU R9, [R1+0xb6c] ;  /* 0x000b6c0001097983 */ /* 0x001f280000300800 */
[----:B------:R-:W3:Y:S04]  /*f3e0*/  LDL.LU R184, [R1+0x198] ;  /* 0x0001980001b87983 */ /* 0x000ee80000300800 */
[----:B--2---:R0:W-:Y:S04]  /*f3f0*/  STS.U16 [R8+UR43+0x100], R6 ;  /* 0x0001000608007988 */ /* 0x0041e8000800042b */
[----:B0-----:R-:W2:Y:S04]  /*f400*/  LDL.LU R6, [R1+0xb68] ;  /* 0x000b680001067983 */ /* 0x001ea80000300800 */
[----:B---3--:R-:W-:Y:S04]  /*f410*/  STS.U16 [R8+UR43+0x10100], R184 ;  /* 0x010100b808007988 */ /* 0x008fe8000800042b */
[----:B------:R0:W-:Y:S04]  /*f420*/  STS.U16 [R8+UR43+0x500], R183 ;  /* 0x000500b708007988 */ /* 0x0001e8000800042b */
[----:B----4-:R1:W-:Y:S04]  /*f430*/  STS.U16 [R8+UR43+0x10500], R182 ;  /* 0x010500b608007988 */ /* 0x0103e8000800042b */
[----:B------:R3:W-:Y:S04]  /*f440*/  STS.U16 [R8+UR43+0x900], R181 ;  /* 0x000900b508007988 */ /* 0x0007e8000800042b */
[----:B0-----:R-:W4:Y:S04]  /*f450*/  LDL.LU R183, [R1+0x190] ;  /* 0x0001900001b77983 */ /* 0x001f280000300800 */
[----:B-1----:R-:W4:Y:S04]  /*f460*/  LDL.LU R182, [R1+0x15c] ;  /* 0x00015c0001b67983 */ /* 0x002f280000300800 */
[----:B------:R0:W-:Y:S04]  /*f470*/  STS.U16 [R8+UR43+0x10900], R187 ;  /* 0x010900bb08007988 */ /* 0x0001e8000800042b */
[----:B---3--:R-:W3:Y:S04]  /*f480*/  LDL.LU R181, [R1+0x158] ;  /* 0x0001580001b57983 */ /* 0x008ee80000300800 */
[----:B------:R1:W-:Y:S04]  /*f490*/  STS.U16 [R8+UR43+0xd00], R195 ;  /* 0x000d00c308007988 */ /* 0x0003e8000800042b */
[----:B0-----:R-:W3:Y:S04]  /*f4a0*/  LDL.LU R187, [R1+0x124] ;  /* 0x0001240001bb7983 */ /* 0x001ee80000300800 */
[----:B------:R0:W-:Y:S04]  /*f4b0*/  STS.U16 [R8+UR43+0x10d00], R225 ;  /* 0x010d00e108007988 */ /* 0x0001e8000800042b */
[----:B-1----:R-:W3:Y:S04]  /*f4c0*/  LDL.LU R195, [R1+0x120] ;  /* 0x0001200001c37983 */ /* 0x002ee80000300800 */
        /* <DEDUP_REMOVED lines=18> */
[----:B-1----:R-:W3:Y:S04]  /*f5f0*/  LDL.LU R193, [R1+0x18] ;  /* 0x0000180001c17983 */ /* 0x002ee80000300800 */
[----:B------:R-:W4:Y:S04]  /*f600*/  LDL R184, [R1+0xad8] ;  /* 0x000ad80001b87983 */ /* 0x000f280000100800 */
[----:B--2---:R0:W-:Y:S04]  /*f610*/  STS.U16 [R8+UR43+0x12100], R6 ;  /* 0x0121000608007988 */ /* 0x0041e8000800042b */
[----:B------:R1:W-:Y:S04]  /*f620*/  STS.U16 [R8+UR43+0x2500], R7 ;  /* 0x0025000708007988 */ /* 0x0003e8000800042b */
[----:B------:R2:W-:Y:S04]  /*f630*/  STS.U16 [R8+UR43+0x12500], R188 ;  /* 0x012500bc08007988 */ /* 0x0005e8000800042b */
[----:B0-----:R-:W3:Y:S04]  /*f640*/  LDL.LU R6, [R1+0xb64] ;  /* 0x000b640001067983 */ /* 0x001ee80000300800 */
[----:B-1----:R-:W3:Y:S04]  /*f650*/  LDL.LU R7, [R1+0xb60] ;  /* 0x000b600001077983 */ /* 0x002ee80000300800 */
[----:B--2---:R-:W2:Y:S04]  /*f660*/  LDL.LU R188, [R1+0xb5c] ;  /* 0x000b5c0001bc7983 */ /* 0x004ea80000300800 */
[----:B------:R0:W-:Y:S04]  /*f670*/  STS.U16 [R8+UR43+0x2900], R223 ;  /* 0x002900df08007988 */ /* 0x0001e8000800042b */
[----:B------:R1:W-:Y:S04]  /*f680*/  STS.U16 [R8+UR43+0x12900], R221 ;  /* 0x012900dd08007988 */ /* 0x0003e8000800042b */
[----:B0-----:R-:W4:Y:S04]  /*f690*/  LDL.LU R223, [R1+0x194] ;  /* 0x0001940001df7983 */ /* 0x001f280000300800 */
[----:B-1----:R-:W2:Y:S04]  /*f6a0*/  LDL.LU R8, [R1+0xb58] ;  /* 0x000b580001087983 */ /* 0x002ea80000300800 */
[----:B------:R-:W3:Y:S04]  /*f6b0*/  LDL R221, [R1+0xadc] ;  /* 0x000adc0001dd7983 */ /* 0x000ee80000100800 */
        /* <DEDUP_REMOVED lines=10> */
[----:B----4-:R-:W-:Y:S04]  /*f760*/  STS.U16 [R184+UR43+0x180], R223 ;  /* 0x000180dfb8007988 */ /* 0x010fe8000800042b */
        /* <DEDUP_REMOVED lines=15> */
[----:B------:R0:W-:Y:S04]  /*f860*/  STS.U16 [R184+UR43+0x2180], R9 ;  /* 0x00218009b8007988 */ /* 0x0001e8000800042b */
[----:B0-----:R-:W3:Y:S04]  /*f870*/  LDL.LU R9, [R1+0xb54] ;  /* 0x000b540001097983 */ /* 0x001ee80000300800 */
[----:B------:R-:W4:Y:S04]  /*f880*/  LDL.LU R181, [R1+0x18c] ;  /* 0x00018c0001b57983 */ /* 0x000f280000300800 */
[----:B------:R-:W2:Y:S04]  /*f890*/  LDL.LU R187, [R1+0x188] ;  /* 0x0001880001bb7983 */ /* 0x000ea80000300800 */
[----:B------:R-:W3:Y:S04]  /*f8a0*/  LDL.LU R195, [R1+0x154] ;  /* 0x0001540001c37983 */ /* 0x000ee80000300800 */
        /* <DEDUP_REMOVED lines=9> */
[----:B------:R0:W-:Y:S04]  /*f940*/  STS.U16 [R184+UR43+0x12180], R189 ;  /* 0x012180bdb8007988 */ /* 0x0001e8000800042b */
[----:B------:R-:W3:Y:S04]  /*f950*/  LDL.LU R193, [R1+0x48] ;  /* 0x0000480001c17983 */ /* 0x000ee80000300800 */
[----:B0-----:R-:W3:Y:S01]  /*f960*/  LDL.LU R189, [R1+0x44] ;  /* 0x0000440001bd7983 */ /* 0x001ee20000300800 */
[----:B------:R-:W0:Y:S03]  /*f970*/  S2R R182, SR_TID.X ;  /* 0x0000000000b67919 */ /* 0x000e260000002100 */
[----:B------:R-:W-:Y:S04]  /*f980*/  STS.U16 [R184+UR43+0x2580], R251 ;  /* 0x002580fbb8007988 */ /* 0x000fe8000800042b */
[----:B------:R-:W-:Y:S04]  /*f990*/  STS.U16 [R184+UR43+0x12580], R249 ;  /* 0x012580f9b8007988 */ /* 0x000fe8000800042b */
[----:B------:R-:W-:Y:S04]  /*f9a0*/  STS.U16 [R184+UR43+0x2980], R219 ;  /* 0x002980dbb8007988 */ /* 0x000fe8000800042b */
[----:B------:R-:W-:Y:S04]  /*f9b0*/  STS.U16 [R184+UR43+0x12980], R217 ;  /* 0x012980d9b8007988 */ /* 0x000fe8000800042b */
[----:B------:R-:W-:Y:S04]  /*f9c0*/  STS.U16 [R184+UR43+0x2d80], R15 ;  /* 0x002d800fb8007988 */ /* 0x000fe8000800042b */
[----:B------:R-:W-:Y:S01]  /*f9d0*/  STS.U16 [R184+UR43+0x12d80], R16 ;  /* 0x012d8010b8007988 */ /* 0x000fe2000800042b */
[----:B0-----:R-:W-:-:S02]  /*f9e0*/  IMAD.SHL.U32 R183, R182, 0x2, RZ ;  /* 0x00000002b6b77824 */ /* 0x001fc400078e00ff */
[----:B------:R-:W-:Y:S01]  /*f9f0*/  IMAD.SHL.U32 R182, R182, 0x100, RZ ;  /* 0x00000100b6b67824 */ /* 0x000fe200078e00ff */
[----:B------:R-:W-:Y:S04]  /*fa00*/  STS.U16 [R184+UR43+0x3180], R159 ;  /* 0x0031809fb8007988 */ /* 0x000fe8000800042b */
[----:B------:R-:W-:Y:S01]  /*fa10*/  LOP3.LUT R182, R182, 0xc07e, R183, 0xc8, !PT ;  /* 0x0000c07eb6b67812 */ /* 0x000fe200078ec8b7 */
[----:B------:R-:W-:Y:S03]  /*fa20*/  STS.U16 [R184+UR43+0x13180], R160 ;  /* 0x013180a0b8007988 */ /* 0x000fe6000800042b */
[----:B------:R-:W-:Y:S01]  /*fa30*/  LOP3.LUT R182, R182, 0x40, RZ, 0x3c, !PT ;  /* 0x00000040b6b67812 */ /* 0x000fe200078e3cff */
[----:B------:R-:W-:Y:S04]  /*fa40*/  STS.U16 [R184+UR43+0x3580], R172 ;  /* 0x003580acb8007988 */ /* 0x000fe8000800042b */
[----:B------:R-:W-:Y:S04]  /*fa50*/  STS.U16 [R184+UR43+0x13580], R173 ;  /* 0x013580adb8007988 */ /* 0x000fe8000800042b */
[----:B------:R-:W-:Y:S04]  /*fa60*/  STS.U16 [R184+UR43+0x3980], R198 ;  /* 0x003980c6b8007988 */ /* 0x000fe8000800042b */
[----:B------:R-:W-:Y:S04]  /*fa70*/  STS.U16 [R184+UR43+0x13980], R200 ;  /* 0x013980c8b8007988 */ /* 0x000fe8000800042b */
[----:B------:R-:W-:Y:S04]  /*fa80*/  STS.U16 [R184+UR43+0x3d80], R202 ;  /* 0x003d80cab8007988 */ /* 0x000fe8000800042b */
[----:B------:R-:W-:Y:S04]  /*fa90*/  STS.U16 [R184+UR43+0x13d80], R204 ;  /* 0x013d80ccb8007988 */ /* 0x000fe8000800042b */
[----:B----4-:R0:W-:Y:S04]  /*faa0*/  STS.U16 [R182+UR43+0x200], R181 ;  /* 0x000200b5b6007988 */ /* 0x0101e8000800042b */
[----:B--2---:R1:W-:Y:S04]  /*fab0*/  STS.U16 [R182+UR43+0x10200], R187 ;  /* 0x010200bbb6007988 */ /* 0x0043e8000800042b */
[----:B---3--:R2:W-:Y:S04]  /*fac0*/  STS.U16 [R182+UR43+0x600], R195 ;  /* 0x000600c3b6007988 */ /* 0x0085e8000800042b */
[----:B------:R3:W-:Y:S04]  /*fad0*/  STS.U16 [R182+UR43+0x10600], R225 ;  /* 0x010600e1b6007988 */ /* 0x0007e8000800042b */
[----:B------:R4:W-:Y:S04]  /*fae0*/  STS.U16 [R182+UR43+0xa00], R227 ;  /* 0x000a00e3b6007988 */ /* 0x0009e8000800042b */
[----:B------:R-:W-:Y:S04]  /*faf0*/  STS.U16 [R182+UR43+0x10a00], R4 ;  /* 0x010a0004b6007988 */ /* 0x000fe8000800042b */
[----:B------:R-:W-:Y:S04]  /*fb00*/  STS.U16 [R182+UR43+0xe00], R179 ;  /* 0x000e00b3b6007988 */ /* 0x000fe8000800042b */
[----:B------:R-:W-:Y:S04]  /*fb10*/  STS.U16 [R182+UR43+0x10e00], R197 ;  /* 0x010e00c5b6007988 */ /* 0x000fe8000800042b */
[----:B0-----:R-:W4:Y:S04]  /*fb20*/  LDL.LU R181, [R1+0x184] ;  /* 0x0001840001b57983 */ /* 0x001f280000300800 */
[----:B------:R-:W-:Y:S04]  /*fb30*/  STS.U16 [R182+UR43+0x1200], R199 ;  /* 0x001200c7b6007988 */ /* 0x000fe8000800042b */
[----:B-1----:R-:W4:Y:S04]  /*fb40*/  LDL.LU R187, [R1+0x180] ;  /* 0x0001800001bb7983 */ /* 0x002f280000300800 */
[----:B------:R-:W-:Y:S04]  /*fb50*/  STS.U16 [R182+UR43+0x11200], R229 ;  /* 0x011200e5b6007988 */ /* 0x000fe8000800042b */
[----:B--2---:R-:W2:Y:S04]  /*fb60*/  LDL.LU R195, [R1+0x14c] ;  /* 0x00014c0001c37983 */ /* 0x004ea80000300800 */
[----:B------:R0:W-:Y:S04]  /*fb70*/  STS.U16 [R182+UR43+0x1600], R231 ;  /* 0x001600e7b6007988 */ /* 0x0001e8000800042b */
[----:B---3--:R-:W3:Y:S04]  /*fb80*/  LDL.LU R225, [R1+0x148] ;  /* 0x0001480001e17983 */ /* 0x008ee80000300800 */
[----:B------:R1:W-:Y:S04]  /*fb90*/  STS.U16 [R182+UR43+0x11600], R192 ;  /* 0x011600c0b6007988 */ /* 0x0003e8000800042b */
[----:B----4-:R-:W4:Y:S04]  /*fba0*/  LDL.LU R227, [R1+0x114] ;  /* 0x0001140001e37983 */ /* 0x010f280000300800 */
[----:B------:R1:W-:Y:S04]  /*fbb0*/  STS.U16 [R182+UR43+0x1a00], R193 ;  /* 0x001a00c1b6007988 */ /* 0x0003e8000800042b */
[----:B0-----:R-:W4:Y:S04]  /*fbc0*/  LDL.LU R231, [R1+0x110] ;  /* 0x0001100001e77983 */ /* 0x001f280000300800 */
[----:B------:R0:W-:Y:S04]  /*fbd0*/  STS.U16 [R182+UR43+0x11a00], R189 ;  /* 0x011a00bdb6007988 */ /* 0x0001e8000800042b */
[----:B-1----:R-:W4:Y:S04]  /*fbe0*/  LDL.LU R192, [R1+0xdc] ;  /* 0x0000dc0001c07983 */ /* 0x002f280000300800 */
[----:B------:R-:W-:Y:S04]  /*fbf0*/  STS.U16 [R182+UR43+0x1e00], R9 ;  /* 0x001e0009b6007988 */ /* 0x000fe8000800042b */
[----:B------:R-:W4:Y:S04]  /*fc00*/  LDL.LU R193, [R1+0xd8] ;  /* 0x0000d80001c17983 */ /* 0x000f280000300800 */
[----:B------:R1:W-:Y:S04]  /*fc10*/  STS.U16 [R182+UR43+0x11e00], R8 ;  /* 0x011e0008b6007988 */ /* 0x0003e8000800042b */
[----:B0-----:R-:W4:Y:S04]  /*fc20*/  LDL.LU R189, [R1+0xa8] ;  /* 0x0000a80001bd7983 */ /* 0x001f280000300800 */
[----:B-1----:R-:W4:Y:S04]  /*fc30*/  LDL.LU R8, [R1+0xa4] ;  /* 0x0000a40001087983 */ /* 0x002f280000300800 */
[----:B------:R0:W-:Y:S04]  /*fc40*/  STS.U16 [R182+UR43+0x2200], R5 ;  /* 0x00220005b6007988 */ /* 0x0001e8000800042b */
[----:B------:R1:W-:Y:S04]  /*fc50*/  STS.U16 [R182+UR43+0x12200], R2 ;  /* 0x01220002b6007988 */ /* 0x0003e8000800042b */
[----:B------:R-:W4:Y:S04]  /*fc60*/  LDL.LU R9, [R1+0x78] ;  /* 0x0000780001097983 */ /* 0x000f280000300800 */
[----:B0-----:R-:W4:Y:S01]  /*fc70*/  LDL.LU R5, [R1+0x74] ;  /* 0x0000740001057983 */ /* 0x001f220000300800 */
[----:B-1----:R-:W0:Y:S03]  /*fc80*/  S2R R2, SR_TID.X ;  /* 0x0000000000027919 */ /* 0x002e260000002100 */
[----:B------:R-:W4:Y:S04]  /*fc90*/  LDL.LU R179, [R1+0x40] ;  /* 0x0000400001b37983 */ /* 0x000f280000300800 */
[----:B------:R-:W4:Y:S04]  /*fca0*/  LDL.LU R197, [R1+0x3c] ;  /* 0x00003c0001c57983 */ /* 0x000f280000300800 */
[----:B------:R-:W4:Y:S04]  /*fcb0*/  LDL.LU R199, [R1+0x14] ;  /* 0x0000140001c77983 */ /* 0x000f280000300800 */
[----:B------:R-:W4:Y:S04]  /*fcc0*/  LDL.LU R229, [R1+0x10] ;  /* 0x0000100001e57983 */ /* 0x000f280000300800 */
[----:B------:R-:W-:Y:S04]  /*fcd0*/  STS.U16 [R182+UR43+0x2600], R247 ;  /* 0x002600f7b6007988 */ /* 0x000fe8000800042b */
[----:B------:R-:W-:Y:S04]  /*fce0*/  STS.U16 [R182+UR43+0x12600], R245 ;  /* 0x012600f5b6007988 */ /* 0x000fe8000800042b */
[----:B------:R-:W-:Y:S01]  /*fcf0*/  STS.U16 [R182+UR43+0x2a00], R215 ;  /* 0x002a00d7b6007988 */ /* 0x000fe2000800042b */
[----:B0-----:R-:W-:-:S02]  /*fd00*/  IMAD.SHL.U32 R16, R2, 0x2, RZ ;  /* 0x0000000202107824 */ /* 0x001fc400078e00ff */
[----:B------:R-:W-:Y:S01]  /*fd10*/  IMAD.SHL.U32 R4, R2, 0x100, RZ ;  /* 0x0000010002047824 */ /* 0x000fe200078e00ff */
[----:B------:R-:W-:Y:S04]  /*fd20*/  STS.U16 [R182+UR43+0x12a00], R213 ;  /* 0x012a00d5b6007988 */ /* 0x000fe8000800042b */
[----:B------:R-:W-:Y:S01]  /*fd30*/  STS.U16 [R182+UR43+0x2e00], R17 ;  /* 0x002e0011b6007988 */ /* 0x000fe2000800042b */
[----:B------:R-:W-:-:S03]  /*fd40*/  LOP3.LUT R4, R4, 0xc07e, R16, 0xc8, !PT ;  /* 0x0000c07e04047812 */ /* 0x000fc600078ec810 */
[----:B------:R-:W-:Y:S01]  /*fd50*/  STS.U16 [R182+UR43+0x12e00], R18 ;  /* 0x012e0012b6007988 */ /* 0x000fe2000800042b */
[----:B------:R-:W-:-:S03]  /*fd60*/  LOP3.LUT R4, R4, 0x50, RZ, 0x3c, !PT ;  /* 0x0000005004047812 */ /* 0x000fc600078e3cff */
        /* <DEDUP_REMOVED lines=10> */
[----:B--2---:R-:W-:Y:S04]  /*fe10*/  STS.U16 [R4+UR43+0x680], R195 ;  /* 0x000680c304007988 */ /* 0x004fe8000800042b */
[----:B---3--:R-:W-:Y:S04]  /*fe20*/  STS.U16 [R4+UR43+0x10680], R225 ;  /* 0x010680e104007988 */ /* 0x008fe8000800042b */
[----:B----4-:R-:W-:Y:S04]  /*fe30*/  STS.U16 [R4+UR43+0xa80], R227 ;  /* 0x000a80e304007988 */ /* 0x010fe8000800042b */
[----:B------:R0:W-:Y:S04]  /*fe40*/  STS.U16 [R4+UR43+0x10a80], R231 ;  /* 0x010a80e704007988 */ /* 0x0001e8000800042b */
[----:B------:R1:W-:Y:S04]  /*fe50*/  STS.U16 [R4+UR43+0xe80], R192 ;  /* 0x000e80c004007988 */ /* 0x0003e8000800042b */
[----:B0-----:R-:W2:Y:S04]  /*fe60*/  LDL.LU R231, [R1+0x17c] ;  /* 0x00017c0001e77983 */ /* 0x001ea80000300800 */
[----:B------:R0:W-:Y:S04]  /*fe70*/  STS.U16 [R4+UR43+0x10e80], R193 ;  /* 0x010e80c104007988 */ /* 0x0001e8000800042b */
[----:B-1----:R-:W3:Y:S04]  /*fe80*/  LDL.LU R192, [R1+0x178] ;  /* 0x0001780001c07983 */ /* 0x002ee80000300800 */
[----:B------:R1:W-:Y:S04]  /*fe90*/  STS.U16 [R4+UR43+0x1280], R189 ;  /* 0x001280bd04007988 */ /* 0x0003e8000800042b */
[----:B0-----:R-:W4:Y:S04]  /*fea0*/  LDL.LU R193, [R1+0x144] ;  /* 0x0001440001c17983 */ /* 0x001f280000300800 */
[----:B------:R0:W-:Y:S04]  /*feb0*/  STS.U16 [R4+UR43+0x11280], R8 ;  /* 0x0112800804007988 */ /* 0x0001e8000800042b */
[----:B-1----:R-:W4:Y:S04]  /*fec0*/  LDL.LU R189, [R1+0x140] ;  /* 0x0001400001bd7983 */ /* 0x002f280000300800 */
[----:B0-----:R-:W4:Y:S04]  /*fed0*/  LDL.LU R8, [R1+0x10c] ;  /* 0x00010c0001087983 */ /* 0x001f280000300800 */
[----:B------:R0:W-:Y:S04]  /*fee0*/  STS.U16 [R4+UR43+0x1680], R9 ;  /* 0x0016800904007988 */ /* 0x0001e8000800042b */
[----:B------:R1:W-:Y:S04]  /*fef0*/  STS.U16 [R4+UR43+0x11680], R5 ;  /* 0x0116800504007988 */ /* 0x0003e8000800042b */
[----:B------:R-:W-:Y:S04]  /*ff00*/  STS.U16 [R4+UR43+0x1a80], R179 ;  /* 0x001a80b304007988 */ /* 0x000fe8000800042b */
[----:B0-----:R-:W4:Y:S04]  /*ff10*/  LDL.LU R9, [R1+0x108] ;  /* 0x0001080001097983 */ /* 0x001f280000300800 */
[----:B------:R-:W-:Y:S04]  /*ff20*/  STS.U16 [R4+UR43+0x11a80], R197 ;  /* 0x011a80c504007988 */ /* 0x000fe8000800042b */
[----:B-1----:R-:W4:Y:S04]  /*ff30*/  LDL.LU R5, [R1+0xd4] ;  /* 0x0000d40001057983 */ /* 0x002f280000300800 */
[----:B------:R-:W-:Y:S04]  /*ff40*/  STS.U16 [R4+UR43+0x1e80], R199 ;  /* 0x001e80c704007988 */ /* 0x000fe8000800042b */
[----:B------:R-:W-:Y:S04]  /*ff50*/  STS.U16 [R4+UR43+0x11e80], R229 ;  /* 0x011e80e504007988 */ /* 0x000fe8000800042b */
[----:B------:R0:W-:Y:S04]  /*ff60*/  STS.U16 [R4+UR43+0x2280], R0 ;  /* 0x0022800004007988 */ /* 0x0001e8000800042b */
[----:B0-----:R-:W4:Y:S04]  /*ff70*/  LDL.LU R0, [R1+0xb50] ;  /* 0x000b500001007983 */ /* 0x001f280000300800 */
[----:B------:R0:W-:Y:S04]  /*ff80*/  STS.U16 [R4+UR43+0x12280], R3 ;  /* 0x0122800304007988 */ /* 0x0001e8000800042b */
[----:B------:R-:W-:Y:S04]  /*ff90*/  STS.U16 [R4+UR43+0x2680], R243 ;  /* 0x002680f304007988 */ /* 0x000fe8000800042b */
[----:B------:R-:W-:Y:S01]  /*ffa0*/  STS.U16 [R4+UR43+0x12680], R241 ;  /* 0x012680f104007988 */ /* 0x000fe2000800042b */
[----:B0-----:R-:W-:-:S02]  /*ffb0*/  IMAD.SHL.U32 R3, R2, 0x2, RZ ;  /* 0x0000000202037824 */ /* 0x001fc400078e00ff */
[----:B------:R-:W-:Y:S01]  /*ffc0*/  IMAD.SHL.U32 R2, R2, 0x100, RZ ;  /* 0x0000010002027824 */ /* 0x000fe200078e00ff */
[----:B------:R-:W-:Y:S04]  /*ffd0*/  STS.U16 [R4+UR43+0x2a80], R211 ;  /* 0x002a80d304007988 */ /* 0x000fe8000800042b */
[----:B------:R-:W-:Y:S01]  /*ffe0*/  STS.U16 [R4+UR43+0x12a80], R209 ;  /* 0x012a80d104007988 */ /* 0x000fe2000800042b */
[----:B------:R-:W-:-:S03]  /*fff0*/  LOP3.LUT R2, R2, 0xc07e, R3, 0xc8, !PT ;  /* 0x0000c07e02027812 */ /* 0x000fc600078ec803 */
[----:B------:R-:W-:Y:S04]  /*10000*/  STS.U16 [R4+UR43+0x2e80], R19 ;  /* 0x002e801304007988 */ /* 0x000fe8000800042b */
        /* <DEDUP_REMOVED lines=10> */
[----:B------:R-:W4:Y:S04]  /*100b0*/  LDL R16, [R1+0x2c4] ;  /* 0x0002c40001107983 */ /* 0x000f280000100800 */
[----:B--2---:R-:W-:Y:S04]  /*100c0*/  STS.U16 [R2+UR43+0x300], R231 ;  /* 0x000300e702007988 */ /* 0x004fe8000800042b */
[----:B---3--:R-:W-:Y:S04]  /*100d0*/  STS.U16 [R2+UR43+0x10300], R192 ;  /* 0x010300c002007988 */ /* 0x008fe8000800042b */
[----:B----4-:R-:W-:Y:S04]  /*100e0*/  STS.U16 [R2+UR43+0x700], R193 ;  /* 0x000700c102007988 */ /* 0x010fe8000800042b */
[----:B------:R0:W-:Y:S04]  /*100f0*/  STS.U16 [R2+UR43+0x10700], R189 ;  /* 0x010700bd02007988 */ /* 0x0001e8000800042b */
[----:B------:R1:W-:Y:S04]  /*10100*/  STS.U16 [R2+UR43+0xb00], R8 ;  /* 0x000b000802007988 */ /* 0x0003e8000800042b */
[----:B0-----:R-:W2:Y:S04]  /*10110*/  LDL R189, [R1+0x2b0] ;  /* 0x0002b00001bd7983 */ /* 0x001ea80000100800 */
[----:B-1----:R-:W3:Y:S04]  /*10120*/  LDL R8, [R1+0x2c8] ;  /* 0x0002c80001087983 */ /* 0x002ee80000100800 */
[----:B------:R0:W-:Y:S04]  /*10130*/  STS.U16 [R2+UR43+0x10b00], R9 ;  /* 0x010b000902007988 */ /* 0x0001e8000800042b */
[----:B------:R1:W-:Y:S04]  /*10140*/  STS.U16 [R2+UR43+0xf00], R5 ;  /* 0x000f000502007988 */ /* 0x0003e8000800042b */
[----:B0-----:R-:W4:Y:S04]  /*10150*/  LDL R9, [R1+0x2a8] ;  /* 0x0002a80001097983 */ /* 0x001f280000100800 */
[----:B-1----:R-:W2:Y:S04]  /*10160*/  LDL R5, [R1+0x2c0] ;  /* 0x0002c00001057983 */ /* 0x002ea80000100800 */
[----:B------:R-:W4:Y:S04]  /*10170*/  LDL.LU R4, [R1+0x280] ;  /* 0x0002800001047983 */ /* 0x000f280000300800 */
[----:B------:R-:W4:Y:S04]  /*10180*/  LDL.LU R3, [R1+0x2a4] ;  /* 0x0002a40001037983 */ /* 0x000f280000300800 */
[----:B------:R0:W-:Y:S04]  /*10190*/  STS.U16 [R2+UR43+0x10f00], R0 ;  /* 0x010f000002007988 */ /* 0x0001e8000800042b */
[----:B0-----:R-:W4:Y:S04]  /*101a0*/  LDL.LU R2, [R1+0x278] ;  /* 0x0002780001027983 */ /* 0x001f280000300800 */
[----:B------:R-:W4:Y:S04]  /*101b0*/  LDL.LU R0, [R1+0x29c] ;  /* 0x00029c0001007983 */ /* 0x000f280000300800 */
        /* <DEDUP_REMOVED lines=36> */
[----:B------:R-:W4:Y:S01]  /*10400*/  LDL.LU R193, [R1+0x1d0] ;  /* 0x0001d00001c17983 */ /* 0x000f220000300800 */
[----:B------:R-:W-:-:S03]  /*10410*/  PRMT R12, RZ, 0x7610, R12 ;  /* 0x00007610ff0c7816 */ /* 0x000fc6000000000c */
[----:B------:R-:W4:Y:S01]  /*10420*/  LDL.LU R192, [R1+0x1fc] ;  /* 0x0001fc0001c07983 */ /* 0x000f220000300800 */
[----:B------:R-:W-:-:S03]  /*10430*/  @!P0 IMAD.MOV.U32 R17, RZ, RZ, R16 ;  /* 0x000000ffff118224 */ /* 0x000fc600078e0010 */
        /* <DEDUP_REMOVED lines=9> */
[----:B---3--:R-:W-:Y:S01]  /*104d0*/  @!P0 IMAD.MOV.U32 R16, RZ, RZ, R8 ;  /* 0x000000ffff108224 */ /* 0x008fe200078e0008 */
[----:B------:R-:W-:-:S02]  /*104e0*/  PRMT R14, RZ, 0x7610, R14 ;  /* 0x00007610ff0e7816 */ /* 0x000fc4000000000e */
[----:B------:R-:W3:Y:S04]  /*104f0*/  LDL R8, [R1+0x2a0] ;  /* 0x0002a00001087983 */ /* 0x000ee80000100800 */
[----:B------:R2:W3:Y:S04]  /*10500*/  @!P0 LDG.E.U16 R12, desc[UR44][R16.64] ;  /* 0x0000002c100c8981 */ /* 0x0004e8000c1e1500 */
[----:B------:R-:W4:Y:S01]  /*10510*/  LDL R17, [R1+0x2bc] ;  /* 0x0002bc0001117983 */ /* 0x000f220000100800 */
[----:B--2---:R-:W-:Y:S01]  /*10520*/  @!P0 IMAD.MOV.U32 R16, RZ, RZ, R5 ;  /* 0x000000ffff108224 */ /* 0x004fe200078e0005 */
[----:B------:R-:W-:-:S02]  /*10530*/  PRMT R13, RZ, 0x7610, R13 ;  /* 0x00007610ff0d7816 */ /* 0x000fc4000000000d */
[----:B------:R-:W2:Y:S04]  /*10540*/  LDL R5, [R1+0x298] ;  /* 0x0002980001057983 */ /* 0x000ea80000100800 */
[----:B----4-:R0:W4:Y:S04]  /*10550*/  @!P0 LDG.E.U16 R14, desc[UR44][R16.64] ;  /* 0x0000002c100e8981 */ /* 0x010128000c1e1500 */
[----:B------:R-:W0:Y:S04]  /*10560*/  LDL R16, [R1+0x2b4] ;  /* 0x0002b40001107983 */ /* 0x000e280000100800 */
[----:B------:R-:W0:Y:S02]  /*10570*/  LDL R17, [R1+0x2b8] ;  /* 0x0002b80001117983 */ /* 0x000e240000100800 */
[----:B0-----:R-:W-:-:S04]  /*10580*/  @!P0 LOP3.LUT R17, R17, R16, RZ, 0x3c, !PT ;  /* 0x0000001011118212 */ /* 0x001fc800078e3cff */
[----:B------:R-:W-:-:S04]  /*10590*/  @!P0 LOP3.LUT R16, R17, R16, RZ, 0x3c, !PT ;  /* 0x0000001011108212 */ /* 0x000fc800078e3cff */
[----:B------:R-:W-:-:S05]  /*105a0*/  @!P0 LOP3.LUT R17, R17, R16, RZ, 0x3c, !PT ;  /* 0x0000001011118212 */ /* 0x000fca00078e3cff */
[----:B------:R0:W4:Y:S04]  /*105b0*/  @!P0 LDG.E.U16 R13, desc[UR44][R16.64] ;  /* 0x0000002c100d8981 */ /* 0x000128000c1e1500 */
[----:B------:R-:W3:Y:S01]  /*105c0*/  LDL R17, [R1+0x2ac] ;  /* 0x0002ac0001117983 */ /* 0x000ee20000100800 */
[----:B------:R-:W-:Y:S01]  /*105d0*/  PRMT R15, RZ, 0x7610, R15 ;  /* 0x00007610ff0f7816 */ /* 0x000fe2000000000f */
[----:B0-----:R-:W-:Y:S01]  /*105e0*/  @!P0 IMAD.MOV.U32 R16, RZ, RZ, R189 ;  /* 0x000000ffff108224 */ /* 0x001fe200078e00bd */
[----:B------:R-:W-:Y:S01]  /*105f0*/  PRMT R18, RZ, 0x7610, R18 ;  /* 0x00007610ff127816 */ /* 0x000fe20000000012 */
[----:B------:R0:W-:Y:S01]  /*10600*/  STL [R1+0xb00], R3 ;  /* 0x000b000301007387 */ /* 0x0001e20000100800 */
[----:B------:R-:W-:-:S03]  /*10610*/  PRMT R19, RZ, 0x7610, R19 ;  /* 0x00007610ff137816 */ /* 0x000fc60000000013 */
[----:B---3--:R1:W3:Y:S02]  /*10620*/  @!P0 LDG.E.U16 R15, desc[UR44][R16.64] ;  /* 0x0000002c100f8981 */ /* 0x0082e4000c1e1500 */
[----:B-1----:R-:W-:Y:S02]  /*10630*/  @!P0 IMAD.MOV.U32 R16, RZ, RZ, R9 ;  /* 0x000000ffff108224 */ /* 0x002fe400078e0009 */
[----:B------:R-:W-:Y:S02]  /*10640*/  @!P0 IMAD.MOV.U32 R17, RZ, RZ, R3 ;  /* 0x000000ffff118224 */ /* 0x000fe400078e0003 */
[----:B0-----:R-:W4:Y:S04]  /*10650*/  LDL.LU R3, [R1+0x290] ;  /* 0x0002900001037983 */ /* 0x001f280000300800 */
[----:B------:R0:W3:Y:S04]  /*10660*/  @!P0 LDG.E.U16 R18, desc[UR44][R16.64] ;  /* 0x0000002c10128981 */ /* 0x0000e8000c1e1500 */
[----:B------:R1:W-:Y:S01]  /*10670*/  STL [R1+0xafc], R0 ;  /* 0x000afc0001007387 */ /* 0x0003e20000100800 */
[----:B0-----:R-:W-:-:S03]  /*10680*/  @!P0 IMAD.MOV.U32 R17, RZ, RZ, R0 ;  /* 0x000000ffff118224 */ /* 0x001fc600078e0000 */
[----:B-1----:R-:W3:Y:S01]  /*10690*/  LDL.LU R0, [R1+0x288] ;  /* 0x0002880001007983 */ /* 0x002ee20000300800 */
[----:B------:R-:W-:Y:S01]  /*106a0*/  @!P0 IMAD.MOV.U32 R16, RZ, RZ, R8 ;  /* 0x000000ffff108224 */ /* 0x000fe200078e0008 */
[----:B------:R-:W-:Y:S02]  /*106b0*/  PRMT R20, RZ, 0x7610, R20 ;  /* 0x00007610ff147816 */ /* 0x000fe40000000014 */
[----:B------:R-:W-:Y:S01]  /*106c0*/  PRMT R153, RZ, 0x7610, R153 ;  /* 0x00007610ff997816 */ /* 0x000fe20000000099 */
[----:B------:R-:W3:Y:S04]  /*106d0*/  LDL.LU R189, [R1+0x1b4] ;  /* 0x0001b40001bd7983 */ /* 0x000ee80000300800 */
[----:B------:R2:W3:Y:S01]  /*106e0*/  @!P0 LDG.E.U16 R19, desc[UR44][R16.64] ;  /* 0x0000002c10138981 */ /* 0x0004e2000c1e1500 */
[----:B------:R-:W-:-:S02]  /*106f0*/  PRMT R154, RZ, 0x7610, R154 ;  /* 0x00007610ff9a7816 */ /* 0x000fc4000000009a */
[----:B------:R-:W-:Y:S01]  /*10700*/  PRMT R155, RZ, 0x7610, R155 ;  /* 0x00007610ff9b7816 */ /* 0x000fe2000000009b */
[----:B------:R-:W3:Y:S01]  /*10710*/  LDL.LU R8, [R1+0x1b0] ;  /* 0x0001b00001087983 */ /* 0x000ee20000300800 */
[----:B------:R-:W-:Y:S02]  /*10720*/  PRMT R156, RZ, 0x7610, R156 ;  /* 0x00007610ff9c7816 */ /* 0x000fe4000000009c */
[----:B------:R-:W-:Y:S01]  /*10730*/  PRMT R157, RZ, 0x7610, R157 ;  /* 0x00007610ff9d7816 */ /* 0x000fe2000000009d */
[----:B------:R-:W3:Y:S01]  /*10740*/  LDL.LU R9, [R1+0x70] ;  /* 0x0000700001097983 */ /* 0x000ee20000300800 */
[----:B--2---:R-:W-:Y:S02]  /*10750*/  @!P0 IMAD.MOV.U32 R16, RZ, RZ, R5 ;  /* 0x000000ffff108224 */ /* 0x004fe400078e0005 */
[----:B------:R-:W-:Y:S01]  /*10760*/  @!P0 IMAD.MOV.U32 R17, RZ, RZ, R249 ;  /* 0x000000ffff118224 */ /* 0x000fe200078e00f9 */
[----:B------:R-:W-:Y:S01]  /*10770*/  PRMT R158, RZ, 0x7610, R158 ;  /* 0x00007610ff9e7816 */ /* 0x000fe2000000009e */
[----:B------:R-:W2:Y:S04]  /*10780*/  LDL.LU R5, [R1+0x6c] ;  /* 0x00006c0001057983 */ /* 0x000ea80000300800 */
[----:B------:R0:W2:Y:S02]  /*10790*/  @!P0 LDG.E.U16 R20, desc[UR44][R16.64] ;  /* 0x0000002c10148981 */ /* 0x0000a4000c1e1500 */
[----:B0-----:R-:W-:Y:S01]  /*107a0*/  @!P0 IMAD.MOV.U32 R17, RZ, RZ, R245 ;  /* 0x000000ffff118224 */ /* 0x001fe200078e00f5 */
[----:B------:R-:W-:-:S02]  /*107b0*/  PRMT R159, RZ, 0x7610, R159 ;  /* 0x00007610ff9f7816 */ /* 0x000fc4000000009f */
[----:B------:R-:W-:Y:S02]  /*107c0*/  PRMT R160, RZ, 0x7610, R160 ;  /* 0x00007610ffa07816 */ /* 0x000fe400000000a0 */
[----:B------:R-:W-:Y:S02]  /*107d0*/  PRMT R161, RZ, 0x7610, R161 ;  /* 0x00007610ffa17816 */ /* 0x000fe400000000a1 */
[----:B------:R-:W-:Y:S02]  /*107e0*/  PRMT R162, RZ, 0x7610, R162 ;  /* 0x00007610ffa27816 */ /* 0x000fe400000000a2 */
[----:B------:R-:W-:Y:S02]  /*107f0*/  PRMT R163, RZ, 0x7610, R163 ;  /* 0x00007610ffa37816 */ /* 0x000fe400000000a3 */
[----:B------:R-:W-:Y:S02]  /*10800*/  PRMT R164, RZ, 0x7610, R164 ;  /* 0x00007610ffa47816 */ /* 0x000fe400000000a4 */
        /* <DEDUP_REMOVED lines=12> */
[----:B------:R-:W-:Y:S01]  /*108d0*/  PRMT R178, RZ, 0x7610, R178 ;  /* 0x00007610ffb27816 */ /* 0x000fe200000000b2 */
[----:B----4-:R-:W-:-:S05]  /*108e0*/  @!P0 IMAD.MOV.U32 R16, RZ, RZ, R3 ;  /* 0x000000ffff108224 */ /* 0x010fca00078e0003 */
[----:B------:R0:W4:Y:S02]  /*108f0*/  @!P0 LDG.E.U16 R153, desc[UR44][R16.64] ;  /* 0x0000002c10998981 */ /* 0x000124000c1e1500 */
[----:B0-----:R-:W-:Y:S02]  /*10900*/  @!P0 IMAD.MOV.U32 R17, RZ, RZ, R241 ;  /* 0x000000ffff118224 */ /* 0x001fe400078e00f1 */
[----:B---3--:R-:W-:-:S05]  /*10910*/  @!P0 IMAD.MOV.U32 R16, RZ, RZ, R0 ;  /* 0x000000ffff108224 */ /* 0x008fca00078e0000 */
[----:B------:R0:W3:Y:S02]  /*10920*/  @!P0 LDG.E.U16 R154, desc[UR44][R16.64] ;  /* 0x0000002c109a8981 */ /* 0x0000e4000c1e1500 */
[----:B0-----:R-:W-:Y:S02]  /*10930*/  @!P0 IMAD.MOV.U32 R16, RZ, RZ, R4 ;  /* 0x000000ffff108224 */ /* 0x001fe400078e0004 */
[----:B------:R-:W-:-:S05]  /*10940*/  @!P0 IMAD.MOV.U32 R17, RZ, RZ, R229 ;  /* 0x000000ffff118224 */ /* 0x000fca00078e00e5 */
[----:B------:R0:W4:Y:S02]  /*10950*/  @!P0 LDG.E.U16 R155, desc[UR44][R16.64] ;  /* 0x0000002c109b8981 */ /* 0x000124000c1e1500 */
        /* <DEDUP_REMOVED lines=65> */
[----:B------:R0:W4:Y:S04]  /*10d70*/  @!P0 LDG.E.U16 R178, desc[UR44][R16.64] ;  /* 0x0000002c10b28981 */ /* 0x000128000c1e1500 */
[----:B------:R-:W2:Y:S04]  /*10d80*/  LDL R17, [R1+0xacc] ;  /* 0x000acc0001117983 */ /* 0x000ea80000100800 */
[----:B------:R-:W3:Y:S04]  /*10d90*/  LDL.LU R16, [R1+0x38] ;  /* 0x0000380001107983 */ /* 0x000ee80000300800 */
[----:B--2---:R1:W-:Y:S04]  /*10da0*/  STS.U16 [R17+UR43+0x1300], R189 ;  /* 0x001300bd11007988 */ /* 0x0043e8000800042b */
[----:B------:R2:W-:Y:S04]  /*10db0*/  STS.U16 [R17+UR43+0x11300], R8 ;  /* 0x0113000811007988 */ /* 0x0005e8000800042b */
[----:B------:R0:W-:Y:S04]  /*10dc0*/  STS.U16 [R17+UR43+0x1700], R9 ;  /* 0x0017000911007988 */ /* 0x0001e8000800042b */
[----:B-1----:R-:W4:Y:S04]  /*10dd0*/  LDL.LU R189, [R1+0xb4c] ;  /* 0x000b4c0001bd7983 */ /* 0x002f280000300800 */
[----:B--2---:R-:W2:Y:S04]  /*10de0*/  LDL.LU R8, [R1+0xb48] ;  /* 0x000b480001087983 */ /* 0x004ea80000300800 */
[----:B0-----:R-:W2:Y:S04]  /*10df0*/  LDL.LU R9, [R1+0xb44] ;  /* 0x000b440001097983 */ /* 0x001ea80000300800 */
[----:B------:R0:W-:Y:S04]  /*10e00*/  STS.U16 [R17+UR43+0x11700], R5 ;  /* 0x0117000511007988 */ /* 0x0001e8000800042b */
[----:B0-----:R-:W4:Y:S04]  /*10e10*/  LDL.LU R5, [R1+0xb40] ;  /* 0x000b400001057983 */ /* 0x001f280000300800 */
[----:B---3--:R0:W-:Y:S02]  /*10e20*/  STS.U16 [R17+UR43+0x1b00], R16 ;  /* 0x001b001011007988 */ /* 0x0081e4000800042b */
[----:B0-----:R-:W0:Y:S02]  /*10e30*/  S2R R16, SR_TID.X ;  /* 0x0000000000107919 */ /* 0x001e240000002100 */
[----:B----4-:R1:W-:Y:S04]  /*10e40*/  STS.U16 [R17+UR43+0x11b00], R5 ;  /* 0x011b000511007988 */ /* 0x0103e8000800042b */
[----:B------:R3:W-:Y:S04]  /*10e50*/  STS.U16 [R17+UR43+0x1f00], R189 ;  /* 0x001f00bd11007988 */ /* 0x0007e8000800042b */
[----:B------:R4:W-:Y:S04]  /*10e60*/  STS.U16 [R17+UR43+0x11f00], R188 ;  /* 0x011f00bc11007988 */ /* 0x0009e8000800042b */
[----:B-1----:R-:W2:Y:S04]  /*10e70*/  LDL.LU R5, [R1+0xb3c] ;  /* 0x000b3c0001057983 */ /* 0x002ea80000300800 */
[----:B---3--:R-:W3:Y:S04]  /*10e80*/  LDL.LU R189, [R1+0xb38] ;  /* 0x000b380001bd7983 */ /* 0x008ee80000300800 */
[----:B----4-:R-:W4:Y:S04]  /*10e90*/  LDL.LU R188, [R1+0xb34] ;  /* 0x000b340001bc7983 */ /* 0x010f280000300800 */
[----:B------:R1:W-:Y:S04]  /*10ea0*/  STS.U16 [R17+UR43+0x2300], R191 ;  /* 0x002300bf11007988 */ /* 0x0003e8000800042b */
[----:B------:R0:W-:Y:S04]  /*10eb0*/  STS.U16 [R17+UR43+0x12300], R190 ;  /* 0x012300be11007988 */ /* 0x0001e8000800042b */
[----:B------:R0:W-:Y:S04]  /*10ec0*/  STS.U16 [R17+UR43+0x2700], R239 ;  /* 0x002700ef11007988 */ /* 0x0001e8000800042b */
[----:B-1----:R-:W2:Y:S04]  /*10ed0*/  LDL.LU R191, [R1+0xb30] ;  /* 0x000b300001bf7983 */ /* 0x002ea80000300800 */
[----:B0-----:R-:W3:Y:S04]  /*10ee0*/  LDL.LU R190, [R1+0xb2c] ;  /* 0x000b2c0001be7983 */ /* 0x001ee80000300800 */
[----:B------:R-:W4:Y:S04]  /*10ef0*/  LDL.LU R239, [R1+0x1b8] ;  /* 0x0001b80001ef7983 */ /* 0x000f280000300800 */
[----:B------:R0:W-:Y:S04]  /*10f00*/  STS.U16 [R17+UR43+0x12700], R237 ;  /* 0x012700ed11007988 */ /* 0x0001e8000800042b */
[----:B------:R1:W-:Y:S04]  /*10f10*/  STS.U16 [R17+UR43+0x2b00], R207 ;  /* 0x002b00cf11007988 */ /* 0x0003e8000800042b */
[----:B------:R1:W-:Y:S04]  /*10f20*/  STS.U16 [R17+UR43+0x12b00], R205 ;  /* 0x012b00cd11007988 */ /* 0x0003e8000800042b */
[----:B0-----:R-:W2:Y:S04]  /*10f30*/  LDL.LU R237, [R1+0x1ec] ;  /* 0x0001ec0001ed7983 */ /* 0x001ea80000300800 */
[----:B-1----:R-:W3:Y:S04]  /*10f40*/  LDL.LU R207, [R1+0x1f4] ;  /* 0x0001f40001cf7983 */ /* 0x002ee80000300800 */
[----:B------:R-:W4:Y:S04]  /*10f50*/  LDL.LU R205, [R1+0x230] ;  /* 0x0002300001cd7983 */ /* 0x000f280000300800 */
[----:B------:R0:W-:Y:S04]  /*10f60*/  STS.U16 [R17+UR43+0x2f00], R21 ;  /* 0x002f001511007988 */ /* 0x0001e8000800042b */
[----:B------:R1:W-:Y:S04]  /*10f70*/  STS.U16 [R17+UR43+0x12f00], R22 ;  /* 0x012f001611007988 */ /* 0x0003e8000800042b */
[----:B------:R1:W-:Y:S04]  /*10f80*/  STS.U16 [R17+UR43+0x3300], R165 ;  /* 0x003300a511007988 */ /* 0x0003e8000800042b */
[----:B0-----:R-:W2:Y:S04]  /*10f90*/  LDL.LU R21, [R1+0x238] ;  /* 0x0002380001157983 */ /* 0x001ea80000300800 */
[----:B-1----:R-:W3:Y:S04]  /*10fa0*/  LDL.LU R22, [R1+0xac0] ;  /* 0x000ac00001167983 */ /* 0x002ee80000300800 */
[----:B------:R-:W4:Y:S04]  /*10fb0*/  LDL.LU R165, [R1+0xac4] ;  /* 0x000ac40001a57983 */ /* 0x000f280000300800 */
[----:B------:R0:W-:Y:S02]  /*10fc0*/  STS.U16 [R17+UR43+0x13300], R224 ;  /* 0x013300e011007988 */ /* 0x0001e4000800042b */
[----:B0-----:R-:W-:-:S02]  /*10fd0*/  IMAD.MOV.U32 R224, RZ, RZ, R17 ;  /* 0x000000ffffe07224 */ /* 0x001fc400078e0011 */
[C---:B------:R-:W-:Y:S02]  /*10fe0*/  IMAD.SHL.U32 R17, R16.reuse, 0x2, RZ ;  /* 0x0000000210117824 */ /* 0x040fe400078e00ff */
        /* <DEDUP_REMOVED lines=9> */
[----:B----4-:R-:W-:Y:S04]  /*11080*/  STS.U16 [R16+UR43+0x380], R165 ;  /* 0x000380a510007988 */ /* 0x010fe8000800042b */
[----:B---3--:R-:W-:Y:S04]  /*11090*/  STS.U16 [R16+UR43+0x10380], R22 ;  /* 0x0103801610007988 */ /* 0x008fe8000800042b */
[----:B--2---:R-:W-:Y:S04]  /*110a0*/  STS.U16 [R16+UR43+0x780], R21 ;  /* 0x0007801510007988 */ /* 0x004fe8000800042b */
[----:B------:R-:W-:Y:S04]  /*110b0*/  STS.U16 [R16+UR43+0x10780], R205 ;  /* 0x010780cd10007988 */ /* 0x000fe8000800042b */
[----:B------:R-:W-:Y:S04]  /*110c0*/  STS.U16 [R16+UR43+0xb80], R207 ;  /* 0x000b80cf10007988 */ /* 0x000fe8000800042b */
[----:B------:R-:W-:Y:S04]  /*110d0*/  STS.U16 [R16+UR43+0x10b80], R237 ;  /* 0x010b80ed10007988 */ /* 0x000fe8000800042b */
[----:B------:R-:W-:Y:S04]  /*110e0*/  STS.U16 [R16+UR43+0xf80], R239 ;  /* 0x000f80ef10007988 */ /* 0x000fe8000800042b */
[----:B------:R0:W-:Y:S04]  /*110f0*/  STS.U16 [R16+UR43+0x10f80], R190 ;  /* 0x010f80be10007988 */ /* 0x0001e8000800042b */
[----:B------:R1:W-:Y:S04]  /*11100*/  STS.U16 [R16+UR43+0x1380], R191 ;  /* 0x001380bf10007988 */ /* 0x0003e8000800042b */
[----:B------:R2:W-:Y:S04]  /*11110*/  STS.U16 [R16+UR43+0x11380], R188 ;  /* 0x011380bc10007988 */ /* 0x0005e8000800042b */
[----:B0-----:R-:W3:Y:S04]  /*11120*/  LDL.LU R190, [R1+0xb28] ;  /* 0x000b280001be7983 */ /* 0x001ee80000300800 */
[----:B-1----:R-:W4:Y:S04]  /*11130*/  LDL.LU R191, [R1+0xb24] ;  /* 0x000b240001bf7983 */ /* 0x002f280000300800 */
[----:B--2---:R-:W2:Y:S04]  /*11140*/  LDL.LU R188, [R1+0xb20] ;  /* 0x000b200001bc7983 */ /* 0x004ea80000300800 */
        /* <DEDUP_REMOVED lines=14> */
[----:B0-----:R-:W4:Y:S04]  /*11230*/  LDL.LU R11, [R1+0xb04] ;  /* 0x000b0400010b7983 */ /* 0x001f280000300800 */
[----:B------:R-:W4:Y:S01]  /*11240*/  LDL R21, [R1+0xae4] ;  /* 0x000ae40001157983 */ /* 0x000f220000100800 */
[----:B-1----:R-:W0:Y:S03]  /*11250*/  LDC R10, c[0x0][0x238] ;  /* 0x00008e00ff0a7b82 */ /* 0x002e260000000800 */
[----:B------:R-:W4:Y:S04]  /*11260*/  LDL.LU R205, [R1+0xabc] ;  /* 0x000abc0001cd7983 */ /* 0x000f280000300800 */
[----:B------:R-:W-:Y:S04]  /*11270*/  STS.U16 [R16+UR43+0x2780], R235 ;  /* 0x002780eb10007988 */ /* 0x000fe8000800042b */
[----:B------:R-:W4:Y:S04]  /*11280*/  LDL.LU R22, [R1+0xab4] ;  /* 0x000ab40001167983 */ /* 0x000f280000300800 */
[----:B------:R-:W-:Y:S04]  /*11290*/  STS.U16 [R16+UR43+0x12780], R233 ;  /* 0x012780e910007988 */ /* 0x000fe8000800042b */
[----:B------:R-:W-:Y:S04]  /*112a0*/  STS.U16 [R16+UR43+0x2b80], R203 ;  /* 0x002b80cb10007988 */ /* 0x000fe8000800042b */
[----:B------:R-:W-:Y:S04]  /*112b0*/  STS.U16 [R16+UR43+0x12b80], R201 ;  /* 0x012b80c910007988 */ /* 0x000fe8000800042b */
[----:B------:R-:W4:Y:S04]  /*112c0*/  LDL.LU R165, [R1+0xaac] ;  /* 0x000aac0001a57983 */ /* 0x000f280000300800 */
[----:B------:R-:W-:Y:S04]  /*112d0*/  STS.U16 [R16+UR43+0x2f80], R23 ;  /* 0x002f801710007988 */ /* 0x000fe8000800042b */
[----:B------:R-:W-:Y:S04]  /*112e0*/  STS.U16 [R16+UR43+0x12f80], R152 ;  /* 0x012f809810007988 */ /* 0x000fe8000800042b */
[----:B------:R-:W4:Y:S04]  /*112f0*/  LDL.LU R237, [R1+0xaa4] ;  /* 0x000aa40001ed7983 */ /* 0x000f280000300800 */
[----:B------:R-:W-:Y:S04]  /*11300*/  STS.U16 [R16+UR43+0x3380], R226 ;  /* 0x003380e210007988 */ /* 0x000fe8000800042b */
[----:B------:R-:W-:Y:S04]  /*11310*/  STS.U16 [R16+UR43+0x13380], R228 ;  /* 0x013380e410007988 */ /* 0x000fe8000800042b */
[----:B------:R-:W-:Y:S04]  /*11320*/  STS.U16 [R16+UR43+0x3780], R234 ;  /* 0x003780ea10007988 */ /* 0x000fe8000800042b */
[----:B------:R-:W-:Y:S04]  /*11330*/  STS.U16 [R16+UR43+0x13780], R236 ;  /* 0x013780ec10007988 */ /* 0x000fe8000800042b */
[----:B------:R-:W4:Y:S04]  /*11340*/  LDL.LU R207, [R1+0xa9c] ;  /* 0x000a9c0001cf7983 */ /* 0x000f280000300800 */
[----:B------:R-:W-:Y:S04]  /*11350*/  STS.U16 [R16+UR43+0x3b80], R242 ;  /* 0x003b80f210007988 */ /* 0x000fe8000800042b */
[----:B------:R-:W-:Y:S04]  /*11360*/  STS.U16 [R16+UR43+0x13b80], R244 ;  /* 0x013b80f410007988 */ /* 0x000fe8000800042b */
[----:B------:R-:W-:Y:S04]  /*11370*/  STS.U16 [R16+UR43+0x3f80], R250 ;  /* 0x003f80fa10007988 */ /* 0x000fe8000800042b */
[----:B------:R1:W-:Y:S04]  /*11380*/  STS.U16 [R16+UR43+0x13f80], R252 ;  /* 0x013f80fc10007988 */ /* 0x0003e8000800042b */
[----:B-1----:R-:W4:Y:S01]  /*11390*/  LDL.LU R16, [R1+0xa94] ;  /* 0x000a940001107983 */ /* 0x002f220000300800 */
[----:B0-----:R-:W-:-:S03]  /*113a0*/  IMAD.SHL.U32 R10, R10, 0x80, RZ ;  /* 0x000000800a0a7824 */ /* 0x001fc600078e00ff */
[----:B------:R-:W4:Y:S01]  /*113b0*/  LDL.LU R23, [R1+0xab8] ;  /* 0x000ab80001177983 */ /* 0x000f220000300800 */
[----:B------:R-:W-:-:S03]  /*113c0*/  IMAD.SHL.U32 R10, R10, 0x2, RZ ;  /* 0x000000020a0a7824 */ /* 0x000fc600078e00ff */
        /* <DEDUP_REMOVED lines=10> */
[----:B---3--:R-:W-:-:S02]  /*11470*/  IADD3 R190, P1, R190, R10, RZ ;  /* 0x0000000abebe7210 */ /* 0x008fc40007f3e0ff */
[----:B--2---:R-:W-:Y:S01]  /*11480*/  IADD3 R188, P0, R188, R10, RZ ;  /* 0x0000000abcbc7210 */ /* 0x004fe20007f1e0ff */
[----:B----4-:R-:W-:-:S04]  /*11490*/  VIADD R5, R5, 0x1 ;  /* 0x0000000105057836 */ /* 0x010fc80000000000 */
[----:B------:R-:W-:Y:S01]  /*114a0*/  IMAD.X R189, R189, 0x1, R11, P0 ;  /* 0x00000001bdbd7824 */ /* 0x000fe200000e060b */
[----:B------:R-:W-:Y:S02]  /*114b0*/  ISETP.NE.U32.AND P0, PT, R5, R21, PT ;  /* 0x000000150500720c */ /* 0x000fe40003f05070 */
[----:B------:R-:W2:Y:S01]  /*114c0*/  LDL.LU R21, [R1+0xa64] ;  /* 0x000a640001157983 */ /* 0x000ea20000300800 */
[----:B------:R-:W-:-:S03]  /*114d0*/  IADD3 R205, P5, R205, R10, RZ ;  /* 0x0000000acdcd7210 */ /* 0x000fc60007fbe0ff */
[----:B------:R-:W3:Y:S04]  /*114e0*/  LDL.LU R240, [R1+0xa88] ;  /* 0x000a880001f07983 */ /* 0x000ee80000300800 */
[----:B------:R-:W4:Y:S01]  /*114f0*/  LDL.LU R238, [R1+0xa5c] ;  /* 0x000a5c0001ee7983 */ /* 0x000f220000300800 */
[----:B------:R-:W-:-:S03]  /*11500*/  IADD3 R22, P6, R22, R10, RZ ;  /* 0x0000000a16167210 */ /* 0x000fc60007fde0ff */
[----:B------:R-:W4:Y:S01]  /*11510*/  LDL.LU R224, [R1+0xa80] ;  /* 0x000a800001e07983 */ /* 0x000f220000300800 */
[----:B------:R-:W-:-:S03]  /*11520*/  IMAD.X R191, R191, 0x1, R11, P1 ;  /* 0x00000001bfbf7824 */ /* 0x000fc600008e060b */
[----:B------:R0:W-:Y:S04]  /*11530*/  STL [R1+0xabc], R205 ;  /* 0x000abccd01007387 */ /* 0x0001e80000100800 */
[----:B0-----:R-:W4:Y:S01]  /*11540*/  LDL.LU R205, [R1+0xa54] ;  /* 0x000a540001cd7983 */ /* 0x001f220000300800 */
[----:B------:R-:W-:-:S03]  /*11550*/  IADD3 R165, P1, R165, R10, RZ ;  /* 0x0000000aa5a57210 */ /* 0x000fc60007f3e0ff */
[----:B------:R0:W-:Y:S01]  /*11560*/  STL [R1+0xab4], R22 ;  /* 0x000ab41601007387 */ /* 0x0001e20000100800 */
[----:B------:R-:W-:-:S03]  /*11570*/  IADD3 R237, P2, R237, R10, RZ ;  /* 0x0000000aeded7210 */ /* 0x000fc60007f5e0ff */
[----:B0-----:R-:W4:Y:S04]  /*11580*/  LDL.LU R22, [R1+0xa78] ;  /* 0x000a780001167983 */ /* 0x001f280000300800 */
[----:B------:R0:W-:Y:S04]  /*11590*/  STL [R1+0xaac], R165 ;  /* 0x000aaca501007387 */ /* 0x0001e80000100800 */
[----:B0-----:R-:W4:Y:S01]  /*115a0*/  LDL.LU R165, [R1+0xa4c] ;  /* 0x000a4c0001a57983 */ /* 0x001f220000300800 */
[----:B------:R-:W-:-:S03]  /*115b0*/  IADD3 R207, P3, R207, R10, RZ ;  /* 0x0000000acfcf7210 */ /* 0x000fc60007f7e0ff */
[----:B------:R0:W-:Y:S04]  /*115c0*/  STL [R1+0xaa4], R237 ;  /* 0x000aa4ed01007387 */ /* 0x0001e80000100800 */
[----:B0-----:R-:W4:Y:S04]  /*115d0*/  LDL.LU R237, [R1+0xa70] ;  /* 0x000a700001ed7983 */ /* 0x001f280000300800 */
[----:B------:R0:W-:Y:S04]  /*115e0*/  STL [R1+0xa9c], R207 ;  /* 0x000a9ccf01007387 */ /* 0x0001e80000100800 */
[----:B0-----:R-:W4:Y:S01]  /*115f0*/  LDL.LU R207, [R1+0xa44] ;  /* 0x000a440001cf7983 */ /* 0x001f220000300800 */
[----:B------:R-:W-:-:S05]  /*11600*/  IADD3 R16, P4, R16, R10, RZ ;  /* 0x0000000a10107210 */ /* 0x000fca0007f9e0ff */
[----:B------:R0:W-:Y:S04]  /*11610*/  STL [R1+0xa94], R16 ;  /* 0x000a941001007387 */ /* 0x0001e80000100800 */
[----:B0-----:R-:W4:Y:S01]  /*11620*/  LDL.LU R16, [R1+0xa68] ;  /* 0x000a680001107983 */ /* 0x001f220000300800 */
[--C-:B------:R-:W-:Y:S01]  /*11630*/  IMAD.X R23, R23, 0x1, R11.reuse, P5 ;  /* 0x0000000117177824 */ /* 0x100fe200028e060b */
[-C--:B------:R-:W-:Y:S01]  /*11640*/  IADD3 R201, P5, R201, R10.reuse, RZ ;  /* 0x0000000ac9c97210 */ /* 0x080fe20007fbe0ff */
[--C-:B------:R-:W-:Y:S01]  /*11650*/  IMAD.X R203, R203, 0x1, R11.reuse, P6 ;  /* 0x00000001cbcb7824 */ /* 0x100fe200030e060b */
[-C--:B------:R-:W-:Y:S01]  /*11660*/  IADD3 R232, P6, R232, R10.reuse, RZ ;  /* 0x0000000ae8e87210 */ /* 0x080fe20007fde0ff */
[--C-:B------:R-:W-:Y:S01]  /*11670*/  IMAD.X R17, R17, 0x1, R11.reuse, P1 ;  /* 0x0000000111117824 */ /* 0x100fe200008e060b */
[----:B------:R-:W-:Y:S04]  /*11680*/  STL [R1+0xab8], R23 ;  /* 0x000ab81701007387 */ /* 0x000fe80000100800 */
[----:B------:R-:W-:Y:S01]  /*11690*/  STL [R1+0xa8c], R201 ;  /* 0x000a8cc901007387 */ /* 0x000fe20000100800 */
[----:B------:R-:W-:Y:S01]  /*116a0*/  IADD3 R233, P1, R233, R10, RZ ;  /* 0x0000000ae9e97210 */ /* 0x000fe20007f3e0ff */
[----:B------:R-:W-:-:S02]  /*116b0*/  IMAD.X R235, R235, 0x1, R11, P2 ;  /* 0x00000001ebeb7824 */ /* 0x000fc400010e060b */
[----:B------:R0:W-:Y:S01]  /*116c0*/  STL [R1+0xa84], R232 ;  /* 0x000a84e801007387 */ /* 0x0001e20000100800 */
[----:B------:R-:W-:-:S03]  /*116d0*/  IADD3 R230, P2, R230, R10, RZ ;  /* 0x0000000ae6e67210 */ /* 0x000fc60007f5e0ff */
[----:B------:R-:W-:Y:S01]  /*116e0*/  STL [R1+0xab0], R203 ;  /* 0x000ab0cb01007387 */ /* 0x000fe20000100800 */
[----:B------:R-:W-:-:S03]  /*116f0*/  IMAD.X R239, R239, 0x1, R11, P3 ;  /* 0x00000001efef7824 */ /* 0x000fc600018e060b */
[----:B0-----:R-:W4:Y:S04]  /*11700*/  LDL.LU R232, [R1+0xa3c] ;  /* 0x000a3c0001e87983 */ /* 0x001f280000300800 */
[----:B------:R0:W-:Y:S01]  /*11710*/  STL [R1+0xaa8], R17 ;  /* 0x000aa81101007387 */ /* 0x0001e20000100800 */
[--C-:B------:R-:W-:Y:S01]  /*11720*/  IMAD.X R246, R246, 0x1, R11.reuse, P4 ;  /* 0x00000001f6f67824 */ /* 0x100fe200020e060b */
[-C--:B------:R-:W-:Y:S02]  /*11730*/  IADD3 R248, P3, R248, R10.reuse, RZ ;  /* 0x0000000af8f87210 */ /* 0x080fe40007f7e0ff */
[----:B0-----:R-:W4:Y:S04]  /*11740*/  LDL.LU R17, [R1+0xa60] ;  /* 0x000a600001117983 */ /* 0x001f280000300800 */
[----:B------:R0:W-:Y:S04]  /*11750*/  STL [R1+0xa74], R230 ;  /* 0x000a74e601007387 */ /* 0x0001e80000100800 */
[----:B------:R-:W-:Y:S04]  /*11760*/  STL [R1+0xa7c], R233 ;  /* 0x000a7ce901007387 */ /* 0x000fe80000100800 */
[----:B0-----:R-:W4:Y:S04]  /*11770*/  LDL.LU R230, [R1+0xa34] ;  /* 0x000a340001e67983 */ /* 0x001f280000300800 */
[----:B------:R-:W-:Y:S04]  /*11780*/  STL [R1+0xaa0], R235 ;  /* 0x000aa0eb01007387 */ /* 0x000fe80000100800 */
[----:B------:R0:W-:Y:S04]  /*11790*/  STL [R1+0xa98], R239 ;  /* 0x000a98ef01007387 */ /* 0x0001e80000100800 */
[----:B0-----:R-:W4:Y:S01]  /*117a0*/  LDL.LU R239, [R1+0xa58] ;  /* 0x000a580001ef7983 */ /* 0x001f220000300800 */
[----:B--2---:R-:W-:Y:S01]  /*117b0*/  IADD3 R21, P4, R21, R10, RZ ;  /* 0x0000000a15157210 */ /* 0x004fe20007f9e0ff */
[----:B---3--:R-:W-:-:S04]  /*117c0*/  IMAD.X R240, R240, 0x1, R11, P5 ;  /* 0x00000001f0f07824 */ /* 0x008fc800028e060b */
[----:B------:R0:W-:Y:S01]  /*117d0*/  STL [R1+0xa64], R21 ;  /* 0x000a641501007387 */ /* 0x0001e20000100800 */
[----:B----4-:R-:W-:-:S03]  /*117e0*/  IADD3 R238, P5, R238, R10, RZ ;  /* 0x0000000aeeee7210 */ /* 0x010fc60007fbe0ff */
[----:B------:R-:W-:Y:S01]  /*117f0*/  STL [R1+0xa6c], R248 ;  /* 0x000a6cf801007387 */ /* 0x000fe20000100800 */
[----:B------:R-:W-:-:S03]  /*11800*/  IMAD.X R224, R224, 0x1, R11, P6 ;  /* 0x00000001e0e07824 */ /* 0x000fc600030e060b */
[----:B0-----:R-:W2:Y:S04]  /*11810*/  LDL.LU R21, [R1+0xa2c] ;  /* 0x000a2c0001157983 */ /* 0x001ea80000300800 */
[----:B------:R-:W-:Y:S01]  /*11820*/  STL [R1+0xa90], R246 ;  /* 0x000a90f601007387 */ /* 0x000fe20000100800 */
[----:B------:R-:W-:-:S03]  /*11830*/  IADD3 R205, P6, R205, R10, RZ ;  /* 0x0000000acdcd7210 */ /* 0x000fc60007fde0ff */
[----:B------:R-:W-:Y:S04]  /*11840*/  STL [R1+0xa88], R240 ;  /* 0x000a88f001007387 */ /* 0x000fe80000100800 */
[----:B------:R0:W-:Y:S04]  /*11850*/  STL [R1+0xa54], R205 ;  /* 0x000a54cd01007387 */ /* 0x0001e80000100800 */
[----:B------:R-:W-:Y:S01]  /*11860*/  STL [R1+0xa5c], R238 ;  /* 0x000a5cee01007387 */ /* 0x000fe20000100800 */
[----:B------:R-:W-:-:S03]  /*11870*/  IMAD.X R22, R22, 0x1, R11, P1 ;  /* 0x0000000116167824 */ /* 0x000fc600008e060b */
[----:B0-----:R-:W3:Y:S04]  /*11880*/  LDL.LU R205, [R1+0xa50] ;  /* 0x000a500001cd7983 */ /* 0x001ee80000300800 */
[----:B------:R0:W-:Y:S04]  /*11890*/  STL [R1+0xa80], R224 ;  /* 0x000a80e001007387 */ /* 0x0001e80000100800 */
[----:B0-----:R-:W4:Y:S01]  /*118a0*/  LDL.LU R224, [R1+0xa24] ;  /* 0x000a240001e07983 */ /* 0x001f220000300800 */
[----:B------:R-:W-:-:S03]  /*118b0*/  IADD3 R165, P1, R165, R10, RZ ;  /* 0x0000000aa5a57210 */ /* 0x000fc60007f3e0ff */
[----:B------:R0:W-:Y:S01]  /*118c0*/  STL [R1+0xa78], R22 ;  /* 0x000a781601007387 */ /* 0x0001e20000100800 */
[----:B------:R-:W-:-:S03]  /*118d0*/  IMAD.X R237, R237, 0x1, R11, P2 ;  /* 0x00000001eded7824 */ /* 0x000fc600010e060b */
[----:B0-----:R-:W4:Y:S04]  /*118e0*/  LDL.LU R22, [R1+0xa48] ;  /* 0x000a480001167983 */ /* 0x001f280000300800 */
[----:B------:R0:W-:Y:S01]  /*118f0*/  STL [R1+0xa70], R237 ;  /* 0x000a70ed01007387 */ /* 0x0001e20000100800 */
[----:B------:R-:W-:-:S03]  /*11900*/  IADD3 R207, P2, R207, R10, RZ ;  /* 0x0000000acfcf7210 */ /* 0x000fc60007f5e0ff */
[----:B0-----:R-:W4:Y:S04]  /*11910*/  LDL.LU R237, [R1+0xa1c] ;  /* 0x000a1c0001ed7983 */ /* 0x001f280000300800 */
[----:B------:R-:W-:Y:S04]  /*11920*/  STL [R1+0xa4c], R165 ;  /* 0x000a4ca501007387 */ /* 0x000fe80000100800 */
[----:B------:R0:W-:Y:S01]  /*11930*/  STL [R1+0xa44], R207 ;  /* 0x000a44cf01007387 */ /* 0x0001e20000100800 */
[----:B------:R-:W-:-:S03]  /*11940*/  IMAD.X R16, R16, 0x1, R11, P3 ;  /* 0x0000000110107824 */ /* 0x000fc600018e060b */
[----:B0-----:R-:W4:Y:S04]  /*11950*/  LDL.LU R207, [R1+0xa40] ;  /* 0x000a400001cf7983 */ /* 0x001f280000300800 */
[----:B------:R-:W4:Y:S04]  /*11960*/  LDL.LU R23, [R1+0xa14] ;  /* 0x000a140001177983 */ /* 0x000f280000300800 */
[----:B------:R-:W4:Y:S04]  /*11970*/  LDL.LU R201, [R1+0xa38] ;  /* 0x000a380001c97983 */ /* 0x000f280000300800 */
[----:B------:R-:W4:Y:S04]  /*11980*/  LDL.LU R203, [R1+0xa0c] ;  /* 0x000a0c0001cb7983 */ /* 0x000f280000300800 */
[----:B------:R0:W-:Y:S04]  /*11990*/  STL [R1+0xa68], R16 ;  /* 0x000a681001007387 */ /* 0x0001e80000100800 */
[----:B------:R-:W4:Y:S04]  /*119a0*/  LDL.LU R165, [R1+0xa30] ;  /* 0x000a300001a57983 */ /* 0x000f280000300800 */
[----:B0-----:R-:W4:Y:S01]  /*119b0*/  LDL.LU R16, [R1+0xa04] ;  /* 0x000a040001107983 */ /* 0x001f220000300800 */
[----:B------:R-:W-:-:S03]  /*119c0*/  IADD3 R232, P3, R232, R10, RZ ;  /* 0x0000000ae8e87210 */ /* 0x000fc60007f7e0ff */
[----:B------:R-:W4:Y:S04]  /*119d0*/  LDL.LU R233, [R1+0xa28] ;  /* 0x000a280001e97983 */ /* 0x000f280000300800 */
[----:B------:R-:W4:Y:S01]  /*119e0*/  LDL.LU R235, [R1+0x9fc] ;  /* 0x0009fc0001eb7983 */ /* 0x000f220000300800 */
[----:B------:R-:W-:-:S03]  /*119f0*/  IMAD.X R17, R17, 0x1, R11, P4 ;  /* 0x0000000111117824 */ /* 0x000fc600020e060b */
[----:B------:R-:W-:Y:S04]  /*11a00*/  STL [R1+0xa3c], R232 ;  /* 0x000a3ce801007387 */ /* 0x000fe80000100800 */
[----:B------:R0:W-:Y:S01]  /*11a10*/  STL [R1+0xa60], R17 ;  /* 0x000a601101007387 */ /* 0x0001e20000100800 */
[----:B------:R-:W-:-:S03]  /*11a20*/  IADD3 R230, P4, R230, R10, RZ ;  /* 0x0000000ae6e67210 */ /* 0x000fc60007f9e0ff */
[----:B0-----:R-:W4:Y:S04]  /*11a30*/  LDL.LU R17, [R1+0xa20] ;  /* 0x000a200001117983 */ /* 0x001f280000300800 */
[----:B------:R-:W4:Y:S04]  /*11a40*/  LDL.LU R248, [R1+0x9f4] ;  /* 0x0009f40001f87983 */ /* 0x000f280000300800 */
[----:B------:R-:W4:Y:S04]  /*11a50*/  LDL.LU R246, [R1+0xa18] ;  /* 0x000a180001f67983 */ /* 0x000f280000300800 */
[----:B------:R-:W-:Y:S01]  /*11a60*/  STL [R1+0xa34], R230 ;  /* 0x000a34e601007387 */ /* 0x000fe20000100800 */
[----:B------:R-:W-:-:S03]  /*11a70*/  IMAD.X R239, R239, 0x1, R11, P5 ;  /* 0x00000001efef7824 */ /* 0x000fc600028e060b */
[----:B------:R-:W4:Y:S04]  /*11a80*/  LDL.LU R240, [R1+0x9ec] ;  /* 0x0009ec0001f07983 */ /* 0x000f280000300800 */
[----:B------:R0:W-:Y:S04]  /*11a90*/  STL [R1+0xa58], R239 ;  /* 0x000a58ef01007387 */ /* 0x0001e80000100800 */
[----:B0-----:R-:W4:Y:S04]  /*11aa0*/  LDL.LU R239, [R1+0xa10] ;  /* 0x000a100001ef7983 */ /* 0x001f280000300800 */
[----:B------:R-:W4:Y:S04]  /*11ab0*/  LDL.LU R238, [R1+0x9e4] ;  /* 0x0009e40001ee7983 */ /* 0x000f280000300800 */
[----:B------:R-:W4:Y:S04]  /*11ac0*/  LDL.LU R232, [R1+0xa08] ;  /* 0x000a080001e87983 */ /* 0x000f280000300800 */
[----:B------:R-:W4:Y:S01]  /*11ad0*/  LDL.LU R230, [R1+0x9dc] ;  /* 0x0009dc0001e67983 */ /* 0x000f220000300800 */
[----:B--2---:R-:W-:-:S05]  /*11ae0*/  IADD3 R21, P5, R21, R10, RZ ;  /* 0x0000000a15157210 */ /* 0x004fca0007fbe0ff */
[----:B------:R0:W-:Y:S04]  /*11af0*/  STL [R1+0xa2c], R21 ;  /* 0x000a2c1501007387 */ /* 0x0001e80000100800 */
[----:B0-----:R-:W2:Y:S01]  /*11b00*/  LDL.LU R21, [R1+0xa00] ;  /* 0x000a000001157983 */ /* 0x001ea20000300800 */
[----:B---3--:R-:W-:-:S05]  /*11b10*/  IMAD.X R205, R205, 0x1, R11, P6 ;  /* 0x00000001cdcd7824 */ /* 0x008fca00030e060b */
[----:B------:R0:W-:Y:S01]  /*11b20*/  STL [R1+0xa50], R205 ;  /* 0x000a50cd01007387 */ /* 0x0001e20000100800 */
[----:B----4-:R-:W-:-:S03]  /*11b30*/  IADD3 R224, P6, R224, R10, RZ ;  /* 0x0000000ae0e07210 */ /* 0x010fc60007fde0ff */
[----:B0-----:R-:W3:Y:S04]  /*11b40*/  LDL.LU R205, [R1+0x9d4] ;  /* 0x0009d40001cd7983 */ /* 0x001ee80000300800 */
[----:B------:R0:W-:Y:S01]  /*11b50*/  STL [R1+0xa24], R224 ;  /* 0x000a24e001007387 */ /* 0x0001e20000100800 */
[----:B------:R-:W-:-:S03]  /*11b60*/  IMAD.X R22, R22, 0x1, R11, P1 ;  /* 0x0000000116167824 */ /* 0x000fc600008e060b */
[----:B0-----:R-:W4:Y:S04]  /*11b70*/  LDL.LU R224, [R1+0x9f8] ;  /* 0x0009f80001e07983 */ /* 0x001f280000300800 */
[----:B------:R0:W-:Y:S01]  /*11b80*/  STL [R1+0xa48], R22 ;  /* 0x000a481601007387 */ /* 0x0001e20000100800 */
[----:B------:R-:W-:-:S03]  /*11b90*/  IADD3 R237, P1, R237, R10, RZ ;  /* 0x0000000aeded7210 */ /* 0x000fc60007f3e0ff */
[----:B0-----:R-:W4:Y:S04]  /*11ba0*/  LDL.LU R22, [R1+0x9cc] ;  /* 0x0009cc0001167983 */ /* 0x001f280000300800 */
[----:B------:R0:W-:Y:S04]  /*11bb0*/  STL [R1+0xa1c], R237 ;  /* 0x000a1ced01007387 */ /* 0x0001e80000100800 */
[----:B0-----:R-:W4:Y:S01]  /*11bc0*/  LDL.LU R237, [R1+0x9f0] ;  /* 0x0009f00001ed7983 */ /* 0x001f220000300800 */
[----:B------:R-:W-:Y:S01]  /*11bd0*/  IMAD.X R207, R207, 0x1, R11, P2 ;  /* 0x00000001cfcf7824 */ /* 0x000fe200010e060b */
[----:B------:R-:W-:-:S04]  /*11be0*/  IADD3 R23, P2, R23, R10, RZ ;  /* 0x0000000a17177210 */ /* 0x000fc80007f5e0ff */
[----:B------:R0:W-:Y:S01]  /*11bf0*/  STL [R1+0xa40], R207 ;  /* 0x000a40cf01007387 */ /* 0x0001e20000100800 */
[--C-:B------:R-:W-:Y:S01]  /*11c00*/  IMAD.X R201, R201, 0x1, R11.reuse, P3 ;  /* 0x00000001c9c97824 */ /* 0x100fe200018e060b */
[----:B------:R-:W-:Y:S02]  /*11c10*/  IADD3 R203, P3, R203, R10, RZ ;  /* 0x0000000acbcb7210 */ /* 0x000fe40007f7e0ff */
[----:B0-----:R-:W4:Y:S01]  /*11c20*/  LDL.LU R207, [R1+0x9c4] ;  /* 0x0009c40001cf7983 */ /* 0x001f220000300800 */
[----:B------:R-:W-:-:S03]  /*11c30*/  IMAD.X R165, R165, 0x1, R11, P4 ;  /* 0x00000001a5a57824 */ /* 0x000fc600020e060b */
[----:B------:R-:W-:Y:S04]  /*11c40*/  STL [R1+0xa14], R23 ;  /* 0x000a141701007387 */ /* 0x000fe80000100800 */
[----:B------:R-:W-:Y:S01]  /*11c50*/  STL [R1+0xa38], R201 ;  /* 0x000a38c901007387 */ /* 0x000fe20000100800 */
[----:B------:R-:W-:-:S03]  /*11c60*/  IADD3 R16, P4, R16, R10, RZ ;  /* 0x0000000a10107210 */ /* 0x000fc60007f9e0ff */
[----:B------:R0:W-:Y:S04]  /*11c70*/  STL [R1+0xa30], R165 ;  /* 0x000a30a501007387 */ /* 0x0001e80000100800 */
[----:B------:R-:W-:Y:S04]  /*11c80*/  STL [R1+0xa0c], R203 ;  /* 0x000a0ccb01007387 */ /* 0x000fe80000100800 */
[----:B0-----:R-:W4:Y:S04]  /*11c90*/  LDL.LU R165, [R1+0x9e8] ;  /* 0x0009e80001a57983 */ /* 0x001f280000300800 */
[----:B------:R0:W-:Y:S04]  /*11ca0*/  STL [R1+0xa04], R16 ;  /* 0x000a041001007387 */ /* 0x0001e80000100800 */
[----:B0-----:R-:W4:Y:S01]  /*11cb0*/  LDL.LU R16, [R1+0x9bc] ;  /* 0x0009bc0001107983 */ /* 0x001f220000300800 */
[----:B------:R-:W-:-:S02]  /*11cc0*/  IMAD.X R17, R17, 0x1, R11, P6 ;  /* 0x0000000111117824 */ /* 0x000fc400030e060b */
[--C-:B------:R-:W-:Y:S01]  /*11cd0*/  IMAD.X R233, R233, 0x1, R11.reuse, P5 ;  /* 0x00000001e9e97824 */ /* 0x100fe200028e060b */
[-C--:B------:R-:W-:Y:S02]  /*11ce0*/  IADD3 R235, P5, R235, R10.reuse, RZ ;  /* 0x0000000aebeb7210 */ /* 0x080fe40007fbe0ff */
[----:B------:R0:W-:Y:S01]  /*11cf0*/  STL [R1+0xa20], R17 ;  /* 0x000a201101007387 */ /* 0x0001e20000100800 */
[-C--:B------:R-:W-:Y:S01]  /*11d00*/  IADD3 R248, P6, R248, R10.reuse, RZ ;  /* 0x0000000af8f87210 */ /* 0x080fe20007fde0ff */
[----:B------:R-:W-:Y:S02]  /*11d10*/  IMAD.X R246, R246, 0x1, R11, P1 ;  /* 0x00000001f6f67824 */ /* 0x000fe400008e060b */
[----:B------:R-:W-:Y:S04]  /*11d20*/  STL [R1+0xa28], R233 ;  /* 0x000a28e901007387 */ /* 0x000fe80000100800 */
[----:B0-----:R-:W4:Y:S01]  /*11d30*/  LDL.LU R17, [R1+0x9e0] ;  /* 0x0009e00001117983 */ /* 0x001f220000300800 */
[----:B------:R-:W-:-:S03]  /*11d40*/  IADD3 R240, P1, R240, R10, RZ ;  /* 0x0000000af0f07210 */ /* 0x000fc60007f3e0ff */
[----:B------:R-:W-:Y:S04]  /*11d50*/  STL [R1+0x9fc], R235 ;  /* 0x0009fceb01007387 */ /* 0x000fe80000100800 */
[----:B------:R-:W-:Y:S01]  /*11d60*/  STL [R1+0x9f4], R248 ;  /* 0x0009f4f801007387 */ /* 0x000fe20000100800 */
[----:B------:R-:W-:Y:S01]  /*11d70*/  IMAD.X R239, R239, 0x1, R11, P2 ;  /* 0x00000001efef7824 */ /* 0x000fe200010e060b */
[----:B------:R-:W-:-:S04]  /*11d80*/  IADD3 R238, P2, R238, R10, RZ ;  /* 0x0000000aeeee7210 */ /* 0x000fc80007f5e0ff */
[----:B------:R0:W-:Y:S01]  /*11d90*/  STL [R1+0xa10], R239 ;  /* 0x000a10ef01007387 */ /* 0x0001e20000100800 */
[----:B------:R-:W-:-:S03]  /*11da0*/  IMAD.X R232, R232, 0x1, R11, P3 ;  /* 0x00000001e8e87824 */ /* 0x000fc600018e060b */
[----:B------:R-:W-:Y:S01]  /*11db0*/  STL [R1+0xa18], R246 ;  /* 0x000a18f601007387 */ /* 0x000fe20000100800 */
[----:B------:R-:W-:-:S03]  /*11dc0*/  IADD3 R230, P3, R230, R10, RZ ;  /* 0x0000000ae6e67210 */ /* 0x000fc60007f7e0ff */
[----:B0-----:R-:W4:Y:S04]  /*11dd0*/  LDL.LU R239, [R1+0x9b4] ;  /* 0x0009b40001ef7983 */ /* 0x001f280000300800 */
[----:B------:R-:W-:Y:S04]  /*11de0*/  STL [R1+0x9ec], R240 ;  /* 0x0009ecf001007387 */ /* 0x000fe80000100800 */
[----:B------:R-:W-:Y:S01]  /*11df0*/  STL [R1+0x9e4], R238 ;  /* 0x0009e4ee01007387 */ /* 0x000fe20000100800 */
[----:B--2---:R-:W-:-:S05]  /*11e00*/  IMAD.X R21, R21, 0x1, R11, P4 ;  /* 0x0000000115157824 */ /* 0x004fca00020e060b */
[----:B------:R0:W-:Y:S04]  /*11e10*/  STL [R1+0xa00], R21 ;  /* 0x000a001501007387 */ /* 0x0001e80000100800 */
[----:B------:R-:W-:Y:S04]  /*11e20*/  STL [R1+0xa08], R232 ;  /* 0x000a08e801007387 */ /* 0x000fe80000100800 */
[----:B0-----:R-:W2:Y:S04]  /*11e30*/  LDL.LU R21, [R1+0x9d8] ;  /* 0x0009d80001157983 */ /* 0x001ea80000300800 */
[----:B------:R-:W-:Y:S01]  /*11e40*/  STL [R1+0x9dc], R230 ;  /* 0x0009dce601007387 */ /* 0x000fe20000100800 */
[----:B---3--:R-:W-:-:S05]  /*11e50*/  IADD3 R205, P4, R205, R10, RZ ;  /* 0x0000000acdcd7210 */ /* 0x008fca0007f9e0ff */
[----:B------:R0:W-:Y:S01]  /*11e60*/  STL [R1+0x9d4], R205 ;  /* 0x0009d4cd01007387 */ /* 0x0001e20000100800 */
[----:B----4-:R-:W-:-:S03]  /*11e70*/  IMAD.X R224, R224, 0x1, R11, P5 ;  /* 0x00000001e0e07824 */ /* 0x010fc600028e060b */
[----:B0-----:R-:W3:Y:S01]  /*11e80*/  LDL.LU R205, [R1+0x9ac] ;  /* 0x0009ac0001cd7983 */ /* 0x001ee20000300800 */
[----:B------:R-:W-:-:S05]  /*11e90*/  IADD3 R22, P5, R22, R10, RZ ;  /* 0x0000000a16167210 */ /* 0x000fca0007fbe0ff */
[----:B------:R0:W-:Y:S01]  /*11ea0*/  STL [R1+0x9cc], R22 ;  /* 0x0009cc1601007387 */ /* 0x0001e20000100800 */
[----:B------:R-:W-:-:S03]  /*11eb0*/  IMAD.X R237, R237, 0x1, R11, P6 ;  /* 0x00000001eded7824 */ /* 0x000fc600030e060b */
[----:B0-----:R-:W4:Y:S04]  /*11ec0*/  LDL.LU R22, [R1+0x9d0] ;  /* 0x0009d00001167983 */ /* 0x001f280000300800 */
[----:B------:R-:W-:Y:S04]  /*11ed0*/  STL [R1+0x9f8], R224 ;  /* 0x0009f8e001007387 */ /* 0x000fe80000100800 */
[----:B------:R0:W-:Y:S01]  /*11ee0*/  STL [R1+0x9f0], R237 ;  /* 0x0009f0ed01007387 */ /* 0x0001e20000100800 */
[----:B------:R-:W-:-:S03]  /*11ef0*/  IADD3 R207, P6, R207, R10, RZ ;  /* 0x0000000acfcf7210 */ /* 0x000fc60007fde0ff */
[----:B0-----:R-:W4:Y:S04]  /*11f00*/  LDL.LU R237, [R1+0x9a4] ;  /* 0x0009a40001ed7983 */ /* 0x001f280000300800 */
[----:B------:R-:W4:Y:S04]  /*11f10*/  LDL.LU R226, [R1+0x9c8] ;  /* 0x0009c80001e27983 */ /* 0x000f280000300800 */
[----:B------:R-:W4:Y:S04]  /*11f20*/  LDL.LU R152, [R1+0x99c] ;  /* 0x00099c0001987983 */ /* 0x000f280000300800 */
[----:B------:R-:W4:Y:S04]  /*11f30*/  LDL.LU R23, [R1+0x9c0] ;  /* 0x0009c00001177983 */ /* 0x000f280000300800 */
[----:B------:R0:W-:Y:S04]  /*11f40*/  STL [R1+0x9c4], R207 ;  /* 0x0009c4cf01007387 */ /* 0x0001e80000100800 */
[----:B------:R-:W4:Y:S01]  /*11f50*/  LDL.LU R224, [R1+0x994] ;  /* 0x0009940001e07983 */ /* 0x000f220000300800 */
[----:B------:R-:W-:-:S03]  /*11f60*/  IMAD.X R165, R165, 0x1, R11, P1 ;  /* 0x00000001a5a57824 */ /* 0x000fc600008e060b */
[----:B0-----:R-:W4:Y:S04]  /*11f70*/  LDL.LU R207, [R1+0x9b8] ;  /* 0x0009b80001cf7983 */ /* 0x001f280000300800 */
[----:B------:R-:W4:Y:S04]  /*11f80*/  LDL.LU R201, [R1+0x98c] ;  /* 0x00098c0001c97983 */ /* 0x000f280000300800 */
[----:B------:R-:W4:Y:S01]  /*11f90*/  LDL.LU R203, [R1+0x9b0] ;  /* 0x0009b00001cb7983 */ /* 0x000f220000300800 */
[----:B------:R-:W-:-:S03]  /*11fa0*/  IADD3 R16, P1, R16, R10, RZ ;  /* 0x0000000a10107210 */ /* 0x000fc60007f3e0ff */
[----:B------:R-:W-:Y:S04]  /*11fb0*/  STL [R1+0x9e8], R165 ;  /* 0x0009e8a501007387 */ /* 0x000fe80000100800 */
[----:B------:R0:W-:Y:S04]  /*11fc0*/  STL [R1+0x9bc], R16 ;  /* 0x0009bc1001007387 */ /* 0x0001e80000100800 */
[----:B0-----:R-:W4:Y:S01]  /*11fd0*/  LDL.LU R16, [R1+0x984] ;  /* 0x0009840001107983 */ /* 0x001f220000300800 */
[----:B------:R-:W-:-:S03]  /*11fe0*/  IMAD.X R17, R17, 0x1, R11, P2 ;  /* 0x0000000111117824 */ /* 0x000fc600010e060b */
        /* <DEDUP_REMOVED lines=8> */
[----:B------:R-:W4:Y:S04]  /*12070*/  LDL.LU R238, [R1+0x990] ;  /* 0x0009900001ee7983 */ /* 0x000f280000300800 */
[----:B------:R-:W4:Y:S04]  /*12080*/  LDL.LU R232, [R1+0x964] ;  /* 0x0009640001e87983 */ /* 0x000f280000300800 */
[----:B------:R0:W-:Y:S04]  /*12090*/  STL [R1+0x9b4], R239 ;  /* 0x0009b4ef01007387 */ /* 0x0001e80000100800 */
[----:B0-----:R-:W4:Y:S04]  /*120a0*/  LDL.LU R239, [R1+0x988] ;  /* 0x0009880001ef7983 */ /* 0x001f280000300800 */
[----:B------:R-:W4:Y:S01]  /*120b0*/  LDL.LU R230, [R1+0x95c] ;  /* 0x00095c0001e67983 */ /* 0x000f220000300800 */
[----:B--2---:R-:W-:-:S05]  /*120c0*/  IMAD.X R21, R21, 0x1, R11, P3 ;  /* 0x0000000115157824 */ /* 0x004fca00018e060b */
[----:B------:R0:W-:Y:S04]  /*120d0*/  STL [R1+0x9d8], R21 ;  /* 0x0009d81501007387 */ /* 0x0001e80000100800 */
[----:B0-----:R-:W2:Y:S04]  /*120e0*/  LDL.LU R21, [R1+0x980] ;  /* 0x0009800001157983 */ /* 0x001ea80000300800 */
[----:B------:R-:W2:Y:S01]  /*120f0*/  LDL.LU R165, [R1+0x954] ;  /* 0x0009540001a57983 */ /* 0x000ea20000300800 */
[----:B---3--:R-:W-:-:S05]  /*12100*/  IADD3 R205, P3, R205, R10, RZ ;  /* 0x0000000acdcd7210 */ /* 0x008fca0007f7e0ff */
[----:B------:R0:W-:Y:S04]  /*12110*/  STL [R1+0x9ac], R205 ;  /* 0x0009accd01007387 */ /* 0x0001e80000100800 */
[----:B0-----:R-:W3:Y:S01]  /*12120*/  LDL.LU R205, [R1+0x978] ;  /* 0x0009780001cd7983 */ /* 0x001ee20000300800 */
[----:B----4-:R-:W-:-:S05]  /*12130*/  IMAD.X R22, R22, 0x1, R11, P4 ;  /* 0x0000000116167824 */ /* 0x010fca00020e060b */
[----:B------:R0:W-:Y:S04]  /*12140*/  STL [R1+0x9d0], R22 ;  /* 0x0009d01601007387 */ /* 0x0001e80000100800 */
[----:B0-----:R-:W4:Y:S01]  /*12150*/  LDL.LU R22, [R1+0x94c] ;  /* 0x00094c0001167983 */ /* 0x001f220000300800 */
[----:B------:R-:W-:Y:S01]  /*12160*/  IADD3 R237, P4, R237, R10, RZ ;  /* 0x0000000aeded7210 */ /* 0x000fe20007f9e0ff */
[----:B------:R-:W-:-:S04]  /*12170*/  IMAD.X R226, R226, 0x1, R11, P5 ;  /* 0x00000001e2e27824 */ /* 0x000fc800028e060b */
[----:B------:R0:W-:Y:S01]  /*12180*/  STL [R1+0x9a4], R237 ;  /* 0x0009a4ed01007387 */ /* 0x0001e20000100800 */
[-C--:B------:R-:W-:Y:S01]  /*12190*/  IADD3 R152, P5, R152, R10.reuse, RZ ;  /* 0x0000000a98987210 */ /* 0x080fe20007fbe0ff */
[----:B------:R-:W-:Y:S02]  /*121a0*/  IMAD.X R23, R23, 0x1, R11, P6 ;  /* 0x0000000117177824 */ /* 0x000fe400030e060b */
[----:B0-----:R-:W4:Y:S01]  /*121b0*/  LDL.LU R237, [R1+0x970] ;  /* 0x0009700001ed7983 */ /* 0x001f220000300800 */
[----:B------:R-:W-:-:S03]  /*121c0*/  IADD3 R224, P6, R224, R10, RZ ;  /* 0x0000000ae0e07210 */ /* 0x000fc60007fde0ff */
[----:B------:R-:W-:Y:S04]  /*121d0*/  STL [R1+0x9c8], R226 ;  /* 0x0009c8e201007387 */ /* 0x000fe80000100800 */
[----:B------:R-:W-:Y:S01]  /*121e0*/  STL [R1+0x99c], R152 ;  /* 0x00099c9801007387 */ /* 0x000fe20000100800 */
[----:B------:R-:W-:-:S03]  /*121f0*/  IMAD.X R207, R207, 0x1, R11, P1 ;  /* 0x00000001cfcf7824 */ /* 0x000fc600008e060b */
[----:B------:R0:W-:Y:S01]  /*12200*/  STL [R1+0x994], R224 ;  /* 0x000994e001007387 */ /* 0x0001e20000100800 */
[----:B------:R-:W-:-:S03]  /*12210*/  IADD3 R201, P1, R201, R10, RZ ;  /* 0x0000000ac9c97210 */ /* 0x000fc60007f3e0ff */
[----:B------:R-:W-:Y:S01]  /*12220*/  STL [R1+0x9c0], R23 ;  /* 0x0009c01701007387 */ /* 0x000fe20000100800 */
[----:B------:R-:W-:-:S03]  /*12230*/  IMAD.X R203, R203, 0x1, R11, P2 ;  /* 0x00000001cbcb7824 */ /* 0x000fc600010e060b */
[----:B0-----:R-:W4:Y:S04]  /*12240*/  LDL.LU R224, [R1+0x944] ;  /* 0x0009440001e07983 */ /* 0x001f280000300800 */
[----:B------:R0:W-:Y:S01]  /*12250*/  STL [R1+0x9b8], R207 ;  /* 0x0009b8cf01007387 */ /* 0x0001e20000100800 */
[----:B------:R-:W-:-:S03]  /*12260*/  IADD3 R16, P2, R16, R10, RZ ;  /* 0x0000000a10107210 */ /* 0x000fc60007f5e0ff */
[----:B0-----:R-:W4:Y:S04]  /*12270*/  LDL.LU R207, [R1+0x968] ;  /* 0x0009680001cf7983 */ /* 0x001f280000300800 */
[----:B------:R0:W-:Y:S04]  /*12280*/  STL [R1+0x984], R16 ;  /* 0x0009841001007387 */ /* 0x0001e80000100800 */
[----:B------:R-:W-:Y:S04]  /*12290*/  STL [R1+0x98c], R201 ;  /* 0x00098cc901007387 */ /* 0x000fe80000100800 */
[----:B0-----:R-:W4:Y:S01]  /*122a0*/  LDL.LU R16, [R1+0x93c] ;  /* 0x00093c0001107983 */ /* 0x001f220000300800 */
[--C-:B------:R-:W-:Y:S01]  /*122b0*/  IMAD.X R233, R233, 0x1, R11.reuse, P3 ;  /* 0x00000001e9e97824 */ /* 0x100fe200018e060b */
[-C--:B------:R-:W-:Y:S01]  /*122c0*/  IADD3 R235, P3, R235, R10.reuse, RZ ;  /* 0x0000000aebeb7210 */ /* 0x080fe20007f7e0ff */
[----:B------:R-:W-:Y:S01]  /*122d0*/  IMAD.X R248, R248, 0x1, R11, P4 ;  /* 0x00000001f8f87824 */ /* 0x000fe200020e060b */
[----:B------:R-:W-:Y:S01]  /*122e0*/  STL [R1+0x9b0], R203 ;  /* 0x0009b0cb01007387 */ /* 0x000fe20000100800 */
[----:B------:R-:W-:-:S03]  /*122f0*/  IADD3 R246, P4, R246, R10, RZ ;  /* 0x0000000af6f67210 */ /* 0x000fc60007f9e0ff */
[----:B------:R-:W-:Y:S01]  /*12300*/  STL [R1+0x9a8], R233 ;  /* 0x0009a8e901007387 */ /* 0x000fe20000100800 */
[----:B------:R-:W-:-:S03]  /*12310*/  IMAD.X R17, R17, 0x1, R11, P5 ;  /* 0x0000000111117824 */ /* 0x000fc600028e060b */
[----:B------:R-:W-:Y:S01]  /*12320*/  STL [R1+0x97c], R235 ;  /* 0x00097ceb01007387 */ /* 0x000fe20000100800 */
[----:B------:R-:W-:-:S03]  /*12330*/  IADD3 R240, P5, R240, R10, RZ ;  /* 0x0000000af0f07210 */ /* 0x000fc60007fbe0ff */
[----:B------:R0:W-:Y:S01]  /*12340*/  STL [R1+0x998], R17 ;  /* 0x0009981101007387 */ /* 0x0001e20000100800 */
[----:B------:R-:W-:-:S03]  /*12350*/  IMAD.X R238, R238, 0x1, R11, P6 ;  /* 0x00000001eeee7824 */ /* 0x000fc600030e060b */
[----:B------:R-:W-:Y:S01]  /*12360*/  STL [R1+0x9a0], R248 ;  /* 0x0009a0f801007387 */ /* 0x000fe20000100800 */
[----:B------:R-:W-:-:S03]  /*12370*/  IADD3 R232, P6, R232, R10, RZ ;  /* 0x0000000ae8e87210 */ /* 0x000fc60007fde0ff */
[----:B0-----:R-:W4:Y:S04]  /*12380*/  LDL.LU R17, [R1+0x960] ;  /* 0x0009600001117983 */ /* 0x001f280000300800 */
[----:B------:R-:W-:Y:S01]  /*12390*/  STL [R1+0x974], R246 ;  /* 0x000974f601007387 */ /* 0x000fe20000100800 */
[----:B------:R-:W-:-:S03]  /*123a0*/  IMAD.X R239, R239, 0x1, R11, P1 ;  /* 0x00000001efef7824 */ /* 0x000fc600008e060b */
[----:B------:R-:W-:Y:S04]  /*123b0*/  STL [R1+0x96c], R240 ;  /* 0x00096cf001007387 */ /* 0x000fe80000100800 */
[----:B------:R0:W-:Y:S01]  /*123c0*/  STL [R1+0x988], R239 ;  /* 0x000988ef01007387 */ /* 0x0001e20000100800 */
[----:B------:R-:W-:-:S03]  /*123d0*/  IADD3 R230, P1, R230, R10, RZ ;  /* 0x0000000ae6e67210 */ /* 0x000fc60007f3e0ff */
[----:B------:R-:W-:Y:S04]  /*123e0*/  STL [R1+0x990], R238 ;  /* 0x000990ee01007387 */ /* 0x000fe80000100800 */
[----:B0-----:R-:W4:Y:S04]  /*123f0*/  LDL.LU R239, [R1+0x934] ;  /* 0x0009340001ef7983 */ /* 0x001f280000300800 */
[----:B------:R-:W-:Y:S01]  /*12400*/  STL [R1+0x964], R232 ;  /* 0x000964e801007387 */ /* 0x000fe20000100800 */
[----:B--2---:R-:W-:Y:S01]  /*12410*/  IMAD.X R21, R21, 0x1, R11, P2 ;  /* 0x0000000115157824 */ /* 0x004fe200010e060b */
[----:B------:R-:W-:-:S04]  /*12420*/  IADD3 R165, P2, R165, R10, RZ ;  /* 0x0000000aa5a57210 */ /* 0x000fc80007f5e0ff */
[----:B------:R0:W-:Y:S04]  /*12430*/  STL [R1+0x980], R21 ;  /* 0x0009801501007387 */ /* 0x0001e80000100800 */
[----:B0-----:R-:W2:Y:S04]  /*12440*/  LDL.LU R21, [R1+0x958] ;  /* 0x0009580001157983 */ /* 0x001ea80000300800 */
[----:B------:R-:W-:Y:S01]  /*12450*/  STL [R1+0x95c], R230 ;  /* 0x00095ce601007387 */ /* 0x000fe20000100800 */
[----:B---3--:R-:W-:-:S05]  /*12460*/  IMAD.X R205, R205, 0x1, R11, P3 ;  /* 0x00000001cdcd7824 */ /* 0x008fca00018e060b */
[----:B------:R0:W-:Y:S04]  /*12470*/  STL [R1+0x978], R205 ;  /* 0x000978cd01007387 */ /* 0x0001e80000100800 */
[----:B0-----:R-:W3:Y:S04]  /*12480*/  LDL.LU R205, [R1+0x92c] ;  /* 0x00092c0001cd7983 */ /* 0x001ee80000300800 */
[----:B------:R-:W-:Y:S01]  /*12490*/  STL [R1+0x954], R165 ;  /* 0x000954a501007387 */ /* 0x000fe20000100800 */
[----:B----4-:R-:W-:-:S05]  /*124a0*/  IADD3 R22, P3, R22, R10, RZ ;  /* 0x0000000a16167210 */ /* 0x010fca0007f7e0ff */
        /* <DEDUP_REMOVED lines=21> */
[----:B------:R-:W4:Y:S04]  /*12600*/  LDL.LU R246, [R1+0x920] ;  /* 0x0009200001f67983 */ /* 0x000f280000300800 */
[----:B0-----:R-:W4:Y:S01]  /*12610*/  LDL.LU R16, [R1+0x8f4] ;  /* 0x0008f40001107983 */ /* 0x001f220000300800 */
[----:B------:R-:W-:-:S03]  /*12620*/  IMAD.X R17, R17, 0x1, R11, P6 ;  /* 0x0000000111117824 */ /* 0x000fc600030e060b */
[----:B------:R-:W4:Y:S04]  /*12630*/  LDL.LU R240, [R1+0x918] ;  /* 0x0009180001f07983 */ /* 0x000f280000300800 */
[----:B------:R-:W4:Y:S04]  /*12640*/  LDL.LU R238, [R1+0x8ec] ;  /* 0x0008ec0001ee7983 */ /* 0x000f280000300800 */
[----:B------:R-:W4:Y:S04]  /*12650*/  LDL.LU R232, [R1+0x910] ;  /* 0x0009100001e87983 */ /* 0x000f280000300800 */
[----:B------:R0:W-:Y:S01]  /*12660*/  STL [R1+0x960], R17 ;  /* 0x0009601101007387 */ /* 0x0001e20000100800 */
[----:B------:R-:W-:-:S03]  /*12670*/  IADD3 R239, P6, R239, R10, RZ ;  /* 0x0000000aefef7210 */ /* 0x000fc60007fde0ff */
[----:B0-----:R-:W4:Y:S04]  /*12680*/  LDL.LU R17, [R1+0x8e4] ;  /* 0x0008e40001117983 */ /* 0x001f280000300800 */
[----:B------:R-:W4:Y:S04]  /*12690*/  LDL.LU R230, [R1+0x908] ;  /* 0x0009080001e67983 */ /* 0x000f280000300800 */
[----:B------:R0:W-:Y:S04]  /*126a0*/  STL [R1+0x934], R239 ;  /* 0x000934ef01007387 */ /* 0x0001e80000100800 */
[----:B0-----:R-:W4:Y:S04]  /*126b0*/  LDL.LU R239, [R1+0x8dc] ;  /* 0x0008dc0001ef7983 */ /* 0x001f280000300800 */
[----:B------:R-:W4:Y:S01]  /*126c0*/  LDL.LU R224, [R1+0x900] ;  /* 0x0009000001e07983 */ /* 0x000f220000300800 */
[----:B--2---:R-:W-:-:S05]  /*126d0*/  IMAD.X R21, R21, 0x1, R11, P1 ;  /* 0x0000000115157824 */ /* 0x004fca00008e060b */
[----:B------:R0:W-:Y:S04]  /*126e0*/  STL [R1+0x958], R21 ;  /* 0x0009581501007387 */ /* 0x0001e80000100800 */
[----:B0-----:R-:W2:Y:S01]  /*126f0*/  LDL.LU R21, [R1+0x8d4] ;  /* 0x0008d40001157983 */ /* 0x001ea20000300800 */
[----:B---3--:R-:W-:-:S05]  /*12700*/  IADD3 R205, P1, R205, R10, RZ ;  /* 0x0000000acdcd7210 */ /* 0x008fca0007f3e0ff */
[----:B------:R0:W-:Y:S04]  /*12710*/  STL [R1+0x92c], R205 ;  /* 0x00092ccd01007387 */ /* 0x0001e80000100800 */
[----:B0-----:R-:W3:Y:S01]  /*12720*/  LDL.LU R205, [R1+0x8f8] ;  /* 0x0008f80001cd7983 */ /* 0x001ee20000300800 */
[----:B----4-:R-:W-:Y:S01]  /*12730*/  IMAD.X R22, R22, 0x1, R11, P2 ;  /* 0x0000000116167824 */ /* 0x010fe200010e060b */
        /* <DEDUP_REMOVED lines=9> */
[----:B------:R0:W-:Y:S01]  /*127d0*/  STL [R1+0x940], R165 ;  /* 0x000940a501007387 */ /* 0x0001e20000100800 */
[----:B------:R-:W-:-:S03]  /*127e0*/  IMAD.X R201, R201, 0x1, R11, P5 ;  /* 0x00000001c9c97824 */ /* 0x000fc600028e060b */
[----:B------:R-:W-:Y:S01]  /*127f0*/  STL [R1+0x91c], R23 ;  /* 0x00091c1701007387 */ /* 0x000fe20000100800 */
[----:B------:R-:W-:-:S03]  /*12800*/  IADD3 R203, P5, R203, R10, RZ ;  /* 0x0000000acbcb7210 */ /* 0x000fc60007fbe0ff */
[----:B0-----:R-:W4:Y:S04]  /*12810*/  LDL.LU R165, [R1+0x8f0] ;  /* 0x0008f00001a57983 */ /* 0x001f280000300800 */
[----:B------:R0:W-:Y:S04]  /*12820*/  STL [R1+0x914], R237 ;  /* 0x000914ed01007387 */ /* 0x0001e80000100800 */
[----:B0-----:R-:W4:Y:S01]  /*12830*/  LDL.LU R237, [R1+0x8c4] ;  /* 0x0008c40001ed7983 */ /* 0x001f220000300800 */
[----:B------:R-:W-:Y:S01]  /*12840*/  IMAD.X R207, R207, 0x1, R11, P6 ;  /* 0x00000001cfcf7824 */ /* 0x000fe200030e060b */
[----:B------:R-:W-:-:S04]  /*12850*/  IADD3 R233, P6, R233, R10, RZ ;  /* 0x0000000ae9e97210 */ /* 0x000fc80007fde0ff */
[----:B------:R0:W-:Y:S01]  /*12860*/  STL [R1+0x930], R207 ;  /* 0x000930cf01007387 */ /* 0x0001e20000100800 */
[----:B------:R-:W-:-:S03]  /*12870*/  IMAD.X R235, R235, 0x1, R11, P1 ;  /* 0x00000001ebeb7824 */ /* 0x000fc600008e060b */
[----:B------:R-:W-:Y:S01]  /*12880*/  STL [R1+0x938], R201 ;  /* 0x000938c901007387 */ /* 0x000fe20000100800 */
[----:B------:R-:W-:-:S03]  /*12890*/  IADD3 R248, P1, R248, R10, RZ ;  /* 0x0000000af8f87210 */ /* 0x000fc60007f3e0ff */
[----:B0-----:R-:W4:Y:S01]  /*128a0*/  LDL.LU R207, [R1+0x8e8] ;  /* 0x0008e80001cf7983 */ /* 0x001f220000300800 */
[----:B------:R-:W-:-:S03]  /*128b0*/  IMAD.X R246, R246, 0x1, R11, P2 ;  /* 0x00000001f6f67824 */ /* 0x000fc600010e060b */
[----:B------:R-:W-:Y:S01]  /*128c0*/  STL [R1+0x90c], R203 ;  /* 0x00090ccb01007387 */ /* 0x000fe20000100800 */
[----:B------:R-:W-:-:S03]  /*128d0*/  IADD3 R16, P2, R16, R10, RZ ;  /* 0x0000000a10107210 */ /* 0x000fc60007f5e0ff */
[----:B------:R-:W-:Y:S04]  /*128e0*/  STL [R1+0x904], R233 ;  /* 0x000904e901007387 */ /* 0x000fe80000100800 */
[----:B------:R-:W-:Y:S04]  /*128f0*/  STL [R1+0x928], R235 ;  /* 0x000928eb01007387 */ /* 0x000fe80000100800 */
[----:B------:R0:W-:Y:S04]  /*12900*/  STL [R1+0x8f4], R16 ;  /* 0x0008f41001007387 */ /* 0x0001e80000100800 */
[----:B------:R-:W-:Y:S04]  /*12910*/  STL [R1+0x8fc], R248 ;  /* 0x0008fcf801007387 */ /* 0x000fe80000100800 */
[----:B0-----:R-:W4:Y:S01]  /*12920*/  LDL.LU R16, [R1+0x8bc] ;  /* 0x0008bc0001107983 */ /* 0x001f220000300800 */
[----:B------:R-:W-:-:S02]  /*12930*/  IMAD.X R240, R240, 0x1, R11, P3 ;  /* 0x00000001f0f07824 */ /* 0x000fc400018e060b */
[--C-:B------:R-:W-:Y:S01]  /*12940*/  IMAD.X R232, R232, 0x1, R11.reuse, P4 ;  /* 0x00000001e8e87824 */ /* 0x100fe200020e060b */
[-C--:B------:R-:W-:Y:S02]  /*12950*/  IADD3 R238, P3, R238, R10.reuse, RZ ;  /* 0x0000000aeeee7210 */ /* 0x080fe40007f7e0ff */
[----:B------:R-:W-:Y:S01]  /*12960*/  IADD3 R17, P4, R17, R10, RZ ;  /* 0x0000000a11117210 */ /* 0x000fe20007f9e0ff */
[----:B------:R-:W-:Y:S01]  /*12970*/  STL [R1+0x920], R246 ;  /* 0x000920f601007387 */ /* 0x000fe20000100800 */
[----:B------:R-:W-:-:S03]  /*12980*/  IMAD.X R230, R230, 0x1, R11, P5 ;  /* 0x00000001e6e67824 */ /* 0x000fc600028e060b */
[----:B------:R-:W-:Y:S04]  /*12990*/  STL [R1+0x918], R240 ;  /* 0x000918f001007387 */ /* 0x000fe80000100800 */
[----:B------:R0:W-:Y:S04]  /*129a0*/  STL [R1+0x8e4], R17 ;  /* 0x0008e41101007387 */ /* 0x0001e80000100800 */
[----:B------:R-:W-:Y:S01]  /*129b0*/  STL [R1+0x8ec], R238 ;  /* 0x0008ecee01007387 */ /* 0x000fe20000100800 */
[----:B------:R-:W-:-:S03]  /*129c0*/  IADD3 R239, P5, R239, R10, RZ ;  /* 0x0000000aefef7210 */ /* 0x000fc60007fbe0ff */
[----:B0-----:R-:W4:Y:S01]  /*129d0*/  LDL.LU R17, [R1+0x8e0] ;  /* 0x0008e00001117983 */ /* 0x001f220000300800 */
[----:B------:R-:W-:-:S03]  /*129e0*/  IMAD.X R224, R224, 0x1, R11, P6 ;  /* 0x00000001e0e07824 */ /* 0x000fc600030e060b */
[----:B------:R-:W-:Y:S04]  /*129f0*/  STL [R1+0x910], R232 ;  /* 0x000910e801007387 */ /* 0x000fe80000100800 */
[----:B------:R0:W-:Y:S04]  /*12a00*/  STL [R1+0x8dc], R239 ;  /* 0x0008dcef01007387 */ /* 0x0001e80000100800 */
[----:B0-----:R-:W4:Y:S04]  /*12a10*/  LDL.LU R239, [R1+0x8b4] ;  /* 0x0008b40001ef7983 */ /* 0x001f280000300800 */
[----:B------:R-:W-:Y:S01]  /*12a20*/  STL [R1+0x908], R230 ;  /* 0x000908e601007387 */ /* 0x000fe20000100800 */
[----:B--2---:R-:W-:-:S05]  /*12a30*/  IADD3 R21, P6, R21, R10, RZ ;  /* 0x0000000a15157210 */ /* 0x004fca0007fde0ff */
[----:B------:R0:W-:Y:S04]  /*12a40*/  STL [R1+0x8d4], R21 ;  /* 0x0008d41501007387 */ /* 0x0001e80000100800 */
[----:B0-----:R-:W2:Y:S04]  /*12a50*/  LDL.LU R21, [R1+0x8d8] ;  /* 0x0008d80001157983 */ /* 0x001ea80000300800 */
[----:B------:R-:W-:Y:S01]  /*12a60*/  STL [R1+0x900], R224 ;  /* 0x000900e001007387 */ /* 0x000fe20000100800 */
[----:B---3--:R-:W-:-:S05]  /*12a70*/  IMAD.X R205, R205, 0x1, R11, P1 ;  /* 0x00000001cdcd7824 */ /* 0x008fca00008e060b */
[----:B------:R0:W-:Y:S04]  /*12a80*/  STL [R1+0x8f8], R205 ;  /* 0x0008f8cd01007387 */ /* 0x0001e80000100800 */
[----:B0-----:R-:W3:Y:S04]  /*12a90*/  LDL.LU R205, [R1+0x8ac] ;  /* 0x0008ac0001cd7983 */ /* 0x001ee80000300800 */
[----:B------:R-:W3:Y:S04]  /*12aa0*/  LDL.LU R152, [R1+0x8d0] ;  /* 0x0008d00001987983 */ /* 0x000ee80000300800 */
[----:B------:R-:W3:Y:S04]  /*12ab0*/  LDL.LU R23, [R1+0x8a4] ;  /* 0x0008a40001177983 */ /* 0x000ee80000300800 */
[----:B------:R-:W3:Y:S01]  /*12ac0*/  LDL.LU R224, [R1+0x8c8] ;  /* 0x0008c80001e07983 */ /* 0x000ee20000300800 */
[----:B----4-:R-:W-:-:S05]  /*12ad0*/  IADD3 R22, P1, R22, R10, RZ ;  /* 0x0000000a16167210 */ /* 0x010fca0007f3e0ff */
[----:B------:R0:W-:Y:S04]  /*12ae0*/  STL [R1+0x8cc], R22 ;  /* 0x0008cc1601007387 */ /* 0x0001e80000100800 */
[----:B0-----:R-:W4:Y:S04]  /*12af0*/  LDL.LU R22, [R1+0x89c] ;  /* 0x00089c0001167983 */ /* 0x001f280000300800 */
[----:B------:R-:W4:Y:S04]  /*12b00*/  LDL.LU R201, [R1+0x8c0] ;  /* 0x0008c00001c97983 */ /* 0x000f280000300800 */
[----:B------:R-:W4:Y:S01]  /*12b10*/  LDL.LU R203, [R1+0x894] ;  /* 0x0008940001cb7983 */ /* 0x000f220000300800 */
[----:B------:R-:W-:-:S05]  /*12b20*/  IMAD.X R165, R165, 0x1, R11, P2 ;  /* 0x00000001a5a57824 */ /* 0x000fca00010e060b */
[----:B------:R-:W-:Y:S01]  /*12b30*/  STL [R1+0x8f0], R165 ;  /* 0x0008f0a501007387 */ /* 0x000fe20000100800 */
[----:B------:R-:W-:-:S05]  /*12b40*/  IADD3 R237, P2, R237, R10, RZ ;  /* 0x0000000aeded7210 */ /* 0x000fca0007f5e0ff */
        /* <DEDUP_REMOVED lines=8> */
[----:B0-----:R-:W4:Y:S04]  /*12bd0*/  LDL.LU R207, [R1+0x87c] ;  /* 0x00087c0001cf7983 */ /* 0x001f280000300800 */
[----:B------:R-:W4:Y:S01]  /*12be0*/  LDL.LU R240, [R1+0x8a0] ;  /* 0x0008a00001f07983 */ /* 0x000f220000300800 */
[----:B------:R-:W-:-:S03]  /*12bf0*/  IADD3 R16, P3, R16, R10, RZ ;  /* 0x0000000a10107210 */ /* 0x000fc60007f7e0ff */
[----:B------:R-:W4:Y:S04]  /*12c00*/  LDL.LU R238, [R1+0x874] ;  /* 0x0008740001ee7983 */ /* 0x000f280000300800 */
[----:B------:R-:W4:Y:S04]  /*12c10*/  LDL.LU R232, [R1+0x898] ;  /* 0x0008980001e87983 */ /* 0x000f280000300800 */
[----:B------:R0:W-:Y:S04]  /*12c20*/  STL [R1+0x8bc], R16 ;  /* 0x0008bc1001007387 */ /* 0x0001e80000100800 */
[----:B0-----:R-:W4:Y:S04]  /*12c30*/  LDL.LU R16, [R1+0x86c] ;  /* 0x00086c0001107983 */ /* 0x001f280000300800 */
[----:B------:R-:W4:Y:S01]  /*12c40*/  LDL.LU R230, [R1+0x890] ;  /* 0x0008900001e67983 */ /* 0x000f220000300800 */
[----:B------:R-:W-:-:S05]  /*12c50*/  IMAD.X R17, R17, 0x1, R11, P4 ;  /* 0x0000000111117824 */ /* 0x000fca00020e060b */
[----:B------:R0:W-:Y:S04]  /*12c60*/  STL [R1+0x8e0], R17 ;  /* 0x0008e01101007387 */ /* 0x0001e80000100800 */
[----:B0-----:R-:W4:Y:S01]  /*12c70*/  LDL.LU R17, [R1+0x864] ;  /* 0x0008640001117983 */ /* 0x001f220000300800 */
[----:B------:R-:W-:-:S03]  /*12c80*/  IADD3 R239, P4, R239, R10, RZ ;  /* 0x0000000aefef7210 */ /* 0x000fc60007f9e0ff */
[----:B------:R-:W4:Y:S04]  /*12c90*/  LDL.LU R165, [R1+0x888] ;  /* 0x0008880001a57983 */ /* 0x000f280000300800 */
[----:B------:R0:W-:Y:S04]  /*12ca0*/  STL [R1+0x8b4], R239 ;  /* 0x0008b4ef01007387 */ /* 0x0001e80000100800 */
[----:B0-----:R-:W4:Y:S01]  /*12cb0*/  LDL.LU R239, [R1+0x85c] ;  /* 0x00085c0001ef7983 */ /* 0x001f220000300800 */
[----:B--2---:R-:W-:-:S05]  /*12cc0*/  IMAD.X R21, R21, 0x1, R11, P5 ;  /* 0x0000000115157824 */ /* 0x004fca00028e060b */
[----:B------:R0:W-:Y:S04]  /*12cd0*/  STL [R1+0x8d8], R21 ;  /* 0x0008d81501007387 */ /* 0x0001e80000100800 */
[----:B0-----:R-:W2:Y:S01]  /*12ce0*/  LDL.LU R21, [R1+0x880] ;  /* 0x0008800001157983 */ /* 0x001ea20000300800 */
[----:B---3--:R-:W-:Y:S01]  /*12cf0*/  IADD3 R205, P5, R205, R10, RZ ;  /* 0x0000000acdcd7210 */ /* 0x008fe20007fbe0ff */
[----:B------:R-:W-:-:S04]  /*12d00*/  IMAD.X R152, R152, 0x1, R11, P6 ;  /* 0x0000000198987824 */ /* 0x000fc800030e060b */
[----:B------:R0:W-:Y:S01]  /*12d10*/  STL [R1+0x8ac], R205 ;  /* 0x0008accd01007387 */ /* 0x0001e20000100800 */
[-C--:B------:R-:W-:Y:S01]  /*12d20*/  IADD3 R23, P6, R23, R10.reuse, RZ ;  /* 0x0000000a17177210 */ /* 0x080fe20007fde0ff */
[----:B------:R-:W-:Y:S02]  /*12d30*/  IMAD.X R224, R224, 0x1, R11, P1 ;  /* 0x00000001e0e07824 */ /* 0x000fe400008e060b */
[----:B0-----:R-:W3:Y:S04]  /*12d40*/  LDL.LU R205, [R1+0x854] ;  /* 0x0008540001cd7983 */ /* 0x001ee80000300800 */
[----:B------:R-:W-:Y:S04]  /*12d50*/  STL [R1+0x8d0], R152 ;  /* 0x0008d09801007387 */ /* 0x000fe80000100800 */
[----:B------:R0:W-:Y:S01]  /*12d60*/  STL [R1+0x8c8], R224 ;  /* 0x0008c8e001007387 */ /* 0x0001e20000100800 */
[----:B----4-:R-:W-:-:S03]  /*12d70*/  IADD3 R22, P1, R22, R10, RZ ;  /* 0x0000000a16167210 */ /* 0x010fc60007f3e0ff */
[----:B------:R-:W-:Y:S01]  /*12d80*/  STL [R1+0x8a4], R23 ;  /* 0x0008a41701007387 */ /* 0x000fe20000100800 */
[----:B------:R-:W-:-:S03]  /*12d90*/  IMAD.X R201, R201, 0x1, R11, P2 ;  /* 0x00000001c9c97824 */ /* 0x000fc600010e060b */
[----:B0-----:R-:W4:Y:S04]  /*12da0*/  LDL.LU R224, [R1+0x878] ;  /* 0x0008780001e07983 */ /* 0x001f280000300800 */
[----:B------:R0:W-:Y:S01]  /*12db0*/  STL [R1+0x89c], R22 ;  /* 0x00089c1601007387 */ /* 0x0001e20000100800 */
[----:B------:R-:W-:-:S03]  /*12dc0*/  IADD3 R203, P2, R203, R10, RZ ;  /* 0x0000000acbcb7210 */ /* 0x000fc60007f5e0ff */
        /* <DEDUP_REMOVED lines=17> */
[----:B------:R-:W-:Y:S04]  /*12ee0*/  STL [R1+0x884], R248 ;  /* 0x000884f801007387 */ /* 0x000fe80000100800 */
[----:B0-----:R-:W4:Y:S04]  /*12ef0*/  LDL.LU R207, [R1+0x844] ;  /* 0x0008440001cf7983 */ /* 0x001f280000300800 */
[----:B------:R-:W-:Y:S01]  /*12f00*/  STL [R1+0x8a8], R246 ;  /* 0x0008a8f601007387 */ /* 0x000fe20000100800 */
[----:B------:R-:W-:-:S03]  /*12f10*/  IADD3 R16, P1, R16, R10, RZ ;  /* 0x0000000a10107210 */ /* 0x000fc60007f3e0ff */
[----:B------:R-:W-:Y:S04]  /*12f20*/  STL [R1+0x8a0], R240 ;  /* 0x0008a0f001007387 */ /* 0x000fe80000100800 */
[----:B------:R0:W-:Y:S04]  /*12f30*/  STL [R1+0x86c], R16 ;  /* 0x00086c1001007387 */ /* 0x0001e80000100800 */
[----:B------:R-:W-:Y:S04]  /*12f40*/  STL [R1+0x874], R238 ;  /* 0x000874ee01007387 */ /* 0x000fe80000100800 */
[----:B0-----:R-:W4:Y:S01]  /*12f50*/  LDL.LU R16, [R1+0x868] ;  /* 0x0008680001107983 */ /* 0x001f220000300800 */
[----:B------:R-:W-:Y:S01]  /*12f60*/  IMAD.X R230, R230, 0x1, R11, P2 ;  /* 0x00000001e6e67824 */ /* 0x000fe200010e060b */
[----:B------:R-:W-:-:S02]  /*12f70*/  IADD3 R17, P2, R17, R10, RZ ;  /* 0x0000000a11117210 */ /* 0x000fc40007f5e0ff */
[----:B------:R-:W-:Y:S01]  /*12f80*/  STL [R1+0x898], R232 ;  /* 0x000898e801007387 */ /* 0x000fe20000100800 */
[----:B------:R-:W-:-:S03]  /*12f90*/  IMAD.X R165, R165, 0x1, R11, P3 ;  /* 0x00000001a5a57824 */ /* 0x000fc600018e060b */
[----:B------:R0:W-:Y:S04]  /*12fa0*/  STL [R1+0x864], R17 ;  /* 0x0008641101007387 */ /* 0x0001e80000100800 */
[----:B0-----:R-:W4:Y:S01]  /*12fb0*/  LDL.LU R17, [R1+0x83c] ;  /* 0x00083c0001117983 */ /* 0x001f220000300800 */
[----:B------:R-:W-:-:S03]  /*12fc0*/  IADD3 R239, P3, R239, R10, RZ ;  /* 0x0000000aefef7210 */ /* 0x000fc60007f7e0ff */
[----:B------:R-:W-:Y:S04]  /*12fd0*/  STL [R1+0x890], R230 ;  /* 0x000890e601007387 */ /* 0x000fe80000100800 */
[----:B------:R0:W-:Y:S04]  /*12fe0*/  STL [R1+0x85c], R239 ;  /* 0x00085cef01007387 */ /* 0x0001e80000100800 */
[----:B0-----:R-:W4:Y:S04]  /*12ff0*/  LDL.LU R239, [R1+0x860] ;  /* 0x0008600001ef7983 */ /* 0x001f280000300800 */
[----:B------:R-:W-:Y:S04]  /*13000*/  STL [R1+0x888], R165 ;  /* 0x000888a501007387 */ /* 0x000fe80000100800 */
[----:B------:R-:W4:Y:S01]  /*13010*/  LDL.LU R226, [R1+0x834] ;  /* 0x0008340001e27983 */ /* 0x000f220000300800 */
[----:B--2---:R-:W-:-:S05]  /*13020*/  IMAD.X R21, R21, 0x1, R11, P4 ;  /* 0x0000000115157824 */ /* 0x004fca00020e060b */
[----:B------:R0:W-:Y:S04]  /*13030*/  STL [R1+0x880], R21 ;  /* 0x0008801501007387 */ /* 0x0001e80000100800 */
[----:B0-----:R-:W2:Y:S04]  /*13040*/  LDL.LU R21, [R1+0x858] ;  /* 0x0008580001157983 */ /* 0x001ea80000300800 */
[----:B------:R-:W2:Y:S04]  /*13050*/  LDL.LU R152, [R1+0x82c] ;  /* 0x00082c0001987983 */ /* 0x000ea80000300800 */
[----:B------:R-:W2:Y:S01]  /*13060*/  LDL.LU R23, [R1+0x850] ;  /* 0x0008500001177983 */ /* 0x000ea20000300800 */
[----:B---3--:R-:W-:-:S03]  /*13070*/  IADD3 R205, P4, R205, R10, RZ ;  /* 0x0000000acdcd7210 */ /* 0x008fc60007f9e0ff */
[----:B------:R-:W3:Y:S04]  /*13080*/  LDL.LU R165, [R1+0x824] ;  /* 0x0008240001a57983 */ /* 0x000ee80000300800 */
[----:B------:R0:W-:Y:S04]  /*13090*/  STL [R1+0x854], R205 ;  /* 0x000854cd01007387 */ /* 0x0001e80000100800 */
[----:B0-----:R-:W3:Y:S01]  /*130a0*/  LDL.LU R205, [R1+0x848] ;  /* 0x0008480001cd7983 */ /* 0x001ee20000300800 */
[----:B----4-:R-:W-:-:S03]  /*130b0*/  IMAD.X R224, R224, 0x1, R11, P5 ;  /* 0x00000001e0e07824 */ /* 0x010fc600028e060b */
[----:B------:R-:W4:Y:S04]  /*130c0*/  LDL.LU R201, [R1+0x81c] ;  /* 0x00081c0001c97983 */ /* 0x000f280000300800 */
[----:B------:R-:W4:Y:S04]  /*130d0*/  LDL.LU R203, [R1+0x840] ;  /* 0x0008400001cb7983 */ /* 0x000f280000300800 */
[----:B------:R-:W-:Y:S01]  /*130e0*/  STL [R1+0x878], R224 ;  /* 0x000878e001007387 */ /* 0x000fe20000100800 */
[----:B------:R-:W-:-:S05]  /*130f0*/  IADD3 R22, P5, R22, R10, RZ ;  /* 0x0000000a16167210 */ /* 0x000fca0007fbe0ff */
[----:B------:R0:W-:Y:S04]  /*13100*/  STL [R1+0x84c], R22 ;  /* 0x00084c1601007387 */ /* 0x0001e80000100800 */
[----:B0-----:R-:W4:Y:S04]  /*13110*/  LDL.LU R22, [R1+0x814] ;  /* 0x0008140001167983 */ /* 0x001f280000300800 */
[----:B------:R-:W4:Y:S04]  /*13120*/  LDL.LU R233, [R1+0x838] ;  /* 0x0008380001e97983 */ /* 0x000f280000300800 */
[----:B------:R-:W4:Y:S04]  /*13130*/  LDL.LU R235, [R1+0x80c] ;  /* 0x00080c0001eb7983 */ /* 0x000f280000300800 */
[----:B------:R-:W4:Y:S01]  /*13140*/  LDL.LU R248, [R1+0x830] ;  /* 0x0008300001f87983 */ /* 0x000f220000300800 */
[----:B------:R-:W-:-:S05]  /*13150*/  IMAD.X R237, R237, 0x1, R11, P6 ;  /* 0x00000001eded7824 */ /* 0x000fca00030e060b */
[----:B------:R0:W-:Y:S04]  /*13160*/  STL [R1+0x870], R237 ;  /* 0x000870ed01007387 */ /* 0x0001e80000100800 */
[----:B------:R-:W4:Y:S04]  /*13170*/  LDL.LU R246, [R1+0x804] ;  /* 0x0008040001f67983 */ /* 0x000f280000300800 */
[----:B0-----:R-:W4:Y:S04]  /*13180*/  LDL.LU R237, [R1+0x828] ;  /* 0x0008280001ed7983 */ /* 0x001f280000300800 */
[----:B------:R-:W4:Y:S04]  /*13190*/  LDL.LU R240, [R1+0x7fc] ;  /* 0x0007fc0001f07983 */ /* 0x000f280000300800 */
[----:B------:R-:W4:Y:S04]  /*131a0*/  LDL.LU R238, [R1+0x820] ;  /* 0x0008200001ee7983 */ /* 0x000f280000300800 */
[----:B------:R-:W4:Y:S01]  /*131b0*/  LDL.LU R232, [R1+0x7f4] ;  /* 0x0007f40001e87983 */ /* 0x000f220000300800 */
[----:B------:R-:W-:-:S05]  /*131c0*/  IADD3 R207, P6, R207, R10, RZ ;  /* 0x0000000acfcf7210 */ /* 0x000fca0007fde0ff */
[----:B------:R0:W-:Y:S04]  /*131d0*/  STL [R1+0x844], R207 ;  /* 0x000844cf01007387 */ /* 0x0001e80000100800 */
[----:B0-----:R-:W4:Y:S04]  /*131e0*/  LDL.LU R207, [R1+0x818] ;  /* 0x0008180001cf7983 */ /* 0x001f280000300800 */
[----:B------:R-:W4:Y:S01]  /*131f0*/  LDL.LU R230, [R1+0x7ec] ;  /* 0x0007ec0001e67983 */ /* 0x000f220000300800 */
[----:B------:R-:W-:-:S05]  /*13200*/  IMAD.X R16, R16, 0x1, R11, P1 ;  /* 0x0000000110107824 */ /* 0x000fca00008e060b */
[----:B------:R0:W-:Y:S04]  /*13210*/  STL [R1+0x868], R16 ;  /* 0x0008681001007387 */ /* 0x0001e80000100800 */
[----:B0-----:R-:W4:Y:S04]  /*13220*/  LDL.LU R16, [R1+0x810] ;  /* 0x0008100001107983 */ /* 0x001f280000300800 */
[----:B------:R-:W4:Y:S01]  /*13230*/  LDL.LU R224, [R1+0x7e4] ;  /* 0x0007e40001e07983 */ /* 0x000f220000300800 */
[----:B------:R-:W-:-:S05]  /*13240*/  IADD3 R17, P1, R17, R10, RZ ;  /* 0x0000000a11117210 */ /* 0x000fca0007f3e0ff */
[----:B------:R0:W-:Y:S04]  /*13250*/  STL [R1+0x83c], R17 ;  /* 0x00083c1101007387 */ /* 0x0001e80000100800 */
[----:B0-----:R-:W4:Y:S01]  /*13260*/  LDL.LU R17, [R1+0x808] ;  /* 0x0008080001117983 */ /* 0x001f220000300800 */
[----:B------:R-:W-:-:S05]  /*13270*/  IMAD.X R239, R239, 0x1, R11, P2 ;  /* 0x00000001efef7824 */ /* 0x000fca00010e060b */
[----:B------:R0:W-:Y:S01]  /*13280*/  STL [R1+0x860], R239 ;  /* 0x000860ef01007387 */ /* 0x0001e20000100800 */
[----:B------:R-:W-:-:S03]  /*13290*/  IADD3 R226, P2, R226, R10, RZ ;  /* 0x0000000ae2e27210 */ /* 0x000fc60007f5e0ff */
[----:B0-----:R-:W4:Y:S01]  /*132a0*/  LDL.LU R239, [R1+0x7dc] ;  /* 0x0007dc0001ef7983 */ /* 0x001f220000300800 */
[----:B--2---:R-:W-:Y:S01]  /*132b0*/  IMAD.X R21, R21, 0x1, R11, P3 ;  /* 0x0000000115157824 */ /* 0x004fe200018e060b */
[----:B------:R-:W-:-:S04]  /*132c0*/  IADD3 R152, P3, R152, R10, RZ ;  /* 0x0000000a98987210 */ /* 0x000fc80007f7e0ff */
[----:B------:R0:W-:Y:S01]  /*132d0*/  STL [R1+0x858], R21 ;  /* 0x0008581501007387 */ /* 0x0001e20000100800 */
[--C-:B------:R-:W-:Y:S01]  /*132e0*/  IMAD.X R23, R23, 0x1, R11.reuse, P4 ;  /* 0x0000000117177824 */ /* 0x100fe200020e060b */
[----:B---3--:R-:W-:Y:S02]  /*132f0*/  IADD3 R165, P4, R165, R10, RZ ;  /* 0x0000000aa5a57210 */ /* 0x008fe40007f9e0ff */
[----:B0-----:R-:W2:Y:S04]  /*13300*/  LDL.LU R21, [R1+0x800] ;  /* 0x0008000001157983 */ /* 0x001ea80000300800 */
[----:B------:R-:W-:Y:S04]  /*13310*/  STL [R1+0x834], R226 ;  /* 0x000834e201007387 */ /* 0x000fe80000100800 */
[----:B------:R-:W-:Y:S01]  /*13320*/  STL [R1+0x82c], R152 ;  /* 0x00082c9801007387 */ /* 0x000fe20000100800 */
[----:B------:R-:W-:-:S03]  /*13330*/  IMAD.X R205, R205, 0x1, R11, P5 ;  /* 0x00000001cdcd7824 */ /* 0x000fc600028e060b */
[----:B------:R0:W-:Y:S04]  /*13340*/  STL [R1+0x824], R165 ;  /* 0x000824a501007387 */ /* 0x0001e80000100800 */
[----:B------:R-:W-:Y:S01]  /*13350*/  STL [R1+0x850], R23 ;  /* 0x0008501701007387 */ /* 0x000fe20000100800 */
[-C--:B----4-:R-:W-:Y:S01]  /*13360*/  IADD3 R201, P5, R201, R10.reuse, RZ ;  /* 0x0000000ac9c97210 */ /* 0x090fe20007fbe0ff */
[--C-:B------:R-:W-:Y:S02]  /*13370*/  IMAD.X R203, R203, 0x1, R11.reuse, P6 ;  /* 0x00000001cbcb7824 */ /* 0x100fe400030e060b */
[----:B0-----:R-:W3:Y:S04]  /*13380*/  LDL.LU R165, [R1+0x7d4] ;  /* 0x0007d40001a57983 */ /* 0x001ee80000300800 */
[----:B------:R0:W-:Y:S04]  /*13390*/  STL [R1+0x848], R205 ;  /* 0x000848cd01007387 */ /* 0x0001e80000100800 */
[----:B0-----:R-:W4:Y:S01]  /*133a0*/  LDL.LU R205, [R1+0x7f8] ;  /* 0x0007f80001cd7983 */ /* 0x001f220000300800 */
[----:B------:R-:W-:Y:S01]  /*133b0*/  IADD3 R22, P6, R22, R10, RZ ;  /* 0x0000000a16167210 */ /* 0x000fe20007fde0ff */
[----:B------:R-:W-:-:S04]  /*133c0*/  IMAD.X R233, R233, 0x1, R11, P1 ;  /* 0x00000001e9e97824 */ /* 0x000fc800008e060b */
[----:B------:R0:W-:Y:S01]  /*133d0*/  STL [R1+0x814], R22 ;  /* 0x0008141601007387 */ /* 0x0001e20000100800 */
[----:B------:R-:W-:-:S03]  /*133e0*/  IADD3 R235, P1, R235, R10, RZ ;  /* 0x0000000aebeb7210 */ /* 0x000fc60007f3e0ff */
[----:B------:R-:W-:Y:S01]  /*133f0*/  STL [R1+0x81c], R201 ;  /* 0x00081cc901007387 */ /* 0x000fe20000100800 */
[----:B------:R-:W-:-:S03]  /*13400*/  IMAD.X R248, R248, 0x1, R11, P2 ;  /* 0x00000001f8f87824 */ /* 0x000fc600010e060b */
[----:B0-----:R-:W4:Y:S04]  /*13410*/  LDL.LU R22, [R1+0x7cc] ;  /* 0x0007cc0001167983 */ /* 0x001f280000300800 */
[----:B------:R-:W-:Y:S04]  /*13420*/  STL [R1+0x840], R203 ;  /* 0x000840cb01007387 */ /* 0x000fe80000100800 */
[----:B------:R-:W-:Y:S04]  /*13430*/  STL [R1+0x838], R233 ;  /* 0x000838e901007387 */ /* 0x000fe80000100800 */
[----:B------:R-:W-:Y:S01]  /*13440*/  STL [R1+0x80c], R235 ;  /* 0x00080ceb01007387 */ /* 0x000fe20000100800 */
[-C--:B------:R-:W-:Y:S01]  /*13450*/  IADD3 R246, P2, R246, R10.reuse, RZ ;  /* 0x0000000af6f67210 */ /* 0x080fe20007f5e0ff */
        /* <DEDUP_REMOVED lines=9> */
[----:B------:R-:W-:-:S05]  /*134f0*/  IMAD.X R207, R207, 0x1, R11, P5 ;  /* 0x00000001cfcf7824 */ /* 0x000fca00028e060b */
[----:B------:R0:W-:Y:S04]  /*13500*/  STL [R1+0x818], R207 ;  /* 0x000818cf01007387 */ /* 0x0001e80000100800 */
[----:B------:R-:W-:Y:S04]  /*13510*/  STL [R1+0x820], R238 ;  /* 0x000820ee01007387 */ /* 0x000fe80000100800 */
[----:B0-----:R-:W4:Y:S01]  /*13520*/  LDL.LU R207, [R1+0x7c4] ;  /* 0x0007c40001cf7983 */ /* 0x001f220000300800 */
[----:B------:R-:W-:-:S03]  /*13530*/  IMAD.X R16, R16, 0x1, R11, P6 ;  /* 0x0000000110107824 */ /* 0x000fc600030e060b */
[----:B------:R-:W-:Y:S04]  /*13540*/  STL [R1+0x7f4], R232 ;  /* 0x0007f4e801007387 */ /* 0x000fe80000100800 */
[----:B------:R0:W-:Y:S04]  /*13550*/  STL [R1+0x810], R16 ;  /* 0x0008101001007387 */ /* 0x0001e80000100800 */
[----:B0-----:R-:W4:Y:S01]  /*13560*/  LDL.LU R16, [R1+0x7e8] ;  /* 0x0007e80001107983 */ /* 0x001f220000300800 */
[-C--:B------:R-:W-:Y:S02]  /*13570*/  IADD3 R230, P5, R230, R10.reuse, RZ ;  /* 0x0000000ae6e67210 */ /* 0x080fe40007fbe0ff */
[----:B------:R-:W-:Y:S01]  /*13580*/  IADD3 R224, P6, R224, R10, RZ ;  /* 0x0000000ae0e07210 */ /* 0x000fe20007fde0ff */
[----:B------:R-:W-:-:S02]  /*13590*/  IMAD.X R17, R17, 0x1, R11, P1 ;  /* 0x0000000111117824 */ /* 0x000fc400008e060b */
[----:B------:R-:W-:Y:S04]  /*135a0*/  STL [R1+0x7ec], R230 ;  /* 0x0007ece601007387 */ /* 0x000fe80000100800 */
[----:B------:R0:W-:Y:S04]  /*135b0*/  STL [R1+0x808], R17 ;  /* 0x0008081101007387 */ /* 0x0001e80000100800 */
[----:B0-----:R-:W4:Y:S01]  /*135c0*/  LDL.LU R17, [R1+0x7bc] ;  /* 0x0007bc0001117983 */ /* 0x001f220000300800 */
[----:B------:R-:W-:-:S03]  /*135d0*/  IADD3 R239, P1, R239, R10, RZ ;  /* 0x0000000aefef7210 */ /* 0x000fc60007f3e0ff */
[----:B------:R-:W-:Y:S04]  /*135e0*/  STL [R1+0x7e4], R224 ;  /* 0x0007e4e001007387 */ /* 0x000fe80000100800 */
[----:B------:R-:W4:Y:S04]  /*135f0*/  LDL.LU R226, [R1+0x7e0] ;  /* 0x0007e00001e27983 */ /* 0x000f280000300800 */
[----:B------:R0:W-:Y:S04]  /*13600*/  STL [R1+0x7dc], R239 ;  /* 0x0007dcef01007387 */ /* 0x0001e80000100800 */
[----:B0-----:R-:W4:Y:S04]  /*13610*/  LDL.LU R239, [R1+0x7b4] ;  /* 0x0007b40001ef7983 */ /* 0x001f280000300800 */
[----:B------:R-:W4:Y:S04]  /*13620*/  LDL.LU R152, [R1+0x7d8] ;  /* 0x0007d80001987983 */ /* 0x000f280000300800 */
[----:B------:R-:W4:Y:S04]  /*13630*/  LDL.LU R23, [R1+0x7ac] ;  /* 0x0007ac0001177983 */ /* 0x000f280000300800 */
[----:B------:R-:W4:Y:S01]  /*13640*/  LDL.LU R201, [R1+0x7d0] ;  /* 0x0007d00001c97983 */ /* 0x000f220000300800 */
[----:B--2---:R-:W-:-:S05]  /*13650*/  IMAD.X R21, R21, 0x1, R11, P2 ;  /* 0x0000000115157824 */ /* 0x004fca00010e060b */
[----:B------:R0:W-:Y:S04]  /*13660*/  STL [R1+0x800], R21 ;  /* 0x0008001501007387 */ /* 0x0001e80000100800 */
[----:B0-----:R-:W2:Y:S04]  /*13670*/  LDL.LU R21, [R1+0x7a4] ;  /* 0x0007a40001157983 */ /* 0x001ea80000300800 */
[----:B------:R-:W2:Y:S01]  /*13680*/  LDL.LU R203, [R1+0x7c8] ;  /* 0x0007c80001cb7983 */ /* 0x000ea20000300800 */
[----:B---3--:R-:W-:-:S03]  /*13690*/  IADD3 R165, P2, R165, R10, RZ ;  /* 0x0000000aa5a57210 */ /* 0x008fc60007f5e0ff */
[----:B------:R-:W3:Y:S04]  /*136a0*/  LDL.LU R233, [R1+0x79c] ;  /* 0x00079c0001e97983 */ /* 0x000ee80000300800 */
[----:B------:R-:W-:Y:S01]  /*136b0*/  STL [R1+0x7d4], R165 ;  /* 0x0007d4a501007387 */ /* 0x000fe20000100800 */
[----:B----4-:R-:W-:-:S05]  /*136c0*/  IMAD.X R205, R205, 0x1, R11, P3 ;  /* 0x00000001cdcd7824 */ /* 0x010fca00018e060b */
[----:B------:R0:W-:Y:S04]  /*136d0*/  STL [R1+0x7f8], R205 ;  /* 0x0007f8cd01007387 */ /* 0x0001e80000100800 */
[----:B0-----:R-:W4:Y:S04]  /*136e0*/  LDL.LU R205, [R1+0x7c0] ;  /* 0x0007c00001cd7983 */ /* 0x001f280000300800 */
[----:B------:R-:W4:Y:S01]  /*136f0*/  LDL.LU R235, [R1+0x794] ;  /* 0x0007940001eb7983 */ /* 0x000f220000300800 */
[----:B------:R-:W-:-:S03]  /*13700*/  IADD3 R22, P3, R22, R10, RZ ;  /* 0x0000000a16167210 */ /* 0x000fc60007f7e0ff */
[----:B------:R-:W4:Y:S04]  /*13710*/  LDL.LU R248, [R1+0x7b8] ;  /* 0x0007b80001f87983 */ /* 0x000f280000300800 */
[----:B------:R-:W4:Y:S04]  /*13720*/  LDL.LU R246, [R1+0x78c] ;  /* 0x00078c0001f67983 */ /* 0x000f280000300800 */
[----:B------:R-:W-:Y:S04]  /*13730*/  STL [R1+0x7cc], R22 ;  /* 0x0007cc1601007387 */ /* 0x000fe80000100800 */
[----:B------:R-:W4:Y:S04]  /*13740*/  LDL.LU R240, [R1+0x7b0] ;  /* 0x0007b00001f07983 */ /* 0x000f280000300800 */
[----:B------:R-:W4:Y:S04]  /*13750*/  LDL.LU R238, [R1+0x784] ;  /* 0x0007840001ee7983 */ /* 0x000f280000300800 */
[----:B------:R-:W4:Y:S04]  /*13760*/  LDL.LU R232, [R1+0x7a8] ;  /* 0x0007a80001e87983 */ /* 0x000f280000300800 */
[----:B------:R-:W4:Y:S04]  /*13770*/  LDL.LU R230, [R1+0x77c] ;  /* 0x00077c0001e67983 */ /* 0x000f280000300800 */
[----:B------:R-:W4:Y:S01]  /*13780*/  LDL.LU R224, [R1+0x7a0] ;  /* 0x0007a00001e07983 */ /* 0x000f220000300800 */
[----:B------:R-:W-:-:S05]  /*13790*/  IMAD.X R237, R237, 0x1, R11, P4 ;  /* 0x00000001eded7824 */ /* 0x000fca00020e060b */
[----:B------:R0:W-:Y:S04]  /*137a0*/  STL [R1+0x7f0], R237 ;  /* 0x0007f0ed01007387 */ /* 0x0001e80000100800 */
[----:B0-----:R-:W4:Y:S04]  /*137b0*/  LDL.LU R237, [R1+0x774] ;  /* 0x0007740001ed7983 */ /* 0x001f280000300800 */
[----:B------:R-:W4:Y:S01]  /*137c0*/  LDL.LU R165, [R1+0x798] ;  /* 0x0007980001a57983 */ /* 0x000f220000300800 */
[----:B------:R-:W-:-:S05]  /*137d0*/  IADD3 R207, P4, R207, R10, RZ ;  /* 0x0000000acfcf7210 */ /* 0x000fca0007f9e0ff */
[----:B------:R0:W-:Y:S04]  /*137e0*/  STL [R1+0x7c4], R207 ;  /* 0x0007c4cf01007387 */ /* 0x0001e80000100800 */
[----:B0-----:R-:W4:Y:S04]  /*137f0*/  LDL.LU R207, [R1+0x76c] ;  /* 0x00076c0001cf7983 */ /* 0x001f280000300800 */
[----:B------:R-:W4:Y:S01]  /*13800*/  LDL.LU R22, [R1+0x790] ;  /* 0x0007900001167983 */ /* 0x000f220000300800 */
[----:B------:R-:W-:-:S05]  /*13810*/  IMAD.X R16, R16, 0x1, R11, P5 ;  /* 0x0000000110107824 */ /* 0x000fca00028e060b */
[----:B------:R0:W-:Y:S04]  /*13820*/  STL [R1+0x7e8], R16 ;  /* 0x0007e81001007387 */ /* 0x0001e80000100800 */
[----:B0-----:R-:W4:Y:S01]  /*13830*/  LDL.LU R16, [R1+0x764] ;  /* 0x0007640001107983 */ /* 0x001f220000300800 */
[----:B------:R-:W-:-:S05]  /*13840*/  IADD3 R17, P5, R17, R10, RZ ;  /* 0x0000000a11117210 */ /* 0x000fca0007fbe0ff */
[----:B------:R0:W-:Y:S01]  /*13850*/  STL [R1+0x7bc], R17 ;  /* 0x0007bc1101007387 */ /* 0x0001e20000100800 */
[----:B------:R-:W-:-:S03]  /*13860*/  IMAD.X R226, R226, 0x1, R11, P6 ;  /* 0x00000001e2e27824 */ /* 0x000fc600030e060b */
[----:B0-----:R-:W4:Y:S01]  /*13870*/  LDL.LU R17, [R1+0x788] ;  /* 0x0007880001117983 */ /* 0x001f220000300800 */
[----:B------:R-:W-:Y:S01]  /*13880*/  IADD3 R239, P6, R239, R10, RZ ;  /* 0x0000000aefef7210 */ /* 0x000fe20007fde0ff */
[----:B------:R-:W-:-:S04]  /*13890*/  IMAD.X R152, R152, 0x1, R11, P1 ;  /* 0x0000000198987824 */ /* 0x000fc800008e060b */
[----:B------:R0:W-:Y:S01]  /*138a0*/  STL [R1+0x7b4], R239 ;  /* 0x0007b4ef01007387 */ /* 0x0001e20000100800 */
[-C--:B------:R-:W-:Y:S01]  /*138b0*/  IADD3 R23, P1, R23, R10.reuse, RZ ;  /* 0x0000000a17177210 */ /* 0x080fe20007f3e0ff */
[--C-:B------:R-:W-:Y:S02]  /*138c0*/  IMAD.X R201, R201, 0x1, R11.reuse, P2 ;  /* 0x00000001c9c97824 */ /* 0x100fe400010e060b */
[----:B0-----:R-:W4:Y:S04]  /*138d0*/  LDL.LU R239, [R1+0x75c] ;  /* 0x00075c0001ef7983 */ /* 0x001f280000300800 */
[----:B------:R-:W-:Y:S04]  /*138e0*/  STL [R1+0x7e0], R226 ;  /* 0x0007e0e201007387 */ /* 0x000fe80000100800 */
[----:B------:R-:W-:Y:S01]  /*138f0*/  STL [R1+0x7d8], R152 ;  /* 0x0007d89801007387 */ /* 0x000fe20000100800 */
[----:B--2---:R-:W-:Y:S01]  /*13900*/  IADD3 R21, P2, R21, R10, RZ ;  /* 0x0000000a15157210 */ /* 0x004fe20007f5e0ff */
[----:B------:R-:W-:-:S04]  /*13910*/  IMAD.X R203, R203, 0x1, R11, P3 ;  /* 0x00000001cbcb7824 */ /* 0x000fc800018e060b */
[----:B------:R0:W-:Y:S04]  /*13920*/  STL [R1+0x7a4], R21 ;  /* 0x0007a41501007387 */ /* 0x0001e80000100800 */
[----:B------:R-:W-:Y:S01]  /*13930*/  STL [R1+0x7ac], R23 ;  /* 0x0007ac1701007387 */ /* 0x000fe20000100800 */
[----:B---3--:R-:W-:-:S03]  /*13940*/  IADD3 R233, P3, R233, R10, RZ ;  /* 0x0000000ae9e97210 */ /* 0x008fc60007f7e0ff */
[----:B0-----:R-:W2:Y:S04]  /*13950*/  LDL.LU R21, [R1+0x780] ;  /* 0x0007800001157983 */ /* 0x001ea80000300800 */
[----:B------:R-:W-:Y:S01]  /*13960*/  STL [R1+0x7d0], R201 ;  /* 0x0007d0c901007387 */ /* 0x000fe20000100800 */
[----:B----4-:R-:W-:Y:S01]  /*13970*/  IMAD.X R205, R205, 0x1, R11, P4 ;  /* 0x00000001cdcd7824 */ /* 0x010fe200020e060b */
[----:B------:R-:W-:-:S04]  /*13980*/  IADD3 R235, P4, R235, R10, RZ ;  /* 0x0000000aebeb7210 */ /* 0x000fc80007f9e0ff */
[----:B------:R0:W-:Y:S01]  /*13990*/  STL [R1+0x7c0], R205 ;  /* 0x0007c0cd01007387 */ /* 0x0001e20000100800 */
[----:B------:R-:W-:-:S03]  /*139a0*/  IMAD.X R248, R248, 0x1, R11, P5 ;  /* 0x00000001f8f87824 */ /* 0x000fc600028e060b */
[----:B------:R-:W-:Y:S01]  /*139b0*/  STL [R1+0x7c8], R203 ;  /* 0x0007c8cb01007387 */ /* 0x000fe20000100800 */
[----:B------:R-:W-:-:S03]  /*139c0*/  IADD3 R246, P5, R246, R10, RZ ;  /* 0x0000000af6f67210 */ /* 0x000fc60007fbe0ff */
[----:B0-----:R-:W3:Y:S04]  /*139d0*/  LDL.LU R205, [R1+0x754] ;  /* 0x0007540001cd7983 */ /* 0x001ee80000300800 */
[----:B------:R-:W-:Y:S01]  /*139e0*/  STL [R1+0x79c], R233 ;  /* 0x00079ce901007387 */ /* 0x000fe20000100800 */
[----:B------:R-:W-:-:S03]  /*139f0*/  IMAD.X R240, R240, 0x1, R11, P6 ;  /* 0x00000001f0f07824 */ /* 0x000fc600030e060b */
[----:B------:R-:W-:Y:S01]  /*13a00*/  STL [R1+0x794], R235 ;  /* 0x000794eb01007387 */ /* 0x000fe20000100800 */
[----:B------:R-:W-:-:S03]  /*13a10*/  IADD3 R238, P6, R238, R10, RZ ;  /* 0x0000000aeeee7210 */ /* 0x000fc60007fde0ff */
[----:B------:R-:W-:Y:S01]  /*13a20*/  STL [R1+0x7b8], R248 ;  /* 0x0007b8f801007387 */ /* 0x000fe20000100800 */
[----:B------:R-:W-:-:S03]  /*13a30*/  IMAD.X R232, R232, 0x1, R11, P1 ;  /* 0x00000001e8e87824 */ /* 0x000fc600008e060b */
[----:B------:R-:W-:Y:S01]  /*13a40*/  STL [R1+0x78c], R246 ;  /* 0x00078cf601007387 */ /* 0x000fe20000100800 */
[-C--:B------:R-:W-:Y:S01]  /*13a50*/  IADD3 R230, P1, R230, R10.reuse, RZ ;  /* 0x0000000ae6e67210 */ /* 0x080fe20007f3e0ff */
[--C-:B------:R-:W-:Y:S02]  /*13a60*/  IMAD.X R224, R224, 0x1, R11.reuse, P2 ;  /* 0x00000001e0e07824 */ /* 0x100fe400010e060b */
[----:B------:R-:W-:Y:S04]  /*13a70*/  STL [R1+0x7b0], R240 ;  /* 0x0007b0f001007387 */ /* 0x000fe80000100800 */
[----:B------:R-:W-:Y:S04]  /*13a80*/  STL [R1+0x784], R238 ;  /* 0x000784ee01007387 */ /* 0x000fe80000100800 */
[----:B------:R-:W-:Y:S01]  /*13a90*/  STL [R1+0x7a8], R232 ;  /* 0x0007a8e801007387 */ /* 0x000fe20000100800 */
[----:B------:R-:W-:Y:S01]  /*13aa0*/  IADD3 R237, P2, R237, R10, RZ ;  /* 0x0000000aeded7210 */ /* 0x000fe20007f5e0ff */
[----:B------:R-:W-:-:S04]  /*13ab0*/  IMAD.X R165, R165, 0x1, R11, P3 ;  /* 0x00000001a5a57824 */ /* 0x000fc800018e060b */
[----:B------:R0:W-:Y:S04]  /*13ac0*/  STL [R1+0x774], R237 ;  /* 0x000774ed01007387 */ /* 0x0001e80000100800 */
[----:B------:R-:W-:Y:S04]  /*13ad0*/  STL [R1+0x77c], R230 ;  /* 0x00077ce601007387 */ /* 0x000fe80000100800 */
[----:B0-----:R-:W4:Y:S04]  /*13ae0*/  LDL.LU R237, [R1+0x778] ;  /* 0x0007780001ed7983 */ /* 0x001f280000300800 */
[----:B------:R-:W-:Y:S01]  /*13af0*/  STL [R1+0x7a0], R224 ;  /* 0x0007a0e001007387 */ /* 0x000fe20000100800 */
[----:B------:R-:W-:Y:S01]  /*13b00*/  IADD3 R207, P3, R207, R10, RZ ;  /* 0x0000000acfcf7210 */ /* 0x000fe20007f7e0ff */
[----:B------:R-:W-:-:S04]  /*13b10*/  IMAD.X R22, R22, 0x1, R11, P4 ;  /* 0x0000000116167824 */ /* 0x000fc800020e060b */
[----:B------:R0:W-:Y:S04]  /*13b20*/  STL [R1+0x76c], R207 ;  /* 0x00076ccf01007387 */ /* 0x0001e80000100800 */
[----:B0-----:R-:W4:Y:S01]  /*13b30*/  LDL.LU R207, [R1+0x74c] ;  /* 0x00074c0001cf7983 */ /* 0x001f220000300800 */
[----:B------:R-:W-:-:S03]  /*13b40*/  IADD3 R16, P4, R16, R10, RZ ;  /* 0x0000000a10107210 */ /* 0x000fc60007f9e0ff */
[----:B------:R-:W-:Y:S04]  /*13b50*/  STL [R1+0x798], R165 ;  /* 0x000798a501007387 */ /* 0x000fe80000100800 */
[----:B------:R0:W-:Y:S04]  /*13b60*/  STL [R1+0x764], R16 ;  /* 0x0007641001007387 */ /* 0x0001e80000100800 */
[----:B0-----:R-:W4:Y:S04]  /*13b70*/  LDL.LU R16, [R1+0x770] ;  /* 0x0007700001107983 */ /* 0x001f280000300800 */
[----:B------:R-:W-:Y:S01]  /*13b80*/  STL [R1+0x790], R22 ;  /* 0x0007901601007387 */ /* 0x000fe20000100800 */
[----:B------:R-:W-:-:S03]  /*13b90*/  IMAD.X R17, R17, 0x1, R11, P5 ;  /* 0x0000000111117824 */ /* 0x000fc600028e060b */
[----:B------:R-:W4:Y:S04]  /*13ba0*/  LDL.LU R234, [R1+0x744] ;  /* 0x0007440001ea7983 */ /* 0x000f280000300800 */
[----:B------:R0:W-:Y:S04]  /*13bb0*/  STL [R1+0x788], R17 ;  /* 0x0007881101007387 */ /* 0x0001e80000100800 */
[----:B0-----:R-:W4:Y:S04]  /*13bc0*/  LDL.LU R17, [R1+0x768] ;  /* 0x0007680001117983 */ /* 0x001f280000300800 */
[----:B------:R-:W4:Y:S01]  /*13bd0*/  LDL.LU R228, [R1+0x73c] ;  /* 0x00073c0001e47983 */ /* 0x000f220000300800 */
[----:B------:R-:W-:-:S03]  /*13be0*/  IADD3 R239, P5, R239, R10, RZ ;  /* 0x0000000aefef7210 */ /* 0x000fc60007fbe0ff */
[----:B------:R-:W4:Y:S04]  /*13bf0*/  LDL.LU R226, [R1+0x760] ;  /* 0x0007600001e27983 */ /* 0x000f280000300800 */
        /* <DEDUP_REMOVED lines=9> */
[----:B------:R-:W2:Y:S04]  /*13c90*/  LDL.LU R233, [R1+0x71c] ;  /* 0x00071c0001e97983 */ /* 0x000ea80000300800 */
[----:B------:R-:W2:Y:S04]  /*13ca0*/  LDL.LU R235, [R1+0x740] ;  /* 0x0007400001eb7983 */ /* 0x000ea80000300800 */
[----:B------:R-:W2:Y:S01]  /*13cb0*/  LDL.LU R248, [R1+0x714] ;  /* 0x0007140001f87983 */ /* 0x000ea20000300800 */
[----:B---3--:R-:W-:-:S05]  /*13cc0*/  IADD3 R205, P6, R205, R10, RZ ;  /* 0x0000000acdcd7210 */ /* 0x008fca0007fde0ff */
[----:B------:R0:W-:Y:S04]  /*13cd0*/  STL [R1+0x754], R205 ;  /* 0x000754cd01007387 */ /* 0x0001e80000100800 */
[----:B------:R-:W3:Y:S04]  /*13ce0*/  LDL.LU R246, [R1+0x738] ;  /* 0x0007380001f67983 */ /* 0x000ee80000300800 */
[----:B------:R-:W3:Y:S04]  /*13cf0*/  LDL.LU R240, [R1+0x70c] ;  /* 0x00070c0001f07983 */ /* 0x000ee80000300800 */
[----:B------:R-:W3:Y:S04]  /*13d00*/  LDL.LU R238, [R1+0x730] ;  /* 0x0007300001ee7983 */ /* 0x000ee80000300800 */
[----:B------:R-:W3:Y:S04]  /*13d10*/  LDL.LU R232, [R1+0x704] ;  /* 0x0007040001e87983 */ /* 0x000ee80000300800 */
[----:B------:R-:W3:Y:S04]  /*13d20*/  LDL.LU R230, [R1+0x728] ;  /* 0x0007280001e67983 */ /* 0x000ee80000300800 */
[----:B------:R-:W3:Y:S04]  /*13d30*/  LDL.LU R224, [R1+0x6fc] ;  /* 0x0006fc0001e07983 */ /* 0x000ee80000300800 */
[----:B0-----:R-:W3:Y:S04]  /*13d40*/  LDL.LU R205, [R1+0x720] ;  /* 0x0007200001cd7983 */ /* 0x001ee80000300800 */
[----:B------:R-:W3:Y:S01]  /*13d50*/  LDL.LU R165, [R1+0x6f4] ;  /* 0x0006f40001a57983 */ /* 0x000ee20000300800 */
[----:B----4-:R-:W-:-:S05]  /*13d60*/  IMAD.X R237, R237, 0x1, R11, P1 ;  /* 0x00000001eded7824 */ /* 0x010fca00008e060b */
[----:B------:R0:W-:Y:S04]  /*13d70*/  STL [R1+0x778], R237 ;  /* 0x000778ed01007387 */ /* 0x0001e80000100800 */
[----:B0-----:R-:W4:Y:S04]  /*13d80*/  LDL.LU R237, [R1+0x718] ;  /* 0x0007180001ed7983 */ /* 0x001f280000300800 */
[----:B------:R-:W4:Y:S01]  /*13d90*/  LDL.LU R22, [R1+0x6ec] ;  /* 0x0006ec0001167983 */ /* 0x000f220000300800 */
[----:B------:R-:W-:-:S05]  /*13da0*/  IADD3 R207, P1, R207, R10, RZ ;  /* 0x0000000acfcf7210 */ /* 0x000fca0007f3e0ff */
[----:B------:R0:W-:Y:S04]  /*13db0*/  STL [R1+0x74c], R207 ;  /* 0x00074ccf01007387 */ /* 0x0001e80000100800 */
[----:B0-----:R-:W4:Y:S01]  /*13dc0*/  LDL.LU R207, [R1+0x710] ;  /* 0x0007100001cf7983 */ /* 0x001f220000300800 */
[----:B------:R-:W-:-:S05]  /*13dd0*/  IMAD.X R16, R16, 0x1, R11, P2 ;  /* 0x0000000110107824 */ /* 0x000fca00010e060b */
[----:B------:R0:W-:Y:S04]  /*13de0*/  STL [R1+0x770], R16 ;  /* 0x0007701001007387 */ /* 0x0001e80000100800 */
[----:B0-----:R-:W4:Y:S01]  /*13df0*/  LDL.LU R16, [R1+0x6e4] ;  /* 0x0006e40001107983 */ /* 0x001f220000300800 */
[-C--:B------:R-:W-:Y:S01]  /*13e00*/  IADD3 R234, P2, R234, R10.reuse, RZ ;  /* 0x0000000aeaea7210 */ /* 0x080fe20007f5e0ff */
[----:B------:R-:W-:Y:S01]  /*13e10*/  IMAD.X R17, R17, 0x1, R11, P3 ;  /* 0x0000000111117824 */ /* 0x000fe200018e060b */
[----:B------:R-:W-:-:S04]  /*13e20*/  IADD3 R228, P3, R228, R10, RZ ;  /* 0x0000000ae4e47210 */ /* 0x000fc80007f7e0ff */
[----:B------:R0:W-:Y:S01]  /*13e30*/  STL [R1+0x768], R17 ;  /* 0x0007681101007387 */ /* 0x0001e20000100800 */
[--C-:B------:R-:W-:Y:S01]  /*13e40*/  IMAD.X R226, R226, 0x1, R11.reuse, P4 ;  /* 0x00000001e2e27824 */ /* 0x100fe200020e060b */
[----:B------:R-:W-:Y:S02]  /*13e50*/  IADD3 R152, P4, R152, R10, RZ ;  /* 0x0000000a98987210 */ /* 0x000fe40007f9e0ff */
[----:B0-----:R-:W4:Y:S04]  /*13e60*/  LDL.LU R17, [R1+0x708] ;  /* 0x0007080001117983 */ /* 0x001f280000300800 */
        /* <DEDUP_REMOVED lines=9> */
[----:B------:R-:W-:Y:S04]  /*13f00*/  STL [R1+0x734], R152 ;  /* 0x0007349801007387 */ /* 0x000fe80000100800 */
[----:B------:R-:W-:Y:S01]  /*13f10*/  STL [R1+0x72c], R23 ;  /* 0x00072c1701007387 */ /* 0x000fe20000100800 */
[----:B--2---:R-:W-:Y:S01]  /*13f20*/  IMAD.X R21, R21, 0x1, R11, P1 ;  /* 0x0000000115157824 */ /* 0x004fe200008e060b */
[----:B------:R-:W-:-:S04]  /*13f30*/  IADD3 R233, P1, R233, R10, RZ ;  /* 0x0000000ae9e97210 */ /* 0x000fc80007f3e0ff */
[----:B------:R0:W-:Y:S01]  /*13f40*/  STL [R1+0x748], R21 ;  /* 0x0007481501007387 */ /* 0x0001e20000100800 */
[----:B------:R-:W-:-:S03]  /*13f50*/  IMAD.X R235, R235, 0x1, R11, P2 ;  /* 0x00000001ebeb7824 */ /* 0x000fc600010e060b */
[----:B------:R-:W-:Y:S01]  /*13f60*/  STL [R1+0x750], R201 ;  /* 0x000750c901007387 */ /* 0x000fe20000100800 */
[----:B------:R-:W-:-:S03]  /*13f70*/  IADD3 R248, P2, R248, R10, RZ ;  /* 0x0000000af8f87210 */ /* 0x000fc60007f5e0ff */
[----:B0-----:R-:W2:Y:S04]  /*13f80*/  LDL.LU R21, [R1+0x700] ;  /* 0x0007000001157983 */ /* 0x001ea80000300800 */
[----:B------:R-:W-:Y:S04]  /*13f90*/  STL [R1+0x724], R203 ;  /* 0x000724cb01007387 */ /* 0x000fe80000100800 */
[----:B------:R-:W-:Y:S04]  /*13fa0*/  STL [R1+0x71c], R233 ;  /* 0x00071ce901007387 */ /* 0x000fe80000100800 */
[----:B------:R-:W-:Y:S01]  /*13fb0*/  STL [R1+0x740], R235 ;  /* 0x000740eb01007387 */ /* 0x000fe20000100800 */
[----:B---3--:R-:W-:-:S03]  /*13fc0*/  IMAD.X R246, R246, 0x1, R11, P3 ;  /* 0x00000001f6f67824 */ /* 0x008fc600018e060b */
[----:B------:R-:W-:Y:S01]  /*13fd0*/  STL [R1+0x714], R248 ;  /* 0x000714f801007387 */ /* 0x000fe20000100800 */
[----:B------:R-:W-:-:S03]  /*13fe0*/  IADD3 R240, P3, R240, R10, RZ ;  /* 0x0000000af0f07210 */ /* 0x000fc60007f7e0ff */
[----:B------:R-:W-:Y:S01]  /*13ff0*/  STL [R1+0x738], R246 ;  /* 0x000738f601007387 */ /* 0x000fe20000100800 */
[----:B------:R-:W-:-:S03]  /*14000*/  IMAD.X R238, R238, 0x1, R11, P4 ;  /* 0x00000001eeee7824 */ /* 0x000fc600020e060b */
[----:B------:R-:W-:Y:S01]  /*14010*/  STL [R1+0x70c], R240 ;  /* 0x00070cf001007387 */ /* 0x000fe20000100800 */
[----:B------:R-:W-:-:S03]  /*14020*/  IADD3 R232, P4, R232, R10, RZ ;  /* 0x0000000ae8e87210 */ /* 0x000fc60007f9e0ff */
[----:B------:R-:W-:Y:S01]  /*14030*/  STL [R1+0x730], R238 ;  /* 0x000730ee01007387 */ /* 0x000fe20000100800 */
[----:B------:R-:W-:-:S03]  /*14040*/  IMAD.X R230, R230, 0x1, R11, P5 ;  /* 0x00000001e6e67824 */ /* 0x000fc600028e060b */
[----:B------:R-:W-:Y:S01]  /*14050*/  STL [R1+0x704], R232 ;  /* 0x000704e801007387 */ /* 0x000fe20000100800 */
[----:B------:R-:W-:Y:S01]  /*14060*/  IADD3 R224, P5, R224, R10, RZ ;  /* 0x0000000ae0e07210 */ /* 0x000fe20007fbe0ff */
[----:B------:R-:W-:-:S05]  /*14070*/  IMAD.X R205, R205, 0x1, R11, P6 ;  /* 0x00000001cdcd7824 */ /* 0x000fca00030e060b */
[----:B------:R0:W-:Y:S01]  /*14080*/  STL [R1+0x720], R205 ;  /* 0x000720cd01007387 */ /* 0x0001e20000100800 */
[----:B------:R-:W-:-:S03]  /*14090*/  IADD3 R165, P6, R165, R10, RZ ;  /* 0x0000000aa5a57210 */ /* 0x000fc60007fde0ff */
[----:B------:R-:W-:Y:S04]  /*140a0*/  STL [R1+0x728], R230 ;  /* 0x000728e601007387 */ /* 0x000fe80000100800 */
[----:B0-----:R-:W3:Y:S04]  /*140b0*/  LDL.LU R205, [R1+0x6d4] ;  /* 0x0006d40001cd7983 */ /* 0x001ee80000300800 */
[----:B------:R-:W-:Y:S01]  /*140c0*/  STL [R1+0x6fc], R224 ;  /* 0x0006fce001007387 */ /* 0x000fe20000100800 */
[----:B----4-:R-:W-:-:S05]  /*140d0*/  IMAD.X R237, R237, 0x1, R11, P1 ;  /* 0x00000001eded7824 */ /* 0x010fca00008e060b */
[----:B------:R0:W-:Y:S01]  /*140e0*/  STL [R1+0x718], R237 ;  /* 0x000718ed01007387 */ /* 0x0001e20000100800 */
[----:B------:R-:W-:-:S03]  /*140f0*/  IADD3 R22, P1, R22, R10, RZ ;  /* 0x0000000a16167210 */ /* 0x000fc60007f3e0ff */
[----:B0-----:R-:W4:Y:S04]  /*14100*/  LDL.LU R237, [R1+0x6f8] ;  /* 0x0006f80001ed7983 */ /* 0x001f280000300800 */
[----:B------:R-:W-:Y:S01]  /*14110*/  STL [R1+0x6f4], R165 ;  /* 0x0006f4a501007387 */ /* 0x000fe20000100800 */
[----:B------:R-:W-:-:S05]  /*14120*/  IMAD.X R207, R207, 0x1, R11, P2 ;  /* 0x00000001cfcf7824 */ /* 0x000fca00010e060b */
[----:B------:R0:W-:Y:S04]  /*14130*/  STL [R1+0x710], R207 ;  /* 0x000710cf01007387 */ /* 0x0001e80000100800 */
[----:B0-----:R-:W4:Y:S04]  /*14140*/  LDL.LU R207, [R1+0x6cc] ;  /* 0x0006cc0001cf7983 */ /* 0x001f280000300800 */
[----:B------:R-:W-:Y:S01]  /*14150*/  STL [R1+0x6ec], R22 ;  /* 0x0006ec1601007387 */ /* 0x000fe20000100800 */
[----:B------:R-:W-:-:S03]  /*14160*/  IADD3 R16, P2, R16, R10, RZ ;  /* 0x0000000a10107210 */ /* 0x000fc60007f5e0ff */
[----:B------:R-:W4:Y:S04]  /*14170*/  LDL.LU R234, [R1+0x6f0] ;  /* 0x0006f00001ea7983 */ /* 0x000f280000300800 */
[----:B------:R0:W-:Y:S04]  /*14180*/  STL [R1+0x6e4], R16 ;  /* 0x0006e41001007387 */ /* 0x0001e80000100800 */
[----:B0-----:R-:W4:Y:S04]  /*14190*/  LDL.LU R16, [R1+0x6c4] ;  /* 0x0006c40001107983 */ /* 0x001f280000300800 */
[----:B------:R-:W4:Y:S01]  /*141a0*/  LDL.LU R228, [R1+0x6e8] ;  /* 0x0006e80001e47983 */ /* 0x000f220000300800 */
[----:B------:R-:W-:-:S03]  /*141b0*/  IMAD.X R17, R17, 0x1, R11, P3 ;  /* 0x0000000111117824 */ /* 0x000fc600018e060b */
[----:B------:R-:W4:Y:S04]  /*141c0*/  LDL.LU R226, [R1+0x6bc] ;  /* 0x0006bc0001e27983 */ /* 0x000f280000300800 */
        /* <DEDUP_REMOVED lines=22> */
[----:B0-----:R-:W2:Y:S01]  /*14330*/  LDL.LU R21, [R1+0x674] ;  /* 0x0006740001157983 */ /* 0x001ea20000300800 */
[----:B---3--:R-:W-:-:S05]  /*14340*/  IADD3 R205, P4, R205, R10, RZ ;  /* 0x0000000acdcd7210 */ /* 0x008fca0007f9e0ff */
[----:B------:R0:W-:Y:S04]  /*14350*/  STL [R1+0x6d4], R205 ;  /* 0x0006d4cd01007387 */ /* 0x0001e80000100800 */
[----:B0-----:R-:W3:Y:S01]  /*14360*/  LDL.LU R205, [R1+0x698] ;  /* 0x0006980001cd7983 */ /* 0x001ee20000300800 */
[----:B----4-:R-:W-:-:S05]  /*14370*/  IMAD.X R237, R237, 0x1, R11, P5 ;  /* 0x00000001eded7824 */ /* 0x010fca00028e060b */
[----:B------:R0:W-:Y:S04]  /*14380*/  STL [R1+0x6f8], R237 ;  /* 0x0006f8ed01007387 */ /* 0x0001e80000100800 */
[----:B0-----:R-:W4:Y:S01]  /*14390*/  LDL.LU R237, [R1+0x66c] ;  /* 0x00066c0001ed7983 */ /* 0x001f220000300800 */
[----:B------:R-:W-:-:S05]  /*143a0*/  IADD3 R207, P5, R207, R10, RZ ;  /* 0x0000000acfcf7210 */ /* 0x000fca0007fbe0ff */
[----:B------:R0:W-:Y:S01]  /*143b0*/  STL [R1+0x6cc], R207 ;  /* 0x0006cccf01007387 */ /* 0x0001e20000100800 */
[----:B------:R-:W-:-:S03]  /*143c0*/  IMAD.X R234, R234, 0x1, R11, P6 ;  /* 0x00000001eaea7824 */ /* 0x000fc600030e060b */
[----:B0-----:R-:W4:Y:S01]  /*143d0*/  LDL.LU R207, [R1+0x690] ;  /* 0x0006900001cf7983 */ /* 0x001f220000300800 */
[----:B------:R-:W-:-:S05]  /*143e0*/  IADD3 R16, P6, R16, R10, RZ ;  /* 0x0000000a10107210 */ /* 0x000fca0007fde0ff */
[----:B------:R0:W-:Y:S04]  /*143f0*/  STL [R1+0x6c4], R16 ;  /* 0x0006c41001007387 */ /* 0x0001e80000100800 */
[----:B0-----:R-:W4:Y:S01]  /*14400*/  LDL.LU R16, [R1+0x664] ;  /* 0x0006640001107983 */ /* 0x001f220000300800 */
[--C-:B------:R-:W-:Y:S02]  /*14410*/  IMAD.X R228, R228, 0x1, R11.reuse, P1 ;  /* 0x00000001e4e47824 */ /* 0x100fe400008e060b */
[----:B------:R-:W-:Y:S01]  /*14420*/  IMAD.X R152, R152, 0x1, R11, P2 ;  /* 0x0000000198987824 */ /* 0x000fe200010e060b */
[-C--:B------:R-:W-:Y:S01]  /*14430*/  IADD3 R226, P1, R226, R10.reuse, RZ ;  /* 0x0000000ae2e27210 */ /* 0x080fe20007f3e0ff */
[----:B------:R-:W-:Y:S01]  /*14440*/  STL [R1+0x6f0], R234 ;  /* 0x0006f0ea01007387 */ /* 0x000fe20000100800 */
[----:B------:R-:W-:-:S03]  /*14450*/  IADD3 R17, P2, R17, R10, RZ ;  /* 0x0000000a11117210 */ /* 0x000fc60007f5e0ff */
[----:B------:R-:W-:Y:S01]  /*14460*/  STL [R1+0x6e8], R228 ;  /* 0x0006e8e401007387 */ /* 0x000fe20000100800 */
[----:B------:R-:W-:-:S03]  /*14470*/  IMAD.X R23, R23, 0x1, R11, P3 ;  /* 0x0000000117177824 */ /* 0x000fc600018e060b */
[----:B------:R0:W-:Y:S01]  /*14480*/  STL [R1+0x6b4], R17 ;  /* 0x0006b41101007387 */ /* 0x0001e20000100800 */
[----:B------:R-:W-:-:S03]  /*14490*/  IADD3 R201, P3, R201, R10, RZ ;  /* 0x0000000ac9c97210 */ /* 0x000fc60007f7e0ff */
[----:B------:R-:W-:Y:S01]  /*144a0*/  STL [R1+0x6bc], R226 ;  /* 0x0006bce201007387 */ /* 0x000fe20000100800 */
[----:B------:R-:W-:-:S03]  /*144b0*/  IMAD.X R203, R203, 0x1, R11, P4 ;  /* 0x00000001cbcb7824 */ /* 0x000fc600020e060b */
[----:B0-----:R-:W4:Y:S04]  /*144c0*/  LDL.LU R17, [R1+0x688] ;  /* 0x0006880001117983 */ /* 0x001f280000300800 */
        /* <DEDUP_REMOVED lines=9> */
[----:B------:R-:W-:Y:S04]  /*14560*/  STL [R1+0x6d0], R203 ;  /* 0x0006d0cb01007387 */ /* 0x000fe80000100800 */
[----:B------:R-:W-:Y:S04]  /*14570*/  STL [R1+0x6c8], R233 ;  /* 0x0006c8e901007387 */ /* 0x000fe80000100800 */
[----:B------:R-:W-:Y:S04]  /*14580*/  STL [R1+0x69c], R235 ;  /* 0x00069ceb01007387 */ /* 0x000fe80000100800 */
[----:B------:R-:W-:Y:S01]  /*14590*/  STL [R1+0x6c0], R248 ;  /* 0x0006c0f801007387 */ /* 0x000fe20000100800 */
[----:B--2---:R-:W-:Y:S01]  /*145a0*/  IADD3 R246, P6, R246, R10, RZ ;  /* 0x0000000af6f67210 */ /* 0x004fe20007fde0ff */
[----:B------:R-:W-:-:S04]  /*145b0*/  IMAD.X R240, R240, 0x1, R11, P1 ;  /* 0x00000001f0f07824 */ /* 0x000fc800008e060b */
        /* <DEDUP_REMOVED lines=10> */
[----:B------:R-:W-:Y:S02]  /*14660*/  IMAD.X R22, R22, 0x1, R11, P4 ;  /* 0x0000000116167824 */ /* 0x000fe400020e060b */
[----:B------:R-:W-:Y:S01]  /*14670*/  STL [R1+0x6a8], R224 ;  /* 0x0006a8e001007387 */ /* 0x000fe20000100800 */
[----:B------:R-:W-:-:S03]  /*14680*/  IADD3 R21, P4, R21, R10, RZ ;  /* 0x0000000a15157210 */ /* 0x000fc60007f9e0ff */
[----:B------:R-:W-:Y:S04]  /*14690*/  STL [R1+0x67c], R165 ;  /* 0x00067ca501007387 */ /* 0x000fe80000100800 */
[----:B------:R0:W-:Y:S04]  /*146a0*/  STL [R1+0x674], R21 ;  /* 0x0006741501007387 */ /* 0x0001e80000100800 */
[----:B0-----:R-:W2:Y:S04]  /*146b0*/  LDL.LU R21, [R1+0x680] ;  /* 0x0006800001157983 */ /* 0x001ea80000300800 */
[----:B------:R-:W-:Y:S01]  /*146c0*/  STL [R1+0x6a0], R22 ;  /* 0x0006a01601007387 */ /* 0x000fe20000100800 */
[----:B---3--:R-:W-:Y:S01]  /*146d0*/  IMAD.X R205, R205, 0x1, R11, P5 ;  /* 0x00000001cdcd7824 */ /* 0x008fe200028e060b */
[----:B----4-:R-:W-:-:S05]  /*146e0*/  IADD3 R237, P5, R237, R10, RZ ;  /* 0x0000000aeded7210 */ /* 0x010fca0007fbe0ff */
[----:B------:R0:W-:Y:S04]  /*146f0*/  STL [R1+0x66c], R237 ;  /* 0x00066ced01007387 */ /* 0x0001e80000100800 */
[----:B0-----:R-:W3:Y:S04]  /*14700*/  LDL.LU R237, [R1+0x654] ;  /* 0x0006540001ed7983 */ /* 0x001ee80000300800 */
[----:B------:R0:W-:Y:S04]  /*14710*/  STL [R1+0x698], R205 ;  /* 0x000698cd01007387 */ /* 0x0001e80000100800 */
[----:B------:R-:W4:Y:S04]  /*14720*/  LDL.LU R234, [R1+0x678] ;  /* 0x0006780001ea7983 */ /* 0x000f280000300800 */
[----:B0-----:R-:W4:Y:S01]  /*14730*/  LDL.LU R205, [R1+0x64c] ;  /* 0x00064c0001cd7983 */ /* 0x001f220000300800 */
[----:B------:R-:W-:-:S05]  /*14740*/  IMAD.X R207, R207, 0x1, R11, P6 ;  /* 0x00000001cfcf7824 */ /* 0x000fca00030e060b */
[----:B------:R-:W-:Y:S04]  /*14750*/  STL [R1+0x690], R207 ;  /* 0x000690cf01007387 */ /* 0x000fe80000100800 */
[----:B------:R-:W4:Y:S04]  /*14760*/  LDL.LU R228, [R1+0x670] ;  /* 0x0006700001e47983 */ /* 0x000f280000300800 */
[----:B------:R-:W4:Y:S04]  /*14770*/  LDL.LU R226, [R1+0x644] ;  /* 0x0006440001e27983 */ /* 0x000f280000300800 */
[----:B------:R-:W4:Y:S01]  /*14780*/  LDL.LU R152, [R1+0x668] ;  /* 0x0006680001987983 */ /* 0x000f220000300800 */
[----:B------:R-:W-:-:S05]  /*14790*/  IADD3 R16, P6, R16, R10, RZ ;  /* 0x0000000a10107210 */ /* 0x000fca0007fde0ff */
[----:B------:R0:W-:Y:S04]  /*147a0*/  STL [R1+0x664], R16 ;  /* 0x0006641001007387 */ /* 0x0001e80000100800 */
[----:B0-----:R-:W4:Y:S04]  /*147b0*/  LDL.LU R16, [R1+0x63c] ;  /* 0x00063c0001107983 */ /* 0x001f280000300800 */
[----:B------:R-:W4:Y:S04]  /*147c0*/  LDL.LU R23, [R1+0x660] ;  /* 0x0006600001177983 */ /* 0x000f280000300800 */
[----:B------:R-:W4:Y:S01]  /*147d0*/  LDL.LU R201, [R1+0x634] ;  /* 0x0006340001c97983 */ /* 0x000f220000300800 */
[----:B------:R-:W-:-:S03]  /*147e0*/  IMAD.X R17, R17, 0x1, R11, P1 ;  /* 0x0000000111117824 */ /* 0x000fc600008e060b */
[----:B------:R-:W4:Y:S04]  /*147f0*/  LDL.LU R203, [R1+0x658] ;  /* 0x0006580001cb7983 */ /* 0x000f280000300800 */
[----:B------:R0:W-:Y:S04]  /*14800*/  STL [R1+0x688], R17 ;  /* 0x0006881101007387 */ /* 0x0001e80000100800 */
[----:B0-----:R-:W4:Y:S04]  /*14810*/  LDL.LU R17, [R1+0x62c] ;  /* 0x00062c0001117983 */ /* 0x001f280000300800 */
[----:B------:R-:W4:Y:S04]  /*14820*/  LDL.LU R233, [R1+0x650] ;  /* 0x0006500001e97983 */ /* 0x000f280000300800 */
[----:B------:R-:W4:Y:S01]  /*14830*/  LDL.LU R235, [R1+0x624] ;  /* 0x0006240001eb7983 */ /* 0x000f220000300800 */
[----:B------:R-:W-:-:S03]  /*14840*/  IADD3 R239, P1, R239, R10, RZ ;  /* 0x0000000aefef7210 */ /* 0x000fc60007f3e0ff */
[----:B------:R-:W4:Y:S04]  /*14850*/  LDL.LU R248, [R1+0x648] ;  /* 0x0006480001f87983 */ /* 0x000f280000300800 */
[----:B------:R0:W-:Y:S04]  /*14860*/  STL [R1+0x65c], R239 ;  /* 0x00065cef01007387 */ /* 0x0001e80000100800 */
        /* <DEDUP_REMOVED lines=10> */
[----:B--2---:R-:W-:-:S05]  /*14910*/  IMAD.X R21, R21, 0x1, R11, P2 ;  /* 0x0000000115157824 */ /* 0x004fca00010e060b */
[----:B------:R0:W-:Y:S04]  /*14920*/  STL [R1+0x680], R21 ;  /* 0x0006801501007387 */ /* 0x0001e80000100800 */
[----:B0-----:R-:W2:Y:S01]  /*14930*/  LDL.LU R21, [R1+0x5f4] ;  /* 0x0005f40001157983 */ /* 0x001ea20000300800 */
[----:B---3--:R-:W-:-:S05]  /*14940*/  IADD3 R237, P2, R237, R10, RZ ;  /* 0x0000000aeded7210 */ /* 0x008fca0007f5e0ff */
[----:B------:R0:W-:Y:S01]  /*14950*/  STL [R1+0x654], R237 ;  /* 0x000654ed01007387 */ /* 0x0001e20000100800 */
[--C-:B----4-:R-:W-:Y:S01]  /*14960*/  IMAD.X R234, R234, 0x1, R11.reuse, P3 ;  /* 0x00000001eaea7824 */ /* 0x110fe200018e060b */
[-C--:B------:R-:W-:Y:S02]  /*14970*/  IADD3 R205, P3, R205, R10.reuse, RZ ;  /* 0x0000000acdcd7210 */ /* 0x080fe40007f7e0ff */
[----:B0-----:R-:W3:Y:S04]  /*14980*/  LDL.LU R237, [R1+0x618] ;  /* 0x0006180001ed7983 */ /* 0x001ee80000300800 */
[----:B------:R0:W-:Y:S01]  /*14990*/  STL [R1+0x64c], R205 ;  /* 0x00064ccd01007387 */ /* 0x0001e20000100800 */
[----:B------:R-:W-:Y:S01]  /*149a0*/  IMAD.X R228, R228, 0x1, R11, P4 ;  /* 0x00000001e4e47824 */ /* 0x000fe200020e060b */
[----:B------:R-:W-:-:S02]  /*149b0*/  IADD3 R226, P4, R226, R10, RZ ;  /* 0x0000000ae2e27210 */ /* 0x000fc40007f9e0ff */
[----:B0-----:R-:W4:Y:S01]  /*149c0*/  LDL.LU R205, [R1+0x5ec] ;  /* 0x0005ec0001cd7983 */ /* 0x001f220000300800 */
[----:B------:R-:W-:-:S03]  /*149d0*/  IMAD.X R152, R152, 0x1, R11, P5 ;  /* 0x0000000198987824 */ /* 0x000fc600028e060b */
[----:B------:R-:W-:Y:S04]  /*149e0*/  STL [R1+0x678], R234 ;  /* 0x000678ea01007387 */ /* 0x000fe80000100800 */
[----:B------:R-:W-:Y:S01]  /*149f0*/  STL [R1+0x670], R228 ;  /* 0x000670e401007387 */ /* 0x000fe20000100800 */
[----:B------:R-:W-:-:S05]  /*14a00*/  IADD3 R16, P5, R16, R10, RZ ;  /* 0x0000000a10107210 */ /* 0x000fca0007fbe0ff */
[----:B------:R0:W-:Y:S04]  /*14a10*/  STL [R1+0x63c], R16 ;  /* 0x00063c1001007387 */ /* 0x0001e80000100800 */
[----:B------:R-:W-:Y:S04]  /*14a20*/  STL [R1+0x644], R226 ;  /* 0x000644e201007387 */ /* 0x000fe80000100800 */
        /* <DEDUP_REMOVED lines=21> */
[----:B0-----:R-:W4:Y:S01]  /*14b80*/  LDL.LU R239, [R1+0x608] ;  /* 0x0006080001ef7983 */ /* 0x001f220000300800 */
        /* <DEDUP_REMOVED lines=8> */
[----:B------:R-:W-:Y:S01]  /*14c10*/  STL [R1+0x638], R238 ;  /* 0x000638ee01007387 */ /* 0x000fe20000100800 */
[----:B------:R-:W-:-:S03]  /*14c20*/  IMAD.X R22, R22, 0x1, R11, P2 ;  /* 0x0000000116167824 */ /* 0x000fc600010e060b */
[----:B------:R-:W-:Y:S04]  /*14c30*/  STL [R1+0x60c], R232 ;  /* 0x00060ce801007387 */ /* 0x000fe80000100800 */
[----:B------:R-:W-:Y:S04]  /*14c40*/  STL [R1+0x630], R230 ;  /* 0x000630e601007387 */ /* 0x000fe80000100800 */
[----:B------:R0:W-:Y:S04]  /*14c50*/  STL [R1+0x5fc], R207 ;  /* 0x0005fccf01007387 */ /* 0x0001e80000100800 */
[----:B------:R-:W-:Y:S04]  /*14c60*/  STL [R1+0x604], R224 ;  /* 0x000604e001007387 */ /* 0x000fe80000100800 */
[----:B0-----:R-:W4:Y:S04]  /*14c70*/  LDL.LU R207, [R1+0x5dc] ;  /* 0x0005dc0001cf7983 */ /* 0x001f280000300800 */
[----:B------:R-:W-:Y:S01]  /*14c80*/  STL [R1+0x628], R165 ;  /* 0x000628a501007387 */ /* 0x000fe20000100800 */
[----:B--2---:R-:W-:-:S05]  /*14c90*/  IADD3 R21, P2, R21, R10, RZ ;  /* 0x0000000a15157210 */ /* 0x004fca0007f5e0ff */
[----:B------:R0:W-:Y:S04]  /*14ca0*/  STL [R1+0x5f4], R21 ;  /* 0x0005f41501007387 */ /* 0x0001e80000100800 */
[----:B0-----:R-:W2:Y:S04]  /*14cb0*/  LDL.LU R21, [R1+0x600] ;  /* 0x0006000001157983 */ /* 0x001ea80000300800 */
[----:B------:R-:W-:Y:S04]  /*14cc0*/  STL [R1+0x620], R22 ;  /* 0x0006201601007387 */ /* 0x000fe80000100800 */
[----:B------:R-:W2:Y:S01]  /*14cd0*/  LDL.LU R234, [R1+0x5d4] ;  /* 0x0005d40001ea7983 */ /* 0x000ea20000300800 */
[----:B---3--:R-:W-:-:S05]  /*14ce0*/  IMAD.X R237, R237, 0x1, R11, P3 ;  /* 0x00000001eded7824 */ /* 0x008fca00018e060b */
[----:B------:R0:W-:Y:S01]  /*14cf0*/  STL [R1+0x618], R237 ;  /* 0x000618ed01007387 */ /* 0x0001e20000100800 */
[----:B----4-:R-:W-:-:S03]  /*14d00*/  IADD3 R205, P3, R205, R10, RZ ;  /* 0x0000000acdcd7210 */ /* 0x010fc60007f7e0ff */
[----:B0-----:R-:W3:Y:S04]  /*14d10*/  LDL.LU R237, [R1+0x5f8] ;  /* 0x0005f80001ed7983 */ /* 0x001ee80000300800 */
[----:B------:R-:W4:Y:S04]  /*14d20*/  LDL.LU R228, [R1+0x5cc] ;  /* 0x0005cc0001e47983 */ /* 0x000f280000300800 */
[----:B------:R-:W4:Y:S04]  /*14d30*/  LDL.LU R226, [R1+0x5f0] ;  /* 0x0005f00001e27983 */ /* 0x000f280000300800 */
[----:B------:R-:W4:Y:S04]  /*14d40*/  LDL.LU R152, [R1+0x5c4] ;  /* 0x0005c40001987983 */ /* 0x000f280000300800 */
        /* <DEDUP_REMOVED lines=19> */
[----:B------:R-:W4:Y:S04]  /*14e80*/  LDL.LU R232, [R1+0x5b8] ;  /* 0x0005b80001e87983 */ /* 0x000f280000300800 */
[----:B------:R-:W4:Y:S04]  /*14e90*/  LDL.LU R230, [R1+0x58c] ;  /* 0x00058c0001e67983 */ /* 0x000f280000300800 */
[----:B------:R-:W4:Y:S04]  /*14ea0*/  LDL.LU R224, [R1+0x5b0] ;  /* 0x0005b00001e07983 */ /* 0x000f280000300800 */
[----:B------:R-:W4:Y:S04]  /*14eb0*/  LDL.LU R165, [R1+0x584] ;  /* 0x0005840001a57983 */ /* 0x000f280000300800 */
[----:B0-----:R-:W4:Y:S04]  /*14ec0*/  LDL.LU R239, [R1+0x5a8] ;  /* 0x0005a80001ef7983 */ /* 0x001f280000300800 */
[----:B------:R-:W4:Y:S01]  /*14ed0*/  LDL.LU R22, [R1+0x57c] ;  /* 0x00057c0001167983 */ /* 0x000f220000300800 */
[----:B------:R-:W-:-:S05]  /*14ee0*/  IADD3 R207, P5, R207, R10, RZ ;  /* 0x0000000acfcf7210 */ /* 0x000fca0007fbe0ff */
[----:B------:R0:W-:Y:S04]  /*14ef0*/  STL [R1+0x5dc], R207 ;  /* 0x0005dccf01007387 */ /* 0x0001e80000100800 */
[----:B0-----:R-:W4:Y:S01]  /*14f00*/  LDL.LU R207, [R1+0x5a0] ;  /* 0x0005a00001cf7983 */ /* 0x001f220000300800 */
[----:B--2---:R-:W-:-:S05]  /*14f10*/  IMAD.X R21, R21, 0x1, R11, P6 ;  /* 0x0000000115157824 */ /* 0x004fca00030e060b */
[----:B------:R0:W-:Y:S01]  /*14f20*/  STL [R1+0x600], R21 ;  /* 0x0006001501007387 */ /* 0x0001e20000100800 */
[----:B------:R-:W-:-:S03]  /*14f30*/  IADD3 R234, P6, R234, R10, RZ ;  /* 0x0000000aeaea7210 */ /* 0x000fc60007fde0ff */
[----:B0-----:R-:W2:Y:S01]  /*14f40*/  LDL.LU R21, [R1+0x574] ;  /* 0x0005740001157983 */ /* 0x001ea20000300800 */
[----:B---3--:R-:W-:Y:S01]  /*14f50*/  IMAD.X R237, R237, 0x1, R11, P1 ;  /* 0x00000001eded7824 */ /* 0x008fe200008e060b */
[----:B----4-:R-:W-:-:S04]  /*14f60*/  IADD3 R228, P1, R228, R10, RZ ;  /* 0x0000000ae4e47210 */ /* 0x010fc80007f3e0ff */
[----:B------:R0:W-:Y:S01]  /*14f70*/  STL [R1+0x5f8], R237 ;  /* 0x0005f8ed01007387 */ /* 0x0001e20000100800 */
[--C-:B------:R-:W-:Y:S01]  /*14f80*/  IMAD.X R226, R226, 0x1, R11.reuse, P2 ;  /* 0x00000001e2e27824 */ /* 0x100fe200010e060b */
[----:B------:R-:W-:Y:S02]  /*14f90*/  IADD3 R152, P2, R152, R10, RZ ;  /* 0x0000000a98987210 */ /* 0x000fe40007f5e0ff */
[----:B0-----:R-:W3:Y:S04]  /*14fa0*/  LDL.LU R237, [R1+0x598] ;  /* 0x0005980001ed7983 */ /* 0x001ee80000300800 */
        /* <DEDUP_REMOVED lines=9> */
[----:B------:R-:W-:-:S03]  /*15040*/  IMAD.X R16, R16, 0x1, R11, P5 ;  /* 0x0000000110107824 */ /* 0x000fc600028e060b */
[----:B------:R-:W-:Y:S04]  /*15050*/  STL [R1+0x5bc], R23 ;  /* 0x0005bc1701007387 */ /* 0x000fe80000100800 */
[----:B------:R0:W-:Y:S04]  /*15060*/  STL [R1+0x5d8], R16 ;  /* 0x0005d81001007387 */ /* 0x0001e80000100800 */
[----:B------:R-:W-:Y:S04]  /*15070*/  STL [R1+0x5e0], R201 ;  /* 0x0005e0c901007387 */ /* 0x000fe80000100800 */
[----:B0-----:R-:W4:Y:S01]  /*15080*/  LDL.LU R16, [R1+0x590] ;  /* 0x0005900001107983 */ /* 0x001f220000300800 */
[----:B------:R-:W-:-:S02]  /*15090*/  IADD3 R203, P4, R203, R10, RZ ;  /* 0x0000000acbcb7210 */ /* 0x000fc40007f9e0ff */
[-C--:B------:R-:W-:Y:S01]  /*150a0*/  IADD3 R233, P5, R233, R10.reuse, RZ ;  /* 0x0000000ae9e97210 */ /* 0x080fe20007fbe0ff */
[--C-:B------:R-:W-:Y:S01]  /*150b0*/  IMAD.X R235, R235, 0x1, R11.reuse, P6 ;  /* 0x00000001ebeb7824 */ /* 0x100fe200030e060b */
[----:B------:R-:W-:Y:S01]  /*150c0*/  IADD3 R248, P6, R248, R10, RZ ;  /* 0x0000000af8f87210 */ /* 0x000fe20007fde0ff */
        /* <DEDUP_REMOVED lines=18> */
[----:B------:R-:W-:Y:S04]  /*151f0*/  STL [R1+0x5b8], R232 ;  /* 0x0005b8e801007387 */ /* 0x000fe80000100800 */
[----:B------:R-:W-:Y:S01]  /*15200*/  STL [R1+0x58c], R230 ;  /* 0x00058ce601007387 */ /* 0x000fe20000100800 */
[----:B------:R-:W-:-:S03]  /*15210*/  IADD3 R22, P5, R22, R10, RZ ;  /* 0x0000000a16167210 */ /* 0x000fc60007fbe0ff */
[----:B------:R0:W-:Y:S04]  /*15220*/  STL [R1+0x5a8], R239 ;  /* 0x0005a8ef01007387 */ /* 0x0001e80000100800 */
[----:B------:R-:W-:Y:S04]  /*15230*/  STL [R1+0x5b0], R224 ;  /* 0x0005b0e001007387 */ /* 0x000fe80000100800 */
[----:B0-----:R-:W4:Y:S04]  /*15240*/  LDL.LU R239, [R1+0x588] ;  /* 0x0005880001ef7983 */ /* 0x001f280000300800 */
[----:B------:R-:W-:Y:S01]  /*15250*/  STL [R1+0x584], R165 ;  /* 0x000584a501007387 */ /* 0x000fe20000100800 */
[----:B------:R-:W-:-:S05]  /*15260*/  IMAD.X R207, R207, 0x1, R11, P6 ;  /* 0x00000001cfcf7824 */ /* 0x000fca00030e060b */
[----:B------:R0:W-:Y:S04]  /*15270*/  STL [R1+0x5a0], R207 ;  /* 0x0005a0cf01007387 */ /* 0x0001e80000100800 */
[----:B0-----:R-:W4:Y:S04]  /*15280*/  LDL.LU R207, [R1+0x55c] ;  /* 0x00055c0001cf7983 */ /* 0x001f280000300800 */
[----:B------:R-:W-:Y:S04]  /*15290*/  STL [R1+0x57c], R22 ;  /* 0x00057c1601007387 */ /* 0x000fe80000100800 */
[----:B------:R-:W4:Y:S04]  /*152a0*/  LDL.LU R234, [R1+0x580] ;  /* 0x0005800001ea7983 */ /* 0x000f280000300800 */
[----:B------:R-:W4:Y:S01]  /*152b0*/  LDL.LU R228, [R1+0x554] ;  /* 0x0005540001e47983 */ /* 0x000f220000300800 */
[----:B--2---:R-:W-:-:S05]  /*152c0*/  IADD3 R21, P6, R21, R10, RZ ;  /* 0x0000000a15157210 */ /* 0x004fca0007fde0ff */
[----:B------:R-:W-:Y:S04]  /*152d0*/  STL [R1+0x574], R21 ;  /* 0x0005741501007387 */ /* 0x000fe80000100800 */
[----:B------:R-:W2:Y:S04]  /*152e0*/  LDL.LU R226, [R1+0x578] ;  /* 0x0005780001e27983 */ /* 0x000ea80000300800 */
[----:B------:R-:W2:Y:S04]  /*152f0*/  LDL.LU R152, [R1+0x54c] ;  /* 0x00054c0001987983 */ /* 0x000ea80000300800 */
[----:B------:R-:W2:Y:S01]  /*15300*/  LDL.LU R23, [R1+0x570] ;  /* 0x0005700001177983 */ /* 0x000ea20000300800 */
[----:B---3--:R-:W-:-:S05]  /*15310*/  IMAD.X R237, R237, 0x1, R11, P1 ;  /* 0x00000001eded7824 */ /* 0x008fca00008e060b */
[----:B------:R0:W-:Y:S04]  /*15320*/  STL [R1+0x598], R237 ;  /* 0x000598ed01007387 */ /* 0x0001e80000100800 */
[----:B0-----:R-:W3:Y:S04]  /*15330*/  LDL.LU R237, [R1+0x544] ;  /* 0x0005440001ed7983 */ /* 0x001ee80000300800 */
[----:B------:R-:W3:Y:S04]  /*15340*/  LDL.LU R201, [R1+0x568] ;  /* 0x0005680001c97983 */ /* 0x000ee80000300800 */
[----:B------:R-:W3:Y:S01]  /*15350*/  LDL.LU R203, [R1+0x53c] ;  /* 0x00053c0001cb7983 */ /* 0x000ee20000300800 */
[----:B----4-:R-:W-:-:S03]  /*15360*/  IADD3 R205, P1, R205, R10, RZ ;  /* 0x0000000acdcd7210 */ /* 0x010fc60007f3e0ff */
[----:B------:R-:W4:Y:S04]  /*15370*/  LDL.LU R233, [R1+0x560] ;  /* 0x0005600001e97983 */ /* 0x000f280000300800 */
[----:B------:R-:W-:Y:S04]  /*15380*/  STL [R1+0x56c], R205 ;  /* 0x00056ccd01007387 */ /* 0x000fe80000100800 */
[----:B------:R-:W4:Y:S04]  /*15390*/  LDL.LU R235, [R1+0x534] ;  /* 0x0005340001eb7983 */ /* 0x000f280000300800 */
[----:B------:R-:W4:Y:S04]  /*153a0*/  LDL.LU R248, [R1+0x558] ;  /* 0x0005580001f87983 */ /* 0x000f280000300800 */
[----:B------:R-:W4:Y:S04]  /*153b0*/  LDL.LU R246, [R1+0x52c] ;  /* 0x00052c0001f67983 */ /* 0x000f280000300800 */
[----:B------:R-:W4:Y:S01]  /*153c0*/  LDL.LU R240, [R1+0x550] ;  /* 0x0005500001f07983 */ /* 0x000f220000300800 */
[----:B------:R-:W-:-:S05]  /*153d0*/  IMAD.X R16, R16, 0x1, R11, P2 ;  /* 0x0000000110107824 */ /* 0x000fca00010e060b */
[----:B------:R0:W-:Y:S04]  /*153e0*/  STL [R1+0x590], R16 ;  /* 0x0005901001007387 */ /* 0x0001e80000100800 */
[----:B0-----:R-:W4:Y:S04]  /*153f0*/  LDL.LU R16, [R1+0x524] ;  /* 0x0005240001107983 */ /* 0x001f280000300800 */
[----:B------:R-:W4:Y:S04]  /*15400*/  LDL.LU R238, [R1+0x548] ;  /* 0x0005480001ee7983 */ /* 0x000f280000300800 */
[----:B------:R-:W4:Y:S01]  /*15410*/  LDL.LU R232, [R1+0x51c] ;  /* 0x00051c0001e87983 */ /* 0x000f220000300800 */
[----:B------:R-:W-:-:S03]  /*15420*/  IADD3 R17, P2, R17, R10, RZ ;  /* 0x0000000a11117210 */ /* 0x000fc60007f5e0ff */
        /* <DEDUP_REMOVED lines=8> */
[----:B------:R-:W-:-:S05]  /*154b0*/  IMAD.X R239, R239, 0x1, R11, P3 ;  /* 0x00000001efef7824 */ /* 0x000fca00018e060b */
[----:B------:R0:W-:Y:S04]  /*154c0*/  STL [R1+0x588], R239 ;  /* 0x000588ef01007387 */ /* 0x0001e80000100800 */
[----:B0-----:R-:W4:Y:S01]  /*154d0*/  LDL.LU R239, [R1+0x4fc] ;  /* 0x0004fc0001ef7983 */ /* 0x001f220000300800 */
[----:B------:R-:W-:-:S05]  /*154e0*/  IADD3 R207, P3, R207, R10, RZ ;  /* 0x0000000acfcf7210 */ /* 0x000fca0007f7e0ff */
[----:B------:R0:W-:Y:S01]  /*154f0*/  STL [R1+0x55c], R207 ;  /* 0x00055ccf01007387 */ /* 0x0001e20000100800 */
[--C-:B------:R-:W-:Y:S01]  /*15500*/  IMAD.X R234, R234, 0x1, R11.reuse, P4 ;  /* 0x00000001eaea7824 */ /* 0x100fe200020e060b */
[-C--:B------:R-:W-:Y:S02]  /*15510*/  IADD3 R228, P4, R228, R10.reuse, RZ ;  /* 0x0000000ae4e47210 */ /* 0x080fe40007f9e0ff */
[----:B0-----:R-:W4:Y:S04]  /*15520*/  LDL.LU R207, [R1+0x520] ;  /* 0x0005200001cf7983 */ /* 0x001f280000300800 */
[----:B------:R-:W-:Y:S04]  /*15530*/  STL [R1+0x580], R234 ;  /* 0x000580ea01007387 */ /* 0x000fe80000100800 */
[----:B------:R-:W-:Y:S01]  /*15540*/  STL [R1+0x554], R228 ;  /* 0x000554e401007387 */ /* 0x000fe20000100800 */
[--C-:B--2---:R-:W-:Y:S01]  /*15550*/  IMAD.X R226, R226, 0x1, R11.reuse, P5 ;  /* 0x00000001e2e27824 */ /* 0x104fe200028e060b */
[----:B------:R-:W-:Y:S01]  /*15560*/  IADD3 R152, P5, R152, R10, RZ ;  /* 0x0000000a98987210 */ /* 0x000fe20007fbe0ff */
[----:B------:R-:W-:-:S03]  /*15570*/  IMAD.X R23, R23, 0x1, R11, P6 ;  /* 0x0000000117177824 */ /* 0x000fc600030e060b */
[----:B------:R-:W-:Y:S01]  /*15580*/  STL [R1+0x578], R226 ;  /* 0x000578e201007387 */ /* 0x000fe20000100800 */
[----:B---3--:R-:W-:Y:S01]  /*15590*/  IADD3 R237, P6, R237, R10, RZ ;  /* 0x0000000aeded7210 */ /* 0x008fe20007fde0ff */
[----:B------:R-:W-:-:S04]  /*155a0*/  IMAD.X R201, R201, 0x1, R11, P1 ;  /* 0x00000001c9c97824 */ /* 0x000fc800008e060b */
[----:B------:R0:W-:Y:S01]  /*155b0*/  STL [R1+0x544], R237 ;  /* 0x000544ed01007387 */ /* 0x0001e20000100800 */
[----:B------:R-:W-:-:S03]  /*155c0*/  IADD3 R203, P1, R203, R10, RZ ;  /* 0x0000000acbcb7210 */ /* 0x000fc60007f3e0ff */
[----:B------:R-:W-:Y:S01]  /*155d0*/  STL [R1+0x54c], R152 ;  /* 0x00054c9801007387 */ /* 0x000fe20000100800 */
[----:B----4-:R-:W-:-:S03]  /*155e0*/  IMAD.X R233, R233, 0x1, R11, P2 ;  /* 0x00000001e9e97824 */ /* 0x010fc600010e060b */
[----:B0-----:R-:W2:Y:S04]  /*155f0*/  LDL.LU R237, [R1+0x4f4] ;  /* 0x0004f40001ed7983 */ /* 0x001ea80000300800 */
        /* <DEDUP_REMOVED lines=8> */
[----:B------:R-:W-:Y:S04]  /*15680*/  STL [R1+0x534], R235 ;  /* 0x000534eb01007387 */ /* 0x000fe80000100800 */
[----:B------:R-:W-:Y:S01]  /*15690*/  STL [R1+0x558], R248 ;  /* 0x000558f801007387 */ /* 0x000fe20000100800 */
[----:B------:R-:W-:-:S05]  /*156a0*/  IADD3 R16, P4, R16, R10, RZ ;  /* 0x0000000a10107210 */ /* 0x000fca0007f9e0ff */
[----:B------:R0:W-:Y:S04]  /*156b0*/  STL [R1+0x524], R16 ;  /* 0x0005241001007387 */ /* 0x0001e80000100800 */
[----:B------:R-:W-:Y:S04]  /*156c0*/  STL [R1+0x52c], R246 ;  /* 0x00052cf601007387 */ /* 0x000fe80000100800 */
[----:B0-----:R-:W3:Y:S01]  /*156d0*/  LDL.LU R16, [R1+0x518] ;  /* 0x0005180001107983 */ /* 0x001ee20000300800 */
        /* <DEDUP_REMOVED lines=15> */
[----:B------:R0:W-:Y:S04]  /*157d0*/  STL [R1+0x504], R17 ;  /* 0x0005041101007387 */ /* 0x0001e80000100800 */
[----:B------:R-:W-:Y:S04]  /*157e0*/  STL [R1+0x50c], R22 ;  /* 0x00050c1601007387 */ /* 0x000fe80000100800 */
[----:B0-----:R-:W4:Y:S04]  /*157f0*/  LDL.LU R17, [R1+0x4ec] ;  /* 0x0004ec0001117983 */ /* 0x001f280000300800 */
[----:B------:R-:W-:Y:S01]  /*15800*/  STL [R1+0x530], R21 ;  /* 0x0005301501007387 */ /* 0x000fe20000100800 */
[----:B------:R-:W-:-:S05]  /*15810*/  IADD3 R239, P3, R239, R10, RZ ;  /* 0x0000000aefef7210 */ /* 0x000fca0007f7e0ff */
[----:B------:R0:W-:Y:S04]  /*15820*/  STL [R1+0x4fc], R239 ;  /* 0x0004fcef01007387 */ /* 0x0001e80000100800 */
[----:B0-----:R-:W4:Y:S04]  /*15830*/  LDL.LU R239, [R1+0x510] ;  /* 0x0005100001ef7983 */ /* 0x001f280000300800 */
[----:B------:R-:W-:Y:S04]  /*15840*/  STL [R1+0x528], R205 ;  /* 0x000528cd01007387 */ /* 0x000fe80000100800 */
[----:B------:R-:W4:Y:S01]  /*15850*/  LDL.LU R242, [R1+0x4e4] ;  /* 0x0004e40001f27983 */ /* 0x000f220000300800 */
[----:B------:R-:W-:-:S03]  /*15860*/  IMAD.X R207, R207, 0x1, R11, P4 ;  /* 0x00000001cfcf7824 */ /* 0x000fc600020e060b */
[----:B------:R-:W4:Y:S04]  /*15870*/  LDL.LU R236, [R1+0x508] ;  /* 0x0005080001ec7983 */ /* 0x000f280000300800 */
[----:B------:R-:W4:Y:S04]  /*15880*/  LDL.LU R234, [R1+0x4dc] ;  /* 0x0004dc0001ea7983 */ /* 0x000f280000300800 */
[----:B------:R0:W-:Y:S04]  /*15890*/  STL [R1+0x520], R207 ;  /* 0x000520cf01007387 */ /* 0x0001e80000100800 */
[----:B------:R-:W4:Y:S04]  /*158a0*/  LDL.LU R228, [R1+0x500] ;  /* 0x0005000001e47983 */ /* 0x000f280000300800 */
[----:B------:R-:W4:Y:S04]  /*158b0*/  LDL.LU R226, [R1+0x4d4] ;  /* 0x0004d40001e27983 */ /* 0x000f280000300800 */
[----:B------:R-:W4:Y:S04]  /*158c0*/  LDL.LU R152, [R1+0x4f8] ;  /* 0x0004f80001987983 */ /* 0x000f280000300800 */
[----:B0-----:R-:W4:Y:S04]  /*158d0*/  LDL.LU R207, [R1+0x4cc] ;  /* 0x0004cc0001cf7983 */ /* 0x001f280000300800 */
[----:B------:R-:W4:Y:S04]  /*158e0*/  LDL.LU R23, [R1+0x4f0] ;  /* 0x0004f00001177983 */ /* 0x000f280000300800 */
[----:B------:R-:W4:Y:S04]  /*158f0*/  LDL.LU R201, [R1+0x4c4] ;  /* 0x0004c40001c97983 */ /* 0x000f280000300800 */
[----:B------:R-:W4:Y:S01]  /*15900*/  LDL.LU R203, [R1+0x4e8] ;  /* 0x0004e80001cb7983 */ /* 0x000f220000300800 */
[----:B--2---:R-:W-:-:S05]  /*15910*/  IADD3 R237, P4, R237, R10, RZ ;  /* 0x0000000aeded7210 */ /* 0x004fca0007f9e0ff */
[----:B------:R0:W-:Y:S04]  /*15920*/  STL [R1+0x4f4], R237 ;  /* 0x0004f4ed01007387 */ /* 0x0001e80000100800 */
[----:B------:R-:W2:Y:S04]  /*15930*/  LDL.LU R233, [R1+0x4bc] ;  /* 0x0004bc0001e97983 */ /* 0x000ea80000300800 */
[----:B------:R-:W2:Y:S04]  /*15940*/  LDL.LU R235, [R1+0x4e0] ;  /* 0x0004e00001eb7983 */ /* 0x000ea80000300800 */
[----:B------:R-:W2:Y:S04]  /*15950*/  LDL.LU R248, [R1+0x4b4] ;  /* 0x0004b40001f87983 */ /* 0x000ea80000300800 */
[----:B------:R-:W2:Y:S04]  /*15960*/  LDL.LU R246, [R1+0x4d8] ;  /* 0x0004d80001f67983 */ /* 0x000ea80000300800 */
[----:B------:R-:W2:Y:S04]  /*15970*/  LDL.LU R240, [R1+0x4ac] ;  /* 0x0004ac0001f07983 */ /* 0x000ea80000300800 */
[----:B0-----:R-:W2:Y:S04]  /*15980*/  LDL.LU R237, [R1+0x4d0] ;  /* 0x0004d00001ed7983 */ /* 0x001ea80000300800 */
[----:B------:R-:W2:Y:S04]  /*15990*/  LDL.LU R238, [R1+0x4a4] ;  /* 0x0004a40001ee7983 */ /* 0x000ea80000300800 */
[----:B------:R-:W2:Y:S04]  /*159a0*/  LDL.LU R232, [R1+0x4c8] ;  /* 0x0004c80001e87983 */ /* 0x000ea80000300800 */
[----:B------:R-:W2:Y:S01]  /*159b0*/  LDL.LU R230, [R1+0x49c] ;  /* 0x00049c0001e67983 */ /* 0x000ea20000300800 */
[----:B---3--:R-:W-:-:S05]  /*159c0*/  IMAD.X R16, R16, 0x1, R11, P5 ;  /* 0x0000000110107824 */ /* 0x008fca00028e060b */
[----:B------:R0:W-:Y:S04]  /*159d0*/  STL [R1+0x518], R16 ;  /* 0x0005181001007387 */ /* 0x0001e80000100800 */
[----:B------:R-:W3:Y:S04]  /*159e0*/  LDL.LU R224, [R1+0x4c0] ;  /* 0x0004c00001e07983 */ /* 0x000ee80000300800 */
[----:B------:R-:W3:Y:S04]  /*159f0*/  LDL.LU R165, [R1+0x494] ;  /* 0x0004940001a57983 */ /* 0x000ee80000300800 */
[----:B------:R-:W3:Y:S04]  /*15a00*/  LDL.LU R22, [R1+0x4b8] ;  /* 0x0004b80001167983 */ /* 0x000ee80000300800 */
[----:B------:R-:W3:Y:S04]  /*15a10*/  LDL.LU R21, [R1+0x48c] ;  /* 0x00048c0001157983 */ /* 0x000ee80000300800 */
[----:B0-----:R-:W3:Y:S04]  /*15a20*/  LDL.LU R16, [R1+0x4b0] ;  /* 0x0004b00001107983 */ /* 0x001ee80000300800 */
[----:B------:R-:W3:Y:S01]  /*15a30*/  LDL.LU R205, [R1+0x484] ;  /* 0x0004840001cd7983 */ /* 0x000ee20000300800 */
[----:B----4-:R-:W-:-:S05]  /*15a40*/  IADD3 R17, P5, R17, R10, RZ ;  /* 0x0000000a11117210 */ /* 0x010fca0007fbe0ff */
[----:B------:R0:W-:Y:S04]  /*15a50*/  STL [R1+0x4ec], R17 ;  /* 0x0004ec1101007387 */ /* 0x0001e80000100800 */
[----:B0-----:R-:W4:Y:S01]  /*15a60*/  LDL.LU R17, [R1+0x4a8] ;  /* 0x0004a80001117983 */ /* 0x001f220000300800 */
[----:B------:R-:W-:-:S05]  /*15a70*/  IMAD.X R239, R239, 0x1, R11, P6 ;  /* 0x00000001efef7824 */ /* 0x000fca00030e060b */
[----:B------:R0:W-:Y:S01]  /*15a80*/  STL [R1+0x510], R239 ;  /* 0x000510ef01007387 */ /* 0x0001e20000100800 */
[-C--:B------:R-:W-:Y:S01]  /*15a90*/  IADD3 R242, P6, R242, R10.reuse, RZ ;  /* 0x0000000af2f27210 */ /* 0x080fe20007fde0ff */
[----:B------:R-:W-:Y:S02]  /*15aa0*/  IMAD.X R236, R236, 0x1, R11, P1 ;  /* 0x00000001ecec7824 */ /* 0x000fe400008e060b */
        /* <DEDUP_REMOVED lines=44> */
[----:B------:R-:W-:-:S05]  /*15d70*/  IMAD.X R16, R16, 0x1, R11, P6 ;  /* 0x0000000110107824 */ /* 0x000fca00030e060b */
[----:B------:R0:W-:Y:S04]  /*15d80*/  STL [R1+0x4b0], R16 ;  /* 0x0004b01001007387 */ /* 0x0001e80000100800 */
[----:B------:R-:W-:Y:S04]  /*15d90*/  STL [R1+0x4b8], R22 ;  /* 0x0004b81601007387 */ /* 0x000fe80000100800 */
[----:B0-----:R-:W3:Y:S01]  /*15da0*/  LDL.LU R16, [R1+0x498] ;  /* 0x0004980001107983 */ /* 0x001ee20000300800 */
[-C--:B------:R-:W-:Y:S02]  /*15db0*/  IADD3 R21, P5, R21, R10.reuse, RZ ;  /* 0x0000000a15157210 */ /* 0x080fe40007fbe0ff */
[----:B------:R-:W-:Y:S01]  /*15dc0*/  IADD3 R205, P6, R205, R10, RZ ;  /* 0x0000000acdcd7210 */ /* 0x000fe20007fde0ff */
[----:B------:R-:W-:Y:S04]  /*15dd0*/  STS.U16 [R9+UR43+0x20000], R12 ;  /* 0x0200000c09007988 */ /* 0x000fe8000800042b */
[----:B------:R-:W-:Y:S01]  /*15de0*/  STL [R1+0x48c], R21 ;  /* 0x00048c1501007387 */ /* 0x000fe20000100800 */
[----:B----4-:R-:W-:-:S03]  /*15df0*/  IMAD.X R17, R17, 0x1, R11, P1 ;  /* 0x0000000111117824 */ /* 0x010fc600008e060b */
[----:B------:R-:W-:Y:S04]  /*15e00*/  STS.U16 [R9+UR43+0x20400], R18 ;  /* 0x0204001209007988 */ /* 0x000fe8000800042b */
[----:B------:R0:W-:Y:S04]  /*15e10*/  STL [R1+0x4a8], R17 ;  /* 0x0004a81101007387 */ /* 0x0001e80000100800 */
[----:B------:R-:W-:Y:S04]  /*15e20*/  STS.U16 [R9+UR43+0x20800], R154 ;  /* 0x0208009a09007988 */ /* 0x000fe8000800042b */
[----:B------:R-:W-:Y:S04]  /*15e30*/  STS.U16 [R9+UR43+0x20c00], R158 ;  /* 0x020c009e09007988 */ /* 0x000fe8000800042b */
[----:B------:R-:W-:Y:S04]  /*15e40*/  STS.U16 [R9+UR43+0x21000], R162 ;  /* 0x021000a209007988 */ /* 0x000fe8000800042b */
[----:B------:R-:W-:Y:S04]  /*15e50*/  STS.U16 [R9+UR43+0x21400], R166 ;  /* 0x021400a609007988 */ /* 0x000fe8000800042b */
[----:B------:R-:W-:Y:S01]  /*15e60*/  STS.U16 [R9+UR43+0x21800], R167 ;  /* 0x021800a709007988 */ /* 0x000fe2000800042b */
[----:B------:R-:W-:-:S03]  /*15e70*/  IADD3 R239, P1, R239, R10, RZ ;  /* 0x0000000aefef7210 */ /* 0x000fc60007f3e0ff */
[----:B------:R-:W-:Y:S04]  /*15e80*/  STS.U16 [R9+UR43+0x21c00], R168 ;  /* 0x021c00a809007988 */ /* 0x000fe8000800042b */
[----:B0-----:R-:W4:Y:S04]  /*15e90*/  LDL.LU R17, [R1+0x46c] ;  /* 0x00046c0001117983 */ /* 0x001f280000300800 */
        /* <DEDUP_REMOVED lines=8> */
[----:B------:R-:W-:Y:S04]  /*15f20*/  STL [R1+0x484], R205 ;  /* 0x000484cd01007387 */ /* 0x000fe80000100800 */
        /* <DEDUP_REMOVED lines=17> */
[----:B------:R-:W4:Y:S01]  /*16040*/  LDL.LU R236, [R1+0x464] ;  /* 0x0004640001ec7983 */ /* 0x000f220000300800 */
[----:B------:R0:W-:Y:S06]  /*16050*/  MEMBAR.ALL.CTA ;  /* 0x0000000000007992 */ /* 0x0001ec0000008000 */
[----:B0-----:R-:W0:Y:S04]  /*16060*/  FENCE.VIEW.ASYNC.S ;  /* 0x00000000000073c6 */ /* 0x001e280000000000 */
[----:B------:R-:W4:Y:S04]  /*16070*/  LDL.LU R234, [R1+0x488] ;  /* 0x0004880001ea7983 */ /* 0x000f280000300800 */
[----:B------:R1:W-:Y:S04]  /*16080*/  STL [R1+0x47c], R239 ;  /* 0x00047cef01007387 */ /* 0x0003e80000100800 */
[----:B------:R-:W4:Y:S04]  /*16090*/  LDL.LU R228, [R1+0x45c] ;  /* 0x00045c0001e47983 */ /* 0x000f280000300800 */
[----:B------:R-:W4:Y:S01]  /*160a0*/  LDL.LU R226, [R1+0x480] ;  /* 0x0004800001e27983 */ /* 0x000f220000300800 */
[----:B------:R-:W-:-:S03]  /*160b0*/  IMAD.X R207, R207, 0x1, R11, P2 ;  /* 0x00000001cfcf7824 */ /* 0x000fc600010e060b */
[----:B------:R-:W4:Y:S04]  /*160c0*/  LDL.LU R152, [R1+0x454] ;  /* 0x0004540001987983 */ /* 0x000f280000300800 */
[----:B-1----:R-:W4:Y:S04]  /*160d0*/  LDL.LU R239, [R1+0x478] ;  /* 0x0004780001ef7983 */ /* 0x002f280000300800 */
[----:B------:R-:W4:Y:S04]  /*160e0*/  LDL.LU R23, [R1+0x44c] ;  /* 0x00044c0001177983 */ /* 0x000f280000300800 */
[----:B------:R-:W4:Y:S04]  /*160f0*/  LDL.LU R201, [R1+0x470] ;  /* 0x0004700001c97983 */ /* 0x000f280000300800 */
[----:B------:R-:W4:Y:S04]  /*16100*/  LDL.LU R203, [R1+0x444] ;  /* 0x0004440001cb7983 */ /* 0x000f280000300800 */
[----:B------:R1:W-:Y:S04]  /*16110*/  STL [R1+0x4a0], R207 ;  /* 0x0004a0cf01007387 */ /* 0x0003e80000100800 */
        /* <DEDUP_REMOVED lines=9> */
[----:B0-----:R-:W-:Y:S01]  /*161b0*/  BAR.SYNC.DEFER_BLOCKING 0x0 ;  /* 0x0000000000007b1d */ /* 0x001fe20000010000 */
[----:B--2---:R-:W-:-:S05]  /*161c0*/  IADD3 R237, P2, R237, R10, RZ ;  /* 0x0000000aeded7210 */ /* 0x004fca0007f5e0ff */
[----:B------:R0:W-:Y:S04]  /*161d0*/  STL [R1+0x474], R237 ;  /* 0x000474ed01007387 */ /* 0x0001e80000100800 */
[----:B------:R-:W2:Y:S04]  /*161e0*/  LDL.LU R165, [R1+0x41c] ;  /* 0x00041c0001a57983 */ /* 0x000ea80000300800 */
[----:B------:R-:W2:Y:S04]  /*161f0*/  LDL.LU R22, [R1+0x440] ;  /* 0x0004400001167983 */ /* 0x000ea80000300800 */
[----:B------:R-:W2:Y:S04]  /*16200*/  LDL.LU R21, [R1+0x414] ;  /* 0x0004140001157983 */ /* 0x000ea80000300800 */
[----:B------:R-:W2:Y:S04]  /*16210*/  LDL.LU R205, [R1+0x438] ;  /* 0x0004380001cd7983 */ /* 0x000ea80000300800 */
[----:B-1----:R-:W2:Y:S04]  /*16220*/  LDL.LU R207, [R1+0x40c] ;  /* 0x00040c0001cf7983 */ /* 0x002ea80000300800 */
[----:B0-----:R-:W2:Y:S01]  /*16230*/  LDL.LU R237, [R1+0x430] ;  /* 0x0004300001ed7983 */ /* 0x001ea20000300800 */
[----:B------:R-:W-:-:S04]  /*16240*/  USHF.L.U32 UR4, UR42, 0x8, URZ ;  /* 0x000000082a047899 */ /* 0x000fc8000800063f */
[----:B------:R-:W-:Y:S01]  /*16250*/  ULOP3.LUT UR4, UR4, 0x400, URZ, 0xc0, !UPT ;  /* 0x0000040004047892 */ /* 0x000fe2000f8ec03f */
[----:B---3--:R-:W-:-:S05]  /*16260*/  IMAD.X R16, R16, 0x1, R11, P3 ;  /* 0x0000000110107824 */ /* 0x008fca00018e060b */
[----:B------:R0:W-:Y:S04]  /*16270*/  STL [R1+0x498], R16 ;  /* 0x0004981001007387 */ /* 0x0001e80000100800 */
[----:B0-----:R-:W3:Y:S01]  /*16280*/  LDL.LU R16, [R1+0x404] ;  /* 0x0004040001107983 */ /* 0x001ee20000300800 */
[----:B------:R-:W-:Y:S01]  /*16290*/  ULEA.HI UR4, UR43, UR4, URZ, 0x1c ;  /* 0x000000042b047291 */ /* 0x000fe2000f8fe03f */
[----:B------:R-:W-:-:S03]  /*162a0*/  WARPGROUP.ARRIVE ;  /* 0x00000000000079c5 */ /* 0x000fc60000000000 */
[----:B------:R-:W-:Y:S01]  /*162b0*/  ULOP3.LUT UR8, UR4, 0x3fff, URZ, 0xc0, !UPT ;  /* 0x00003fff04087892 */ /* 0x000fe2000f8ec03f */
[----:B------:R-:W-:-:S08]  /*162c0*/  UMOV UR9, 0x40000040 ;  /* 0x4000004000097882 */ /* 0x000fd00000000000 */
[----:B------:R-:W-:Y:S01]  /*162d0*/  HGMMA.64x64x16.F32 R120, gdesc[UR8].tnspA, R120 ;  /* 0x20e00000087879f0 */ /* 0x000fe20008700878 */
[----:B------:R-:W-:Y:S01]  /*162e0*/  UIADD3 UR8, UP0, UR8, 0x80, URZ ;  /* 0x0000008008087890 */ /* 0x000fe2000ff1e03f */
[----:B------:R-:W-:-:S03]  /*162f0*/  UMOV UR4, URZ ;  /* 0x0000003f00047c82 */ /* 0x000fc60008000000 */
[----:B------:R-:W-:-:S03]  /*16300*/  UIADD3.X UR5, UR4, 0x40000040, URZ, UP0, !UPT ;  /* 0x4000004004057890 */ /* 0x000fc600087fe43f */
[----:B------:R-:W-:-:S06]  /*16310*/  UMOV UR4, UR8 ;  /* 0x0000000800047c82 */ /* 0x000fcc0008000000 */
[----:B------:R-:W-:Y:S01]  /*16320*/  HGMMA.64x64x16.F32 R120, gdesc[UR4].tnspA, R120 ;  /* 0x20e00000047879f0 */ /* 0x000fe20008700878 */
[----:B------:R-:W-:Y:S02]  /*16330*/  UIADD3.64 UR16, UR4, 0x80, URZ ;  /* 0x0000008004107897 */ /* 0x000fe4000fffe03f */
[----:B------:R-:W-:-:S07]  /*16340*/  UIADD3.64 UR20, UR4, 0x100, URZ ;  /* 0x0000010004147897 */ /* 0x000fce000fffe03f */
[----:B------:R-:W-:Y:S01]  /*16350*/  HGMMA.64x64x16.F32 R120, gdesc[UR16].tnspA, R120 ;  /* 0x20e00000107879f0 */ /* 0x000fe20008700878 */
[-C--:B----4-:R-:W-:Y:S01]  /*16360*/  IADD3 R17, P3, R17, R10.reuse, RZ ;  /* 0x0000000a11117210 */ /* 0x090fe20007f7e0ff */
[--C-:B------:R-:W-:Y:S01]  /*16370*/  IMAD.X R242, R242, 0x1, R11.reuse, P4 ;  /* 0x00000001f2f27824 */ /* 0x100fe200020e060b */
[-C--:B------:R-:W-:Y:S01]  /*16380*/  IADD3 R236, P4, R236, R10.reuse, RZ ;  /* 0x0000000aecec7210 */ /* 0x080fe20007f9e0ff */
[--C-:B------:R-:W-:Y:S01]  /*16390*/  IMAD.X R234, R234, 0x1, R11.reuse, P5 ;  /* 0x00000001eaea7824 */ /* 0x100fe200028e060b */
[-C--:B------:R-:W-:Y:S01]  /*163a0*/  IADD3 R228, P5, R228, R10.reuse, RZ ;  /* 0x0000000ae4e47210 */ /* 0x080fe20007fbe0ff */
[----:B------:R0:W-:Y:S01]  /*163b0*/  STL [R1+0x46c], R17 ;  /* 0x00046c1101007387 */ /* 0x0001e20000100800 */
[--C-:B------:R-:W-:Y:S02]  /*163c0*/  IMAD.X R239, R239, 0x1, R11.reuse, P1 ;  /* 0x00000001efef7824 */ /* 0x100fe400008e060b */
[----:B------:R-:W-:Y:S01]  /*163d0*/  IMAD.X R226, R226, 0x1, R11, P6 ;  /* 0x00000001e2e27824 */ /* 0x000fe200030e060b */
[----:B0-----:R-:W4:Y:S04]  /*163e0*/  LDL.LU R17, [R1+0x428] ;  /* 0x0004280001117983 */ /* 0x001f280000300800 */
[----:B------:R-:W-:Y:S04]  /*163f0*/  STL [R1+0x490], R242 ;  /* 0x000490f201007387 */ /* 0x000fe80000100800 */
[----:B------:R-:W-:Y:S04]  /*16400*/  STL [R1+0x464], R236 ;  /* 0x000464ec01007387 */ /* 0x000fe80000100800 */
[----:B------:R-:W-:Y:S01]  /*16410*/  STL [R1+0x488], R234 ;  /* 0x000488ea01007387 */ /* 0x000fe20000100800 */
[----:B------:R-:W-:-:S03]  /*16420*/  IADD3 R152, P6, R152, R10, RZ ;  /* 0x0000000a98987210 */ /* 0x000fc60007fde0ff */
[----:B------:R-:W-:Y:S01]  /*16430*/  STL [R1+0x45c], R228 ;  /* 0x00045ce401007387 */ /* 0x000fe20000100800 */
[----:B------:R-:W-:-:S03]  /*16440*/  IADD3 R23, P1, R23, R10, RZ ;  /* 0x0000000a17177210 */ /* 0x000fc60007f3e0ff */
[----:B------:R0:W-:Y:S01]  /*16450*/  STL [R1+0x478], R239 ;  /* 0x000478ef01007387 */ /* 0x0001e20000100800 */
[----:B------:R-:W-:-:S03]  /*16460*/  IMAD.X R201, R201, 0x1, R11, P2 ;  /* 0x00000001c9c97824 */ /* 0x000fc600010e060b */
[----:B------:R-:W-:Y:S01]  /*16470*/  STL [R1+0x480], R226 ;  /* 0x000480e201007387 */ /* 0x000fe20000100800 */
[-C--:B------:R-:W-:Y:S01]  /*16480*/  IADD3 R203, P2, R203, R10.reuse, RZ ;  /* 0x0000000acbcb7210 */ /* 0x080fe20007f5e0ff */
[--C-:B------:R-:W-:Y:S02]  /*16490*/  IMAD.X R233, R233, 0x1, R11.reuse, P3 ;  /* 0x00000001e9e97824 */ /* 0x100fe400018e060b */
[----:B0-----:R-:W4:Y:S01]  /*164a0*/  LDL.LU R239, [R1+0x3fc] ;  /* 0x0003fc0001ef7983 */ /* 0x001f220000300800 */
[----:B------:R-:W-:Y:S03]  /*164b0*/  HGMMA.64x64x16.F32 R120, gdesc[UR20].tnspA, R120 ;  /* 0x20e00000147879f0 */ /* 0x000fe60008700878 */
[----:B------:R-:W-:Y:S01]  /*164c0*/  STL [R1+0x454], R152 ;  /* 0x0004549801007387 */ /* 0x000fe20000100800 */
[-C--:B------:R-:W-:Y:S01]  /*164d0*/  IADD3 R235, P3, R235, R10.reuse, RZ ;  /* 0x0000000aebeb7210 */ /* 0x080fe20007f7e0ff */
[--C-:B------:R-:W-:Y:S01]  /*164e0*/  IMAD.X R248, R248, 0x1, R11.reuse, P4 ;  /* 0x00000001f8f87824 */ /* 0x100fe200020e060b */
[-C--:B------:R-:W-:Y:S01]  /*164f0*/  IADD3 R246, P4, R246, R10.reuse, RZ ;  /* 0x0000000af6f67210 */ /* 0x080fe20007f9e0ff */
[----:B------:R-:W-:Y:S01]  /*16500*/  STL [R1+0x44c], R23 ;  /* 0x00044c1701007387 */ /* 0x000fe20000100800 */
[----:B------:R-:W-:Y:S01]  /*16510*/  IMAD.X R240, R240, 0x1, R11, P5 ;  /* 0x00000001f0f07824 */ /* 0x000fe200028e060b */
[----:B------:R-:W-:-:S02]  /*16520*/  IADD3 R238, P5, R238, R10, RZ ;  /* 0x0000000aeeee7210 */ /* 0x000fc40007fbe0ff */
[----:B------:R-:W-:Y:S01]  /*16530*/  STL [R1+0x470], R201 ;  /* 0x000470c901007387 */ /* 0x000fe20000100800 */
[----:B------:R-:W-:-:S03]  /*16540*/  IMAD.X R232, R232, 0x1, R11, P6 ;  /* 0x00000001e8e87824 */ /* 0x000fc600030e060b */
[----:B------:R-:W-:Y:S01]  /*16550*/  STL [R1+0x444], R203 ;  /* 0x000444cb01007387 */ /* 0x000fe20000100800 */
[----:B------:R-:W-:-:S03]  /*16560*/  IADD3 R230, P6, R230, R10, RZ ;  /* 0x0000000ae6e67210 */ /* 0x000fc60007fde0ff */
[----:B------:R-:W-:Y:S01]  /*16570*/  STL [R1+0x468], R233 ;  /* 0x000468e901007387 */ /* 0x000fe20000100800 */
[----:B------:R-:W-:-:S03]  /*16580*/  IMAD.X R224, R224, 0x1, R11, P1 ;  /* 0x00000001e0e07824 */ /* 0x000fc600008e060b */
[----:B------:R-:W-:Y:S01]  /*16590*/  STL [R1+0x43c], R235 ;  /* 0x00043ceb01007387 */ /* 0x000fe20000100800 */
[----:B--2---:R-:W-:-:S03]  /*165a0*/  IADD3 R165, P1, R165, R10, RZ ;  /* 0x0000000aa5a57210 */ /* 0x004fc60007f3e0ff */
        /* <DEDUP_REMOVED lines=11> */
[----:B------:R-:W-:Y:S04]  /*16660*/  STL [R1+0x448], R224 ;  /* 0x000448e001007387 */ /* 0x000fe80000100800 */
[----:B------:R-:W-:Y:S04]  /*16670*/  STL [R1+0x41c], R165 ;  /* 0x00041ca501007387 */ /* 0x000fe80000100800 */
[----:B------:R-:W-:Y:S01]  /*16680*/  STL [R1+0x440], R22 ;  /* 0x0004401601007387 */ /* 0x000fe20000100800 */
[----:B---3--:R-:W-:-:S03]  /*16690*/  IADD3 R16, P4, R16, R10, RZ ;  /* 0x0000000a10107210 */ /* 0x008fc60007f9e0ff */
[----:B------:R-:W-:Y:S04]  /*166a0*/  STL [R1+0x414], R21 ;  /* 0x0004141501007387 */ /* 0x000fe80000100800 */
[----:B------:R-:W-:Y:S04]  /*166b0*/  STL [R1+0x438], R205 ;  /* 0x000438cd01007387 */ /* 0x000fe80000100800 */
[----:B------:R-:W-:Y:S04]  /*166c0*/  STL [R1+0x40c], R207 ;  /* 0x00040ccf01007387 */ /* 0x000fe80000100800 */
[----:B------:R0:W-:Y:S04]  /*166d0*/  STL [R1+0x404], R16 ;  /* 0x0004041001007387 */ /* 0x0001e80000100800 */
[----:B0-----:R-:W2:Y:S01]  /*166e0*/  LDL.LU R16, [R1+0x420] ;  /* 0x0004200001107983 */ /* 0x001ea20000300800 */
[----:B------:R-:W-:-:S09]  /*166f0*/  UIADD3.64 UR24, UR4, 0x180, URZ ;  /* 0x0000018004187897 */ /* 0x000fd2000fffe03f */
[----:B------:R-:W-:Y:S01]  /*16700*/  HGMMA.64x64x16.F32 R120, gdesc[UR24].tnspA, R120 ;  /* 0x20e00000187879f0 */ /* 0x000fe20008700878 */
[----:B------:R-:W-:Y:S02]  /*16710*/  UIADD3.64 UR28, UR4, 0x200, URZ ;  /* 0x00000200041c7897 */ /* 0x000fe4000fffe03f */
[----:B------:R-:W-:-:S07]  /*16720*/  UIADD3.64 UR32, UR4, 0x280, URZ ;  /* 0x0000028004207897 */ /* 0x000fce000fffe03f */
[----:B------:R-:W-:Y:S01]  /*16730*/  HGMMA.64x64x16.F32 R120, gdesc[UR28].tnspA, R120 ;  /* 0x20e000001c7879f0 */ /* 0x000fe20008700878 */
[----:B------:R-:W-:Y:S02]  /*16740*/  UIADD3.64 UR36, UR4, 0x300, URZ ;  /* 0x0000030004247897 */ /* 0x000fe4000fffe03f */
[----:B------:R-:W-:Y:S01]  /*16750*/  UIADD3.64 UR8, UR4, 0x780, URZ ;  /* 0x0000078004087897 */ /* 0x000fe2000fffe03f */
[----:B------:R-:W-:Y:S01]  /*16760*/  HGMMA.64x64x16.F32 R120, gdesc[UR32].tnspA, R120 ;  /* 0x20e00000207879f0 */ /* 0x000fe20008700878 */
[----:B----4-:R-:W-:Y:S01]  /*16770*/  IMAD.X R17, R17, 0x1, R11, P5 ;  /* 0x0000000111117824 */ /* 0x010fe200028e060b */
[----:B------:R-:W-:Y:S04]  /*16780*/  STL [R1+0x430], R237 ;  /* 0x000430ed01007387 */ /* 0x000fe80000100800 */
[----:B------:R-:W3:Y:S04]  /*16790*/  LDL.LU R250, [R1+0x3f4] ;  /* 0x0003f40001fa7983 */ /* 0x000ee80000300800 */
[----:B------:R-:W4:Y:S04]  /*167a0*/  LDL.LU R244, [R1+0x418] ;  /* 0x0004180001f47983 */ /* 0x000f280000300800 */
[----:B------:R-:W4:Y:S04]  /*167b0*/  LDL.LU R242, [R1+0x3ec] ;  /* 0x0003ec0001f27983 */ /* 0x000f280000300800 */
[----:B------:R0:W-:Y:S04]  /*167c0*/  STL [R1+0x428], R17 ;  /* 0x0004281101007387 */ /* 0x0001e80000100800 */
[----:B------:R-:W4:Y:S01]  /*167d0*/  LDL.LU R236, [R1+0x410] ;  /* 0x0004100001ec7983 */ /* 0x000f220000300800 */
[----:B------:R-:W-:-:S03]  /*167e0*/  IADD3 R239, P5, R239, R10, RZ ;  /* 0x0000000aefef7210 */ /* 0x000fc60007fbe0ff */
[----:B------:R-:W4:Y:S04]  /*167f0*/  LDL.LU R234, [R1+0x3e4] ;  /* 0x0003e40001ea7983 */ /* 0x000f280000300800 */
[----:B------:R-:W4:Y:S04]  /*16800*/  LDL.LU R228, [R1+0x408] ;  /* 0x0004080001e47983 */ /* 0x000f280000300800 */
[----:B0-----:R-:W4:Y:S04]  /*16810*/  LDL.LU R17, [R1+0x3dc] ;  /* 0x0003dc0001117983 */ /* 0x001f280000300800 */
[----:B------:R-:W4:Y:S04]  /*16820*/  LDL.LU R226, [R1+0x400] ;  /* 0x0004000001e27983 */ /* 0x000f280000300800 */
[----:B------:R-:W4:Y:S04]  /*16830*/  LDL.LU R152, [R1+0x3d4] ;  /* 0x0003d40001987983 */ /* 0x000f280000300800 */
[----:B------:R-:W4:Y:S01]  /*16840*/  LDL.LU R23, [R1+0x3f8] ;  /* 0x0003f80001177983 */ /* 0x000f220000300800 */
[----:B------:R-:W-:Y:S04]  /*16850*/  HGMMA.64x64x16.F32 R120, gdesc[UR36].tnspA, R120 ;  /* 0x20e00000247879f0 */ /* 0x000fe80008700878 */
[----:B------:R-:W-:Y:S01]  /*16860*/  HGMMA.64x64x16.F32 R88, gdesc[UR8].tnspA, R88 ;  /* 0x20e00000085879f0 */ /* 0x000fe20008700858 */
        /* <DEDUP_REMOVED lines=16> */
[----:B--2---:R-:W-:-:S03]  /*16970*/  IMAD.X R16, R16, 0x1, R11, P6 ;  /* 0x0000000110107824 */ /* 0x004fc600030e060b */
[----:B------:R-:W2:Y:S04]  /*16980*/  LDL.LU R207, [R1+0x3b8] ;  /* 0x0003b80001cf7983 */ /* 0x000ea80000300800 */
[----:B------:R-:W2:Y:S04]  /*16990*/  LDL.LU R237, [R1+0x38c] ;  /* 0x00038c0001ed7983 */ /* 0x000ea80000300800 */
[----:B0-----:R-:W2:Y:S04]  /*169a0*/  LDL.LU R239, [R1+0x3b0] ;  /* 0x0003b00001ef7983 */ /* 0x001ea80000300800 */
[----:B------:R0:W-:Y:S04]  /*169b0*/  STL [R1+0x420], R16 ;  /* 0x0004201001007387 */ /* 0x0001e80000100800 */
[----:B0-----:R-:W2:Y:S01]  /*169c0*/  LDL.LU R16, [R1+0x384] ;  /* 0x0003840001107983 */ /* 0x001ea20000300800 */
[----:B------:R-:W-:Y:S01]  /*169d0*/  UIADD3.64 UR12, UR4, 0x800, URZ ;  /* 0x00000800040c7897 */ /* 0x000fe2000fffe03f */
[----:B------:R-:W-:Y:S01]  /*169e0*/  UMOV UR14, UR6 ;  /* 0x00000006000e7c82 */ /* 0x000fe20008000000 */
[----:B------:R-:W-:-:S07]  /*169f0*/  UMOV UR15, UR7 ;  /* 0x00000007000f7c82 */ /* 0x000fce0008000000 */
[----:B------:R-:W-:Y:S01]  /*16a00*/  HGMMA.64x64x16.F32 R88, gdesc[UR12].tnspA, R88 ;  /* 0x20e000000c5879f0 */ /* 0x000fe20008700858 */
[----:B------:R-:W-:Y:S02]  /*16a10*/  UIADD3.64 UR16, UR4, 0x880, URZ ;  /* 0x0000088004107897 */ /* 0x000fe4000fffe03f */
[----:B------:R-:W-:-:S07]  /*16a20*/  UIADD3.64 UR20, UR4, 0x900, URZ ;  /* 0x0000090004147897 */ /* 0x000fce000fffe03f */
[----:B------:R-:W-:Y:S01]  /*16a30*/  HGMMA.64x64x16.F32 R88, gdesc[UR16].tnspA, R88 ;  /* 0x20e00000105879f0 */ /* 0x000fe20008700858 */
[----:B------:R-:W-:-:S03]  /*16a40*/  UIADD3.64 UR24, UR4, 0x980, URZ ;  /* 0x0000098004187897 */ /* 0x000fc6000fffe03f */
[----:B------:R-:W-:Y:S01]  /*16a50*/  HGMMA.64x64x16.F32 R88, gdesc[UR20].tnspA, R88 ;  /* 0x20e00000145879f0 */ /* 0x000fe20008700858 */
[-C--:B---3--:R-:W-:Y:S01]  /*16a60*/  IADD3 R250, P6, R250, R10.reuse, RZ ;  /* 0x0000000afafa7210 */ /* 0x088fe20007fde0ff */
[--C-:B----4-:R-:W-:Y:S01]  /*16a70*/  IMAD.X R244, R244, 0x1, R11.reuse, P1 ;  /* 0x00000001f4f47824 */ /* 0x110fe200008e060b */
[-C--:B------:R-:W-:Y:S01]  /*16a80*/  IADD3 R242, P1, R242, R10.reuse, RZ ;  /* 0x0000000af2f27210 */ /* 0x080fe20007f3e0ff */
[--C-:B------:R-:W-:Y:S02]  /*16a90*/  IMAD.X R236, R236, 0x1, R11.reuse, P2 ;  /* 0x00000001ecec7824 */ /* 0x100fe400010e060b */
[--C-:B------:R-:W-:Y:S01]  /*16aa0*/  IMAD.X R228, R228, 0x1, R11.reuse, P3 ;  /* 0x00000001e4e47824 */ /* 0x100fe200018e060b */
[-C--:B------:R-:W-:Y:S01]  /*16ab0*/  IADD3 R17, P3, R17, R10.reuse, RZ ;  /* 0x0000000a11117210 */ /* 0x080fe20007f7e0ff */
[----:B------:R-:W-:Y:S01]  /*16ac0*/  STL [R1+0x3f4], R250 ;  /* 0x0003f4fa01007387 */ /* 0x000fe20000100800 */
[----:B------:R-:W-:Y:S01]  /*16ad0*/  IADD3 R234, P2, R234, R10, RZ ;  /* 0x0000000aeaea7210 */ /* 0x000fe20007f5e0ff */
[----:B------:R-:W-:-:S02]  /*16ae0*/  IMAD.X R226, R226, 0x1, R11, P4 ;  /* 0x00000001e2e27824 */ /* 0x000fc400020e060b */
[----:B------:R-:W-:Y:S01]  /*16af0*/  STL [R1+0x418], R244 ;  /* 0x000418f401007387 */ /* 0x000fe20000100800 */
[----:B------:R-:W-:-:S03]  /*16b00*/  IADD3 R152, P4, R152, R10, RZ ;  /* 0x0000000a98987210 */ /* 0x000fc60007f9e0ff */
[----:B------:R-:W-:Y:S01]  /*16b10*/  STL [R1+0x3ec], R242 ;  /* 0x0003ecf201007387 */ /* 0x000fe20000100800 */
[----:B------:R-:W-:-:S03]  /*16b20*/  IMAD.X R23, R23, 0x1, R11, P5 ;  /* 0x0000000117177824 */ /* 0x000fc600028e060b */
[----:B------:R-:W-:Y:S04]  /*16b30*/  STL [R1+0x410], R236 ;  /* 0x000410ec01007387 */ /* 0x000fe80000100800 */
[----:B------:R0:W-:Y:S04]  /*16b40*/  STL [R1+0x3dc], R17 ;  /* 0x0003dc1101007387 */ /* 0x0001e80000100800 */
[----:B------:R-:W-:Y:S04]  /*16b50*/  STL [R1+0x3e4], R234 ;  /* 0x0003e4ea01007387 */ /* 0x000fe80000100800 */
[----:B0-----:R-:W3:Y:S04]  /*16b60*/  LDL.LU R17, [R1+0x3a8] ;  /* 0x0003a80001117983 */ /* 0x001ee80000300800 */
[----:B------:R-:W-:Y:S04]  /*16b70*/  STL [R1+0x408], R228 ;  /* 0x000408e401007387 */ /* 0x000fe80000100800 */
[----:B------:R-:W-:Y:S01]  /*16b80*/  STL [R1+0x400], R226 ;  /* 0x000400e201007387 */ /* 0x000fe20000100800 */
[----:B------:R-:W-:Y:S01]  /*16b90*/  HGMMA.64x64x16.F32 R88, gdesc[UR24].tnspA, R88 ;  /* 0x20e00000185879f0 */ /* 0x000fe20008700858 */
[-C--:B------:R-:W-:Y:S01]  /*16ba0*/  IADD3 R201, P5, R201, R10.reuse, RZ ;  /* 0x0000000ac9c97210 */ /* 0x080fe20007fbe0ff */
[--C-:B------:R-:W-:Y:S01]  /*16bb0*/  IMAD.X R203, R203, 0x1, R11.reuse, P6 ;  /* 0x00000001cbcb7824 */ /* 0x100fe200030e060b */
[-C--:B------:R-:W-:Y:S01]  /*16bc0*/  IADD3 R233, P6, R233, R10.reuse, RZ ;  /* 0x0000000ae9e97210 */ /* 0x080fe20007fde0ff */
[----:B------:R-:W-:Y:S01]  /*16bd0*/  STL [R1+0x3d4], R152 ;  /* 0x0003d49801007387 */ /* 0x000fe20000100800 */
[--C-:B------:R-:W-:Y:S01]  /*16be0*/  IMAD.X R235, R235, 0x1, R11.reuse, P1 ;  /* 0x00000001ebeb7824 */ /* 0x100fe200008e060b */
[-C--:B------:R-:W-:Y:S01]  /*16bf0*/  IADD3 R248, P1, R248, R10.reuse, RZ ;  /* 0x0000000af8f87210 */ /* 0x080fe20007f3e0ff */
[--C-:B------:R-:W-:Y:S01]  /*16c00*/  IMAD.X R246, R246, 0x1, R11.reuse, P2 ;  /* 0x00000001f6f67824 */ /* 0x100fe200010e060b */
[----:B------:R-:W-:Y:S01]  /*16c10*/  STL [R1+0x3f8], R23 ;  /* 0x0003f81701007387 */ /* 0x000fe20000100800 */
[----:B------:R-:W-:Y:S01]  /*16c20*/  IADD3 R240, P2, R240, R10, RZ ;  /* 0x0000000af0f07210 */ /* 0x000fe20007f5e0ff */
[----:B------:R-:W-:-:S02]  /*16c30*/  IMAD.X R238, R238, 0x1, R11, P3 ;  /* 0x00000001eeee7824 */ /* 0x000fc400018e060b */
        /* <DEDUP_REMOVED lines=15> */
[----:B--2---:R-:W-:-:S03]  /*16d30*/  IMAD.X R207, R207, 0x1, R11, P1 ;  /* 0x00000001cfcf7824 */ /* 0x004fc600008e060b */
[----:B------:R-:W-:Y:S04]  /*16d40*/  STL [R1+0x3ac], R232 ;  /* 0x0003ace801007387 */ /* 0x000fe80000100800 */
[----:B------:R-:W-:Y:S01]  /*16d50*/  STL [R1+0x3d0], R230 ;  /* 0x0003d0e601007387 */ /* 0x000fe20000100800 */
[----:B------:R-:W-:-:S03]  /*16d60*/  IMAD.X R239, R239, 0x1, R11, P2 ;  /* 0x00000001efef7824 */ /* 0x000fc600010e060b */
[----:B------:R-:W-:Y:S01]  /*16d70*/  STL [R1+0x3a4], R224 ;  /* 0x0003a4e001007387 */ /* 0x000fe20000100800 */
[----:B------:R-:W-:-:S03]  /*16d80*/  IADD3 R237, P1, R237, R10, RZ ;  /* 0x0000000aeded7210 */ /* 0x000fc60007f3e0ff */
[----:B------:R-:W-:Y:S04]  /*16d90*/  STL [R1+0x3c8], R165 ;  /* 0x0003c8a501007387 */ /* 0x000fe80000100800 */
[----:B------:R-:W-:Y:S04]  /*16da0*/  STL [R1+0x39c], R22 ;  /* 0x00039c1601007387 */ /* 0x000fe80000100800 */
[----:B------:R-:W-:Y:S01]  /*16db0*/  STL [R1+0x3c0], R21 ;  /* 0x0003c01501007387 */ /* 0x000fe20000100800 */
[----:B------:R-:W-:-:S03]  /*16dc0*/  IADD3 R16, P2, R16, R10, RZ ;  /* 0x0000000a10107210 */ /* 0x000fc60007f5e0ff */
[----:B------:R-:W-:Y:S04]  /*16dd0*/  STL [R1+0x394], R205 ;  /* 0x000394cd01007387 */ /* 0x000fe80000100800 */
[----:B------:R0:W-:Y:S04]  /*16de0*/  STL [R1+0x3b0], R239 ;  /* 0x0003b0ef01007387 */ /* 0x0001e80000100800 */
[----:B------:R-:W-:Y:S04]  /*16df0*/  STL [R1+0x3b8], R207 ;  /* 0x0003b8cf01007387 */ /* 0x000fe80000100800 */
[----:B0-----:R-:W2:Y:S04]  /*16e00*/  LDL.LU R239, [R1+0x378] ;  /* 0x0003780001ef7983 */ /* 0x001ea80000300800 */
[----:B------:R-:W-:Y:S04]  /*16e10*/  STL [R1+0x38c], R237 ;  /* 0x00038ced01007387 */ /* 0x000fe80000100800 */
[----:B------:R-:W4:Y:S04]  /*16e20*/  LDL.LU R250, [R1+0x3a0] ;  /* 0x0003a00001fa7983 */ /* 0x000f280000300800 */
[----:B------:R-:W4:Y:S04]  /*16e30*/  LDL.LU R244, [R1+0x370] ;  /* 0x0003700001f47983 */ /* 0x000f280000300800 */
[----:B------:R-:W4:Y:S04]  /*16e40*/  LDL.LU R242, [R1+0x398] ;  /* 0x0003980001f27983 */ /* 0x000f280000300800 */
[----:B------:R0:W-:Y:S04]  /*16e50*/  STL [R1+0x384], R16 ;  /* 0x0003841001007387 */ /* 0x0001e80000100800 */
[----:B------:R-:W4:Y:S04]  /*16e60*/  LDL.LU R236, [R1+0x368] ;  /* 0x0003680001ec7983 */ /* 0x000f280000300800 */
[----:B------:R-:W4:Y:S04]  /*16e70*/  LDL.LU R234, [R1+0x390] ;  /* 0x0003900001ea7983 */ /* 0x000f280000300800 */
[----:B------:R-:W4:Y:S04]  /*16e80*/  LDL.LU R228, [R1+0x360] ;  /* 0x0003600001e47983 */ /* 0x000f280000300800 */
[----:B0-----:R-:W4:Y:S01]  /*16e90*/  LDL.LU R16, [R1+0x388] ;  /* 0x0003880001107983 */ /* 0x001f220000300800 */
[----:B------:R-:W-:-:S02]  /*16ea0*/  UIADD3.64 UR28, UR4, 0xa00, URZ ;  /* 0x00000a00041c7897 */ /* 0x000fc4000fffe03f */
[----:B------:R-:W-:Y:S01]  /*16eb0*/  UIADD3.64 UR32, UR4, 0xa80, URZ ;  /* 0x00000a8004207897 */ /* 0x000fe2000fffe03f */
[----:B------:R-:W4:Y:S01]  /*16ec0*/  LDL.LU R226, [R1+0x358] ;  /* 0x0003580001e27983 */ /* 0x000f220000300800 */
[----:B------:R-:W-:Y:S02]  /*16ed0*/  UIADD3.64 UR36, UR4, 0xb00, URZ ;  /* 0x00000b0004247897 */ /* 0x000fe4000fffe03f */
[----:B------:R-:W-:Y:S01]  /*16ee0*/  UIADD3.64 UR8, UR4, 0xf80, URZ ;  /* 0x00000f8004087897 */ /* 0x000fe2000fffe03f */
[----:B------:R-:W4:Y:S02]  /*16ef0*/  LDL.LU R152, [R1+0x380] ;  /* 0x0003800001987983 */ /* 0x000f240000300800 */
[----:B------:R-:W-:Y:S01]  /*16f00*/  HGMMA.64x64x16.F32 R88, gdesc[UR28].tnspA, R88 ;  /* 0x20e000001c5879f0 */ /* 0x000fe20008700858 */
[----:B------:R-:W-:Y:S01]  /*16f10*/  UIADD3.64 UR12, UR4, 0x1000, URZ ;  /* 0x00001000040c7897 */ /* 0x000fe2000fffe03f */
[----:B------:R-:W4:Y:S02]  /*16f20*/  LDL.LU R23, [R1+0x350] ;  /* 0x0003500001177983 */ /* 0x000f240000300800 */
[----:B------:R-:W-:Y:S01]  /*16f30*/  HGMMA.64x64x16.F32 R88, gdesc[UR32].tnspA, R88 ;  /* 0x20e00000205879f0 */ /* 0x000fe20008700858 */
[----:B------:R-:W-:-:S03]  /*16f40*/  UMOV UR14, UR6 ;  /* 0x00000006000e7c82 */ /* 0x000fc60008000000 */
[----:B------:R-:W-:Y:S04]  /*16f50*/  HGMMA.64x64x16.F32 R88, gdesc[UR36].tnspA, R88 ;  /* 0x20e00000245879f0 */ /* 0x000fe80008700858 */
[----:B------:R-:W-:Y:S01]  /*16f60*/  HGMMA.64x64x16.F32 R56, gdesc[UR8].tnspA, R56 ;  /* 0x20e00000083879f0 */ /* 0x000fe20008700838 */
[----:B------:R-:W-:Y:S01]  /*16f70*/  UMOV UR15, UR7 ;  /* 0x00000007000f7c82 */ /* 0x000fe20008000000 */
[----:B---3--:R-:W-:-:S05]  /*16f80*/  IMAD.X R17, R17, 0x1, R11, P3 ;  /* 0x0000000111117824 */ /* 0x008fca00018e060b */
[----:B------:R0:W-:Y:S04]  /*16f90*/  STL [R1+0x3a8], R17 ;  /* 0x0003a81101007387 */ /* 0x0001e80000100800 */
        /* <DEDUP_REMOVED lines=16> */
[----:B------:R-:W3:Y:S01]  /*170a0*/  LDL.LU R237, [R1+0x334] ;  /* 0x0003340001ed7983 */ /* 0x000ee20000300800 */
[----:B------:R-:W-:Y:S03]  /*170b0*/  HGMMA.64x64x16.F32 R56, gdesc[UR12].tnspA, R56 ;  /* 0x20e000000c3879f0 */ /* 0x000fe60008700838 */
[----:B0-----:R-:W3:Y:S01]  /*170c0*/  LDL.LU R17, [R1+0x308] ;  /* 0x0003080001117983 */ /* 0x001ee20000300800 */
[----:B--2---:R-:W-:-:S05]  /*170d0*/  IADD3 R239, P3, R239, R10, RZ ;  /* 0x0000000aefef7210 */ /* 0x004fca0007f7e0ff */
[----:B------:R0:W-:Y:S01]  /*170e0*/  STL [R1+0x378], R239 ;  /* 0x000378ef01007387 */ /* 0x0001e20000100800 */
[--C-:B----4-:R-:W-:Y:S01]  /*170f0*/  IMAD.X R250, R250, 0x1, R11.reuse, P4 ;  /* 0x00000001fafa7824 */ /* 0x110fe200020e060b */
[----:B------:R-:W-:Y:S02]  /*17100*/  IADD3 R244, P4, R244, R10, RZ ;  /* 0x0000000af4f47210 */ /* 0x000fe40007f9e0ff */
[----:B0-----:R-:W2:Y:S01]  /*17110*/  LDL.LU R239, [R1+0x32c] ;  /* 0x00032c0001ef7983 */ /* 0x001ea20000300800 */
[----:B------:R-:W-:-:S03]  /*17120*/  IMAD.X R242, R242, 0x1, R11, P5 ;  /* 0x00000001f2f27824 */ /* 0x000fc600028e060b */
[----:B------:R-:W-:Y:S01]  /*17130*/  STL [R1+0x3a0], R250 ;  /* 0x0003a0fa01007387 */ /* 0x000fe20000100800 */
[----:B------:R-:W-:-:S03]  /*17140*/  IADD3 R236, P5, R236, R10, RZ ;  /* 0x0000000aecec7210 */ /* 0x000fc60007fbe0ff */
[----:B------:R-:W-:Y:S01]  /*17150*/  STL [R1+0x370], R244 ;  /* 0x000370f401007387 */ /* 0x000fe20000100800 */
[----:B------:R-:W-:-:S03]  /*17160*/  IMAD.X R234, R234, 0x1, R11, P6 ;  /* 0x00000001eaea7824 */ /* 0x000fc600030e060b */
[----:B------:R-:W-:Y:S01]  /*17170*/  STL [R1+0x398], R242 ;  /* 0x000398f201007387 */ /* 0x000fe20000100800 */
[----:B------:R-:W-:-:S03]  /*17180*/  IMAD.X R16, R16, 0x1, R11, P1 ;  /* 0x0000000110107824 */ /* 0x000fc600008e060b */
[----:B------:R-:W-:Y:S04]  /*17190*/  STL [R1+0x368], R236 ;  /* 0x000368ec01007387 */ /* 0x000fe80000100800 */
[----:B------:R0:W-:Y:S04]  /*171a0*/  STL [R1+0x388], R16 ;  /* 0x0003881001007387 */ /* 0x0001e80000100800 */
[----:B------:R-:W-:Y:S01]  /*171b0*/  STL [R1+0x390], R234 ;  /* 0x000390ea01007387 */ /* 0x000fe20000100800 */
[----:B------:R-:W-:-:S03]  /*171c0*/  UIADD3.64 UR16, UR4, 0x1080, URZ ;  /* 0x0000108004107897 */ /* 0x000fc6000fffe03f */
[----:B0-----:R-:W4:Y:S06]  /*171d0*/  LDL.LU R16, [R1+0x300] ;  /* 0x0003000001107983 */ /* 0x001f2c0000300800 */
[----:B------:R-:W-:Y:S01]  /*171e0*/  HGMMA.64x64x16.F32 R56, gdesc[UR16].tnspA, R56 ;  /* 0x20e00000103879f0 */ /* 0x000fe20008700838 */
[----:B------:R-:W-:Y:S02]  /*171f0*/  UIADD3.64 UR20, UR4, 0x1100, URZ ;  /* 0x0000110004147897 */ /* 0x000fe4000fffe03f */
[----:B------:R-:W-:-:S07]  /*17200*/  UIADD3.64 UR24, UR4, 0x1180, URZ ;  /* 0x0000118004187897 */ /* 0x000fce000fffe03f */
[----:B------:R-:W-:Y:S01]  /*17210*/  HGMMA.64x64x16.F32 R56, gdesc[UR20].tnspA, R56 ;  /* 0x20e00000143879f0 */ /* 0x000fe20008700838 */
[----:B------:R-:W-:-:S03]  /*17220*/  UIADD3.64 UR28, UR4, 0x1200, URZ ;  /* 0x00001200041c7897 */ /* 0x000fc6000fffe03f */
[----:B------:R-:W-:Y:S01]  /*17230*/  HGMMA.64x64x16.F32 R56, gdesc[UR24].tnspA, R56 ;  /* 0x20e00000183879f0 */ /* 0x000fe20008700838 */
[-C--:B------:R-:W-:Y:S01]  /*17240*/  IADD3 R228, P6, R228, R10.reuse, RZ ;  /* 0x0000000ae4e47210 */ /* 0x080fe20007fde0ff */
[--C-:B------:R-:W-:Y:S01]  /*17250*/  IMAD.X R152, R152, 0x1, R11.reuse, P2 ;  /* 0x0000000198987824 */ /* 0x100fe200010e060b */
[-C--:B------:R-:W-:Y:S02]  /*17260*/  IADD3 R226, P1, R226, R10.reuse, RZ ;  /* 0x0000000ae2e27210 */ /* 0x080fe40007f3e0ff */
[-C--:B------:R-:W-:Y:S01]  /*17270*/  IADD3 R23, P2, R23, R10.reuse, RZ ;  /* 0x0000000a17177210 */ /* 0x080fe20007f5e0ff */
[----:B---3--:R-:W-:Y:S01]  /*17280*/  IMAD.X R201, R201, 0x1, R11, P3 ;  /* 0x00000001c9c97824 */ /* 0x008fe200018e060b */
        /* <DEDUP_REMOVED lines=17> */
[----:B------:R-:W-:Y:S01]  /*173a0*/  HGMMA.64x64x16.F32 R56, gdesc[UR28].tnspA, R56 ;  /* 0x20e000001c3879f0 */ /* 0x000fe20008700838 */
[-C--:B------:R-:W-:Y:S02]  /*173b0*/  IADD3 R230, P1, R230, R10.reuse, RZ ;  /* 0x0000000ae6e67210 */ /* 0x080fe40007f3e0ff */
        /* <DEDUP_REMOVED lines=8> */
[----:B------:R-:W-:Y:S01]  /*17440*/  IMAD.X R237, R237, 0x1, R11, P5 ;  /* 0x00000001eded7824 */ /* 0x000fe200028e060b */
[-C--:B------:R-:W-:Y:S02]  /*17450*/  IADD3 R17, P5, R17, R10.reuse, RZ ;  /* 0x0000000a11117210 */ /* 0x080fe40007fbe0ff */
[----:B------:R-:W-:Y:S01]  /*17460*/  STL [R1+0x354], R232 ;  /* 0x000354e801007387 */ /* 0x000fe20000100800 */
[----:B------:R-:W-:-:S03]  /*17470*/  IADD3 R207, P4, R207, R10, RZ ;  /* 0x0000000acfcf7210 */ /* 0x000fc60007f9e0ff */
[----:B------:R-:W-:Y:S04]  /*17480*/  STL [R1+0x328], R230 ;  /* 0x000328e601007387 */ /* 0x000fe80000100800 */
[----:B------:R-:W-:Y:S04]  /*17490*/  STL [R1+0x34c], R224 ;  /* 0x00034ce001007387 */ /* 0x000fe80000100800 */
[----:B------:R-:W-:Y:S04]  /*174a0*/  STL [R1+0x320], R165 ;  /* 0x000320a501007387 */ /* 0x000fe80000100800 */
[----:B------:R-:W-:Y:S04]  /*174b0*/  STL [R1+0x344], R22 ;  /* 0x0003441601007387 */ /* 0x000fe80000100800 */
[----:B------:R-:W-:Y:S01]  /*174c0*/  STL [R1+0x318], R21 ;  /* 0x0003181501007387 */ /* 0x000fe20000100800 */
[----:B--2---:R-:W-:-:S03]  /*174d0*/  IMAD.X R239, R239, 0x1, R11, P6 ;  /* 0x00000001efef7824 */ /* 0x004fc600030e060b */
[----:B------:R-:W-:Y:S04]  /*174e0*/  STL [R1+0x33c], R205 ;  /* 0x00033ccd01007387 */ /* 0x000fe80000100800 */
[----:B------:R0:W-:Y:S04]  /*174f0*/  STL [R1+0x308], R17 ;  /* 0x0003081101007387 */ /* 0x0001e80000100800 */
[----:B------:R1:W-:Y:S04]  /*17500*/  STL [R1+0x310], R207 ;  /* 0x000310cf01007387 */ /* 0x0003e80000100800 */
[----:B0-----:R-:W2:Y:S04]  /*17510*/  LDL.LU R17, [R1+0x324] ;  /* 0x0003240001117983 */ /* 0x001ea80000300800 */
[----:B------:R0:W-:Y:S04]  /*17520*/  STL [R1+0x334], R237 ;  /* 0x000334ed01007387 */ /* 0x0001e80000100800 */
[----:B------:R-:W3:Y:S04]  /*17530*/  LDL.LU R244, [R1+0x2f8] ;  /* 0x0002f80001f47983 */ /* 0x000ee80000300800 */
[----:B------:R-:W3:Y:S04]  /*17540*/  LDL.LU R242, [R1+0x31c] ;  /* 0x00031c0001f27983 */ /* 0x000ee80000300800 */
[----:B------:R-:W3:Y:S01]  /*17550*/  LDL.LU R236, [R1+0x2f0] ;  /* 0x0002f00001ec7983 */ /* 0x000ee20000300800 */
[----:B----4-:R-:W-:-:S03]  /*17560*/  IADD3 R16, P6, R16, R10, RZ ;  /* 0x0000000a10107210 */ /* 0x010fc60007fde0ff */
        /* <DEDUP_REMOVED lines=8> */
[----:B------:R4:W-:Y:S01]  /*175f0*/  STL [R1+0x300], R16 ;  /* 0x0003001001007387 */ /* 0x0009e20000100800 */
[----:B------:R-:W-:-:S03]  /*17600*/  UIADD3.64 UR32, UR4, 0x1280, URZ ;  /* 0x0000128004207897 */ /* 0x000fc6000fffe03f */
[----:B------:R-:W3:Y:S04]  /*17610*/  LDL.LU R233, [R1+0x2d0] ;  /* 0x0002d00001e97983 */ /* 0x000ee80000300800 */
[----:B------:R-:W3:Y:S02]  /*17620*/  LDL.LU R235, [R1+0x2f4] ;  /* 0x0002f40001eb7983 */ /* 0x000ee40000300800 */
[----:B------:R-:W-:Y:S02]  /*17630*/  HGMMA.64x64x16.F32 R56, gdesc[UR32].tnspA, R56 ;  /* 0x20e00000203879f0 */ /* 0x000fe40008700838 */
        /* <DEDUP_REMOVED lines=11> */
[----:B-1----:R-:W3:Y:S04]  /*176f0*/  LDL.LU R207, [R1+0x2c4] ;  /* 0x0002c40001cf7983 */ /* 0x002ee80000300800 */
[----:B0-----:R-:W3:Y:S04]  /*17700*/  LDL.LU R237, [R1+0x298] ;  /* 0x0002980001ed7983 */ /* 0x001ee80000300800 */
[----:B----4-:R-:W4:Y:S04]  /*17710*/  LDL.LU R239, [R1+0x2bc] ;  /* 0x0002bc0001ef7983 */ /* 0x010f280000300800 */
[----:B------:R-:W4:Y:S01]  /*17720*/  LDL.LU R16, [R1+0x2b4] ;  /* 0x0002b40001107983 */ /* 0x000f220000300800 */
[----:B------:R-:W-:-:S02]  /*17730*/  UIADD3.64 UR36, UR4, 0x1300, URZ ;  /* 0x0000130004247897 */ /* 0x000fc4000fffe03f */
[----:B------:R-:W-:-:S07]  /*17740*/  UIADD3.64 UR8, UR4, 0x1780, URZ ;  /* 0x0000178004087897 */ /* 0x000fce000fffe03f */
[----:B------:R-:W-:Y:S04]  /*17750*/  HGMMA.64x64x16.F32 R56, gdesc[UR36].tnspA, R56 ;  /* 0x20e00000243879f0 */ /* 0x000fe80008700838 */
[----:B------:R-:W-:Y:S01]  /*17760*/  HGMMA.64x64x16.F32 R24, gdesc[UR8].tnspA, R24 ;  /* 0x20e00000081879f0 */ /* 0x000fe20008700818 */
[----:B------:R-:W-:Y:S01]  /*17770*/  UIADD3.64 UR12, UR4, 0x1800, URZ ;  /* 0x00001800040c7897 */ /* 0x000fe2000fffe03f */
[----:B------:R-:W-:Y:S01]  /*17780*/  UMOV UR14, UR6 ;  /* 0x00000006000e7c82 */ /* 0x000fe20008000000 */
[----:B------:R-:W-:Y:S01]  /*17790*/  UMOV UR15, UR7 ;  /* 0x00000007000f7c82 */ /* 0x000fe20008000000 */
[----:B------:R-:W-:-:S06]  /*177a0*/  UIADD3.64 UR16, UR4, 0x1880, URZ ;  /* 0x0000188004107897 */ /* 0x000fcc000fffe03f */
[----:B------:R-:W-:Y:S01]  /*177b0*/  HGMMA.64x64x16.F32 R24, gdesc[UR12].tnspA, R24 ;  /* 0x20e000000c1879f0 */ /* 0x000fe20008700818 */
[----:B------:R-:W-:-:S03]  /*177c0*/  UIADD3.64 UR20, UR4, 0x1900, URZ ;  /* 0x0000190004147897 */ /* 0x000fc6000fffe03f */
[----:B------:R-:W-:Y:S01]  /*177d0*/  HGMMA.64x64x16.F32 R24, gdesc[UR16].tnspA, R24 ;  /* 0x20e00000101879f0 */ /* 0x000fe20008700818 */
[----:B--2---:R-:W-:-:S05]  /*177e0*/  IMAD.X R17, R17, 0x1, R11, P1 ;  /* 0x0000000111117824 */ /* 0x004fca00008e060b */
[----:B------:R0:W-:Y:S01]  /*177f0*/  STL [R1+0x324], R17 ;  /* 0x0003241101007387 */ /* 0x0001e20000100800 */
[-C--:B---3--:R-:W-:Y:S01]  /*17800*/  IADD3 R244, P1, R244, R10.reuse, RZ ;  /* 0x0000000af4f47210 */ /* 0x088fe20007f3e0ff */
[----:B------:R-:W-:Y:S02]  /*17810*/  IMAD.X R242, R242, 0x1, R11, P2 ;  /* 0x00000001f2f27824 */ /* 0x000fe400010e060b */
[----:B0-----:R-:W2:Y:S01]  /*17820*/  LDL.LU R17, [R1+0x2ac] ;  /* 0x0002ac0001117983 */ /* 0x001ea20000300800 */
        /* <DEDUP_REMOVED lines=15> */
[----:B------:R-:W-:Y:S04]  /*17920*/  STL [R1+0x304], R23 ;  /* 0x0003041701007387 */ /* 0x000fe80000100800 */
[----:B------:R-:W-:Y:S01]  /*17930*/  STL [R1+0x2d8], R201 ;  /* 0x0002d8c901007387 */ /* 0x000fe20000100800 */
[----:B------:R-:W-:-:S03]  /*17940*/  IADD3 R233, P6, R233, R10, RZ ;  /* 0x0000000ae9e97210 */ /* 0x000fc60007fde0ff */
[----:B------:R-:W-:Y:S01]  /*17950*/  STL [R1+0x2fc], R203 ;  /* 0x0002fccb01007387 */ /* 0x000fe20000100800 */
[----:B------:R-:W-:-:S03]  /*17960*/  IMAD.X R235, R235, 0x1, R11, P1 ;  /* 0x00000001ebeb7824 */ /* 0x000fc600008e060b */
[----:B------:R-:W-:Y:S01]  /*17970*/  STL [R1+0x2d0], R233 ;  /* 0x0002d0e901007387 */ /* 0x000fe20000100800 */
[----:B------:R-:W-:-:S03]  /*17980*/  IADD3 R248, P1, R248, UR41, RZ ;  /* 0x00000029f8f87c10 */ /* 0x000fc6000ff3e0ff */
[----:B------:R-:W-:Y:S01]  /*17990*/  STL [R1+0x2f4], R235 ;  /* 0x0002f4eb01007387 */ /* 0x000fe20000100800 */
[----:B------:R-:W-:-:S03]  /*179a0*/  IMAD.X R246, R246, 0x1, R11, P2 ;  /* 0x00000001f6f67824 */ /* 0x000fc600010e060b */
[----:B------:R-:W-:Y:S01]  /*179b0*/  STL [R1+0x2c8], R248 ;  /* 0x0002c8f801007387 */ /* 0x000fe20000100800 */
[----:B------:R-:W-:Y:S01]  /*179c0*/  HGMMA.64x64x16.F32 R24, gdesc[UR20].tnspA, R24 ;  /* 0x20e00000141879f0 */ /* 0x000fe20008700818 */
[----:B------:R-:W-:Y:S02]  /*179d0*/  IADD3 R240, P2, R240, UR41, RZ ;  /* 0x00000029f0f07c10 */ /* 0x000fe4000ff5e0ff */
[----:B------:R-:W-:Y:S01]  /*179e0*/  STL [R1+0x2ec], R246 ;  /* 0x0002ecf601007387 */ /* 0x000fe20000100800 */
[----:B------:R-:W-:-:S03]  /*179f0*/  IMAD.X R238, R238, 0x1, R11, P3 ;  /* 0x00000001eeee7824 */ /* 0x000fc600018e060b */
[----:B------:R-:W-:Y:S01]  /*17a00*/  STL [R1+0x2c0], R240 ;  /* 0x0002c0f001007387 */ /* 0x000fe20000100800 */
[----:B------:R-:W-:-:S03]  /*17a10*/  IADD3 R232, P3, R232, UR41, RZ ;  /* 0x00000029e8e87c10 */ /* 0x000fc6000ff7e0ff */
        /* <DEDUP_REMOVED lines=13> */
[----:B------:R-:W-:-:S03]  /*17af0*/  IADD3.X R207, R207, UR40, RZ, P1, !PT ;  /* 0x00000028cfcf7c10 */ /* 0x000fc60008ffe4ff */
[----:B------:R-:W-:Y:S01]  /*17b00*/  STL [R1+0x2a0], R205 ;  /* 0x0002a0cd01007387 */ /* 0x000fe20000100800 */
[----:B------:R-:W-:Y:S02]  /*17b10*/  IADD3 R237, P1, R237, UR41, RZ ;  /* 0x00000029eded7c10 */ /* 0x000fe4000ff3e0ff */
[----:B----4-:R-:W-:Y:S02]  /*17b20*/  IADD3.X R239, R239, UR40, RZ, P2, !PT ;  /* 0x00000028efef7c10 */ /* 0x010fe400097fe4ff */
[----:B------:R-:W-:Y:S01]  /*17b30*/  IADD3 R3, P2, R3, UR41, RZ ;  /* 0x0000002903037c10 */ /* 0x000fe2000ff5e0ff */
[----:B------:R-:W-:Y:S01]  /*17b40*/  STL [R1+0x2c4], R207 ;  /* 0x0002c4cf01007387 */ /* 0x000fe20000100800 */
[----:B------:R-:W-:Y:S02]  /*17b50*/  IADD3.X R16, R16, UR40, RZ, P3, !PT ;  /* 0x0000002810107c10 */ /* 0x000fe40009ffe4ff */
[----:B------:R-:W-:Y:S01]  /*17b60*/  IADD3 R0, P3, R0, UR41, RZ ;  /* 0x0000002900007c10 */ /* 0x000fe2000ff7e0ff */
[----:B------:R0:W-:Y:S04]  /*17b70*/  STL [R1+0x290], R3 ;  /* 0x0002900301007387 */ /* 0x0001e80000100800 */
[----:B------:R-:W-:Y:S04]  /*17b80*/  STL [R1+0x298], R237 ;  /* 0x000298ed01007387 */ /* 0x000fe80000100800 */
[----:B0-----:R-:W3:Y:S04]  /*17b90*/  LDL.LU R3, [R1+0xb00] ;  /* 0x000b000001037983 */ /* 0x001ee80000300800 */
[----:B------:R-:W-:Y:S04]  /*17ba0*/  STL [R1+0x2bc], R239 ;  /* 0x0002bcef01007387 */ /* 0x000fe80000100800 */
[----:B------:R0:W-:Y:S04]  /*17bb0*/  STL [R1+0x288], R0 ;  /* 0x0002880001007387 */ /* 0x0001e80000100800 */
[----:B0-----:R-:W4:Y:S01]  /*17bc0*/  LDL.LU R0, [R1+0xafc] ;  /* 0x000afc0001007983 */ /* 0x001f220000300800 */
[----:B------:R-:W-:-:S09]  /*17bd0*/  UIADD3.64 UR24, UR4, 0x1980, URZ ;  /* 0x0000198004187897 */ /* 0x000fd2000fffe03f */
[----:B------:R-:W-:Y:S01]  /*17be0*/  HGMMA.64x64x16.F32 R24, gdesc[UR24].tnspA, R24 ;  /* 0x20e00000181879f0 */ /* 0x000fe20008700818 */
[----:B------:R-:W-:Y:S02]  /*17bf0*/  UIADD3.64 UR28, UR4, 0x1a00, URZ ;  /* 0x00001a00041c7897 */ /* 0x000fe4000fffe03f */
[----:B------:R-:W-:-:S07]  /*17c00*/  UIADD3.64 UR32, UR4, 0x1a80, URZ ;  /* 0x00001a8004207897 */ /* 0x000fce000fffe03f */
[----:B------:R-:W-:Y:S01]  /*17c10*/  HGMMA.64x64x16.F32 R24, gdesc[UR28].tnspA, R24 ;  /* 0x20e000001c1879f0 */ /* 0x000fe20008700818 */
[----:B------:R-:W-:-:S03]  /*17c20*/  UIADD3.64 UR36, UR4, 0x1b00, URZ ;  /* 0x00001b0004247897 */ /* 0x000fc6000fffe03f */
[----:B------:R-:W-:Y:S01]  /*17c30*/  HGMMA.64x64x16.F32 R24, gdesc[UR32].tnspA, R24 ;  /* 0x20e00000201879f0 */ /* 0x000fe20008700818 */
[----:B--2---:R-:W-:Y:S02]  /*17c40*/  IADD3.X R17, R17, UR40, RZ, P4, !PT ;  /* 0x0000002811117c10 */ /* 0x004fe4000a7fe4ff */
[----:B------:R-:W-:Y:S01]  /*17c50*/  IADD3 R4, P4, R4, UR41, RZ ;  /* 0x0000002904047c10 */ /* 0x000fe2000ff9e0ff */
[----:B------:R-:W-:Y:S04]  /*17c60*/  STL [R1+0x2b4], R16 ;  /* 0x0002b41001007387 */ /* 0x000fe80000100800 */
[----:B------:R0:W-:Y:S01]  /*17c70*/  STL [R1+0x280], R4 ;  /* 0x0002800401007387 */ /* 0x0001e20000100800 */
[----:B------:R-:W-:Y:S02]  /*17c80*/  IADD3.X R249, R249, UR40, RZ, P1, !PT ;  /* 0x00000028f9f97c10 */ /* 0x000fe40008ffe4ff */
[----:B------:R-:W-:Y:S01]  /*17c90*/  IADD3 R247, P1, R247, UR41, RZ ;  /* 0x00000029f7f77c10 */ /* 0x000fe2000ff3e0ff */
[----:B0-----:R0:W5:Y:S04]  /*17ca0*/  LDL.LU R4, [R1+0xaf8] ;  /* 0x000af80001047983 */ /* 0x0011680000300800 */
[----:B------:R-:W-:Y:S01]  /*17cb0*/  STL [R1+0x2ac], R17 ;  /* 0x0002ac1101007387 */ /* 0x000fe20000100800 */
[----:B------:R-:W-:-:S02]  /*17cc0*/  IADD3.X R245, R245, UR40, RZ, P2, !PT ;  /* 0x00000028f5f57c10 */ /* 0x000fc400097fe4ff */
[----:B------:R-:W-:Y:S02]  /*17cd0*/  IADD3 R243, P2, R243, UR41, RZ ;  /* 0x00000029f3f37c10 */ /* 0x000fe4000ff5e0ff */
[----:B------:R-:W-:Y:S02]  /*17ce0*/  IADD3.X R241, R241, UR40, RZ, P3, !PT ;  /* 0x00000028f1f17c10 */ /* 0x000fe40009ffe4ff */
[----:B------:R-:W-:Y:S02]  /*17cf0*/  IADD3 R231, P3, R231, UR41, RZ ;  /* 0x00000029e7e77c10 */ /* 0x000fe4000ff7e0ff */
[----:B------:R-:W-:Y:S02]  /*17d00*/  IADD3.X R229, R229, UR40, RZ, P4, !PT ;  /* 0x00000028e5e57c10 */ /* 0x000fe4000a7fe4ff */
[----:B------:R-:W-:Y:S02]  /*17d10*/  IADD3 R227, P4, R227, UR41, RZ ;  /* 0x00000029e3e37c10 */ /* 0x000fe4000ff9e0ff */
[----:B------:R-:W-:-:S02]  /*17d20*/  IADD3.X R220, R220, UR40, RZ, P1, !PT ;  /* 0x00000028dcdc7c10 */ /* 0x000fc40008ffe4ff */
[----:B------:R-:W-:Y:S02]  /*17d30*/  IADD3 R219, P1, R219, UR41, RZ ;  /* 0x00000029dbdb7c10 */ /* 0x000fe4000ff3e0ff */
[----:B------:R-:W-:Y:S02]  /*17d40*/  IADD3.X R218, R218, UR40, RZ, P2, !PT ;  /* 0x00000028dada7c10 */ /* 0x000fe400097fe4ff */
[----:B------:R-:W-:Y:S02]  /*17d50*/  IADD3 R217, P2, R217, UR41, RZ ;  /* 0x00000029d9d97c10 */ /* 0x000fe4000ff5e0ff */
[----:B------:R-:W-:Y:S02]  /*17d60*/  IADD3.X R216, R216, UR40, RZ, P3, !PT ;  /* 0x00000028d8d87c10 */ /* 0x000fe40009ffe4ff */
[----:B------:R-:W-:Y:S02]  /*17d70*/  IADD3 R215, P3, R215, UR41, RZ ;  /* 0x00000029d7d77c10 */ /* 0x000fe4000ff7e0ff */
[----:B------:R-:W-:Y:S01]  /*17d80*/  IADD3.X R214, R214, UR40, RZ, P4, !PT ;  /* 0x00000028d6d67c10 */ /* 0x000fe2000a7fe4ff */
[----:B------:R-:W-:Y:S01]  /*17d90*/  HGMMA.64x64x16.F32 R24, gdesc[UR36].tnspA, R24, gsb0 ;  /* 0x20e00000241879f0 */ /* 0x000fe20008000818 */
[----:B------:R-:W-:-:S02]  /*17da0*/  IADD3 R213, P4, R213, UR41, RZ ;  /* 0x00000029d5d57c10 */ /* 0x000fc4000ff9e0ff */
[----:B------:R-:W-:Y:S02]  /*17db0*/  IADD3.X R208, R208, UR40, RZ, P1, !PT ;  /* 0x00000028d0d07c10 */ /* 0x000fe40008ffe4ff */
[----:B------:R-:W-:Y:S02]  /*17dc0*/  IADD3 R206, P1, R206, UR41, RZ ;  /* 0x00000029cece7c10 */ /* 0x000fe4000ff3e0ff */
[----:B------:R-:W-:Y:S02]  /*17dd0*/  IADD3.X R204, R204, UR40, RZ, P2, !PT ;  /* 0x00000028cccc7c10 */ /* 0x000fe400097fe4ff */
[----:B------:R-:W-:Y:S02]  /*17de0*/  IADD3 R202, P2, R202, UR41, RZ ;  /* 0x00000029caca7c10 */ /* 0x000fe4000ff5e0ff */
[----:B---3--:R-:W-:Y:S02]  /*17df0*/  IADD3.X R3, R3, UR40, RZ, P5, !PT ;  /* 0x0000002803037c10 */ /* 0x008fe4000affe4ff */
[----:B------:R-:W-:-:S03]  /*17e00*/  IADD3 R2, P5, R2, UR41, RZ ;  /* 0x0000002902027c10 */ /* 0x000fc6000ffbe0ff */
[----:B------:R1:W-:Y:S01]  /*17e10*/  STL [R1+0x2a4], R3 ;  /* 0x0002a40301007387 */ /* 0x0003e20000100800 */
[----:B------:R-:W-:-:S03]  /*17e20*/  IADD3.X R225, R225, UR40, RZ, P5, !PT ;  /* 0x00000028e1e17c10 */ /* 0x000fc6000affe4ff */
[----:B-1----:R0:W5:Y:S01]  /*17e30*/  LDL.LU R3, [R1+0xaf4] ;  /* 0x000af40001037983 */ /* 0x0021620000300800 */
[----:B----4-:R-:W-:-:S03]  /*17e40*/  IADD3.X R0, R0, UR40, RZ, P6, !PT ;  /* 0x0000002800007c10 */ /* 0x010fc6000b7fe4ff */
[----:B------:R1:W-:Y:S01]  /*17e50*/  STL [R1+0x278], R2 ;  /* 0x0002780201007387 */ /* 0x0003e20000100800 */
[----:B------:R-:W-:-:S03]  /*17e60*/  IADD3 R251, P6, R251, UR41, RZ ;  /* 0x00000029fbfb7c10 */ /* 0x000fc6000ffde0ff */
[----:B-1----:R0:W5:Y:S04]  /*17e70*/  LDL.LU R2, [R1+0xaf0] ;  /* 0x000af00001027983 */ /* 0x0021680000300800 */
[----:B------:R1:W-:Y:S01]  /*17e80*/  STL [R1+0x29c], R0 ;  /* 0x00029c0001007387 */ /* 0x0003e20000100800 */
[----:B------:R-:W-:Y:S02]  /*17e90*/  IADD3 R223, P5, R223, UR41, RZ ;  /* 0x00000029dfdf7c10 */ /* 0x000fe4000ffbe0ff */
[----:B------:R-:W-:Y:S01]  /*17ea0*/  IADD3.X R222, R222, UR40, RZ, P6, !PT ;  /* 0x00000028dede7c10 */ /* 0x000fe2000b7fe4ff */
[----:B-1----:R0:W5:Y:S04]  /*17eb0*/  LDL.LU R0, [R1+0xaec] ;  /* 0x000aec0001007983 */ /* 0x0021680000300800 */
[----:B------:R0:W-:Y:S04]  /*17ec0*/  STL [R1+0x270], R251 ;  /* 0x000270fb01007387 */ /* 0x0001e80000100800 */
[----:B------:R0:W-:Y:S04]  /*17ed0*/  STL [R1+0x294], R249 ;  /* 0x000294f901007387 */ /* 0x0001e80000100800 */
[----:B------:R0:W-:Y:S04]  /*17ee0*/  STL [R1+0x268], R247 ;  /* 0x000268f701007387 */ /* 0x0001e80000100800 */
[----:B------:R0:W-:Y:S01]  /*17ef0*/  STL [R1+0x28c], R245 ;  /* 0x00028cf501007387 */ /* 0x0001e20000100800 */
[----:B------:R-:W-:-:S03]  /*17f00*/  IADD3 R221, P6, R221, UR41, RZ ;  /* 0x00000029dddd7c10 */ /* 0x000fc6000ffde0ff */
[----:B------:R0:W-:Y:S04]  /*17f10*/  STL [R1+0x260], R243 ;  /* 0x000260f301007387 */ /* 0x0001e80000100800 */
[----:B------:R0:W-:Y:S04]  /*17f20*/  STL [R1+0x284], R241 ;  /* 0x000284f101007387 */ /* 0x0001e80000100800 */
[----:B------:R0:W-:Y:S04]  /*17f30*/  STL [R1+0x258], R231 ;  /* 0x000258e701007387 */ /* 0x0001e80000100800 */
[----:B------:R0:W-:Y:S04]  /*17f40*/  STL [R1+0x27c], R229 ;  /* 0x00027ce501007387 */ /* 0x0001e80000100800 */
[----:B------:R0:W-:Y:S04]  /*17f50*/  STL [R1+0x250], R227 ;  /* 0x000250e301007387 */ /* 0x0001e80000100800 */
[----:B------:R0:W-:Y:S04]  /*17f60*/  STL [R1+0x274], R225 ;  /* 0x000274e101007387 */ /* 0x0001e80000100800 */
[----:B------:R0:W-:Y:S04]  /*17f70*/  STL [R1+0x248], R223 ;  /* 0x000248df01007387 */ /* 0x0001e80000100800 */
[----:B------:R0:W-:Y:S04]  /*17f80*/  STL [R1+0x26c], R222 ;  /* 0x00026cde01007387 */ /* 0x0001e80000100800 */
[----:B------:R0:W-:Y:S01]  /*17f90*/  STL [R1+0x240], R221 ;  /* 0x000240dd01007387 */ /* 0x0001e20000100800 */
[----:B------:R-:W-:-:S03]  /*17fa0*/  IADD3.X R212, R212, UR40, RZ, P5, !PT ;  /* 0x00000028d4d47c10 */ /* 0x000fc6000affe4ff */
[----:B------:R0:W-:Y:S01]  /*17fb0*/  STL [R1+0x264], R220 ;  /* 0x000264dc01007387 */ /* 0x0001e20000100800 */
[----:B------:R-:W-:-:S03]  /*17fc0*/  IADD3 R211, P5, R211, UR41, RZ ;  /* 0x00000029d3d37c10 */ /* 0x000fc6000ffbe0ff */
[----:B------:R0:W-:Y:S01]  /*17fd0*/  STL [R1+0x234], R219 ;  /* 0x000234db01007387 */ /* 0x0001e20000100800 */
[----:B------:R-:W-:-:S03]  /*17fe0*/  IADD3.X R210, R210, UR40, RZ, P6, !PT ;  /* 0x00000028d2d27c10 */ /* 0x000fc6000b7fe4ff */
[----:B------:R0:W-:Y:S01]  /*17ff0*/  STL [R1+0x25c], R218 ;  /* 0x00025cda01007387 */ /* 0x0001e20000100800 */
[----:B------:R-:W-:-:S03]  /*18000*/  IADD3 R209, P6, R209, UR41, RZ ;  /* 0x00000029d1d17c10 */ /* 0x000fc6000ffde0ff */
        /* <DEDUP_REMOVED lines=49> */
[----:B------:R-:W-:-:S02]  /*18320*/  WARPGROUP.DEPBAR.LE gsb0, 0x0 ;  /* 0x00008000000079c5 */ /* 0x000fc40000010000 */
[----:B------:R-:W-:Y:S05]  /*18330*/  @P0 BRA `(.L_x_2) ;  /* 0xfffffee800340947 */ /* 0x000fea000383ffff */
[----:B------:R-:W-:Y:S02]  /*18340*/  F2FP.F16.F32.PACK_AB R7, R55, R119 ;  /* 0x000000773707723e */ /* 0x000fe400000000ff */
[----:B------:R-:W-:Y:S02]  /*18350*/  F2FP.F16.F32.PACK_AB R119, R54, R118 ;  /* 0x000000763677723e */ /* 0x000fe400000000ff */
[----:B------:R-:W-:Y:S02]  /*18360*/  F2FP.F16.F32.PACK_AB R6, R53, R117 ;  /* 0x000000753506723e */ /* 0x000fe400000000ff */
[----:B------:R-:W-:Y:S02]  /*18370*/  F2FP.F16.F32.PACK_AB R118, R52, R116 ;  /* 0x000000743476723e */ /* 0x000fe400000000ff */
[----:B------:R-:W-:Y:S02]  /*18380*/  F2FP.F16.F32.PACK_AB R5, R87, R151 ;  /* 0x000000975705723e */ /* 0x000fe400000000ff */
[----:B-----5:R-:W-:-:S02]  /*18390*/  F2FP.F16.F32.PACK_AB R4, R85, R149 ;  /* 0x000000955504723e */ /* 0x020fc400000000ff */
[----:B------:R-:W-:Y:S02]  /*183a0*/  F2FP.F16.F32.PACK_AB R117, R86, R150 ;  /* 0x000000965675723e */ /* 0x000fe400000000ff */
[----:B------:R-:W-:Y:S02]  /*183b0*/  F2FP.F16.F32.PACK_AB R116, R84, R148 ;  /* 0x000000945474723e */ /* 0x000fe400000000ff */
[----:B------:R-:W-:Y:S02]  /*183c0*/  F2FP.F16.F32.PACK_AB R87, R51, R115 ;  /* 0x000000733357723e */ /* 0x000fe400000000ff */
[----:B------:R-:W-:Y:S02]  /*183d0*/  F2FP.F16.F32.PACK_AB R86, R49, R113 ;  /* 0x000000713156723e */ /* 0x000fe400000000ff */
[----:B------:R-:W-:Y:S02]  /*183e0*/  F2FP.F16.F32.PACK_AB R85, R83, R147 ;  /* 0x000000935355723e */ /* 0x000fe400000000ff */
[----:B------:R-:W-:-:S02]  /*183f0*/  F2FP.F16.F32.PACK_AB R84, R81, R145 ;  /* 0x000000915154723e */ /* 0x000fc400000000ff */
        /* <DEDUP_REMOVED lines=51> */
[----:B------:R-:W-:-:S07]  /*18730*/  F2FP.F16.F32.PACK_AB R24, R56, R120 ;  /* 0x000000783818723e */ /* 0x000fce00000000ff */
.L_x_1:
[----:B------:R-:W2:Y:S01]  /*18740*/  LDL.LU R153, [R1+0xae8] ;  /* 0x000ae80001997983 */ /* 0x000ea20000300800 */
[C---:B------:R-:W-:Y:S01]  /*18750*/  VIADD R52, R2.reuse, 0x1 ;  /* 0x0000000102347836 */ /* 0x040fe20000000000 */
[----:B------:R-:W-:Y:S01]  /*18760*/  ULDC.64 UR4, c[0x0][0x228] ;  /* 0x00008a0000047ab9 */ /* 0x000fe20000000a00 */
[----:B------:R-:W-:Y:S01]  /*18770*/  VIADD R38, R2, 0x3f ;  /* 0x0000003f02267836 */ /* 0x000fe20000000000 */
[----:B------:R-:W1:Y:S01]  /*18780*/  S2R R152, SR_TID.X ;  /* 0x0000000000987919 */ /* 0x000e620000002100 */
[----:B------:R-:W3:Y:S01]  /*18790*/  LDC R57, c[0x0][0x244] ;  /* 0x00009100ff397b82 */ /* 0x000ee20000000800 */
[----:B------:R-:W-:Y:S01]  /*187a0*/  ISETP.GE.AND P1, PT, R52, UR5, PT ;  /* 0x0000000534007c0c */ /* 0x000fe2000bf26270 */
[----:B------:R-:W-:Y:S01]  /*187b0*/  ULDC.64 UR8, c[0x0][0x220] ;  /* 0x0000880000087ab9 */ /* 0x000fe20000000a00 */
[----:B------:R-:W-:Y:S01]  /*187c0*/  ISETP.GE.AND P2, PT, R38, UR5, PT ;  /* 0x0000000526007c0c */ /* 0x000fe2000bf46270 */
[----:B------:R-:W-:Y:S01]  /*187d0*/  VIADD R38, R2, 0x3 ;  /* 0x0000000302267836 */ /* 0x000fe20000000000 */
[----:B------:R-:W-:Y:S01]  /*187e0*/  ISETP.GE.AND P3, PT, R0, UR4, PT ;  /* 0x0000000400007c0c */ /* 0x000fe2000bf66270 */
[----:B------:R-:W-:Y:S01]  /*187f0*/  ULDC UR6, c[0x0][0x248] ;  /* 0x0000920000067ab9 */ /* 0x000fe20000000800 */
[----:B------:R-:W-:Y:S01]  /*18800*/  ULDC UR7, c[0x0][0x228] ;  /* 0x00008a0000077ab9 */ /* 0x000fe20000000800 */
[----:B------:R-:W-:Y:S01]  /*18810*/  BAR.SYNC.DEFER_BLOCKING 0x0 ;  /* 0x0000000000007b1d */ /* 0x000fe20000010000 */
[----:B------:R-:W-:-:S02]  /*18820*/  ISETP.GE.AND P6, PT, R38, UR5, PT ;  /* 0x0000000526007c0c */ /* 0x000fc4000bfc6270 */
[----:B------:R-:W-:Y:S01]  /*18830*/  ISETP.LT.AND P3, PT, R2, UR5, !P3 ;  /* 0x0000000502007c0c */ /* 0x000fe2000df61270 */
[----:B---3--:R-:W-:-:S04]  /*18840*/  IMAD R53, R0, R57, RZ ;  /* 0x0000003900357224 */ /* 0x008fc800078e02ff */
[----:B------:R-:W-:Y:S01]  /*18850*/  IMAD R57, R57, 0x100, R53 ;  /* 0x0000010039397824 */ /* 0x000fe200078e0235 */
[C---:B------:R-:W-:Y:S01]  /*18860*/  LEA R54, P4, R53.reuse, UR8, 0x1 ;  /* 0x0000000835367c11 */ /* 0x040fe2000f8808ff */
[C---:B-1----:R-:W-:Y:S01]  /*18870*/  IMAD.SHL.U32 R36, R152.reuse, 0x10, RZ ;  /* 0x0000001098247824 */ /* 0x042fe200078e00ff */
[C---:B------:R-:W-:Y:S01]  /*18880*/  LOP3.LUT R52, R152.reuse, 0xff, RZ, 0xc0, !PT ;  /* 0x000000ff98347812 */ /* 0x040fe200078ec0ff */
[----:B------:R-:W-:Y:S01]  /*18890*/  IMAD.SHL.U32 R37, R152, 0x8, RZ ;  /* 0x0000000898257824 */ /* 0x000fe200078e00ff */
[----:B------:R-:W-:Y:S01]  /*188a0*/  LEA.HI.X.SX32 R55, R53, UR9, 0x1, P4 ;  /* 0x0000000935377c11 */ /* 0x000fe2000a0f0eff */
[----:B------:R-:W-:Y:S01]  /*188b0*/  IMAD R53, R2, UR6, RZ ;  /* 0x0000000602357c24 */ /* 0x000fe2000f8e02ff */
[----:B------:R-:W-:Y:S02]  /*188c0*/  LOP3.LUT R36, R36, 0xf0, RZ, 0xc0, !PT ;  /* 0x000000f024247812 */ /* 0x000fe400078ec0ff */
[----:B------:R-:W-:Y:S01]  /*188d0*/  LOP3.LUT R37, R37, 0x700, RZ, 0xc0, !PT ;  /* 0x0000070025257812 */ /* 0x000fe200078ec0ff */
[----:B------:R-:W-:Y:S01]  /*188e0*/  IMAD.WIDE R58, R53, 0x2, R54 ;  /* 0x00000002353a7825 */ /* 0x000fe200078e0236 */
[----:B------:R-:W-:-:S02]  /*188f0*/  LEA R52, R52, UR43, 0x4 ;  /* 0x0000002b34347c11 */ /* 0x000fc4000f8e20ff */
[----:B------:R-:W-:Y:S02]  /*18900*/  ISETP.GE.AND P4, PT, R2, UR5, PT ;  /* 0x0000000502007c0c */ /* 0x000fe4000bf86270 */
[----:B------:R-:W-:Y:S01]  /*18910*/  LEA R56, P5, R57, UR8, 0x1 ;  /* 0x0000000839387c11 */ /* 0x000fe2000f8a08ff */
[----:B------:R-:W-:Y:S01]  /*18920*/  ULDC UR8, c[0x0][0x228] ;  /* 0x00008a0000087ab9 */ /* 0x000fe20000000800 */
[----:B------:R-:W-:Y:S02]  /*18930*/  ISETP.LT.AND P4, PT, R3, UR4, !P4 ;  /* 0x0000000403007c0c */ /* 0x000fe4000e781270 */
[----:B------:R-:W-:Y:S01]  /*18940*/  LEA.HI.X.SX32 R57, R57, UR9, 0x1, P5 ;  /* 0x0000000939397c11 */ /* 0x000fe2000a8f0eff */
[----:B------:R-:W-:Y:S01]  /*18950*/  ULDC UR9, c[0x0][0x228] ;  /* 0x00008a0000097ab9 */ /* 0x000fe20000000800 */
[----:B------:R-:W-:Y:S02]  /*18960*/  ISETP.LT.AND P5, PT, R0, UR4, !P1 ;  /* 0x0000000400007c0c */ /* 0x000fe4000cfa1270 */
[----:B------:R-:W-:-:S02]  /*18970*/  ISETP.LT.AND P1, PT, R3, UR4, !P1 ;  /* 0x0000000403007c0c */ /* 0x000fc4000cf21270 */
[----:B--2---:R-:W-:-:S04]  /*18980*/  LOP3.LUT R39, R153, 0x800, RZ, 0xc0, !PT ;  /* 0x0000080099277812 */ /* 0x004fc800078ec0ff */
[----:B------:R-:W-:Y:S01]  /*18990*/  IADD3 R36, R39, UR43, R36 ;  /* 0x0000002b27247c10 */ /* 0x000fe2000fffe024 */
[----:B------:R-:W-:-:S04]  /*189a0*/  VIADD R39, R2, 0x2 ;  /* 0x0000000202277836 */ /* 0x000fc80000000000 */
[----:B------:R-:W-:Y:S01]  /*189b0*/  IMAD.IADD R88, R37, 0x1, R36 ;  /* 0x0000000125587824 */ /* 0x000fe200078e0224 */
[----:B------:R-:W-:-:S04]  /*189c0*/  ISETP.GE.AND P0, PT, R39, UR5, PT ;  /* 0x0000000527007c0c */ /* 0x000fc8000bf06270 */
[----:B------:R-:W-:Y:S01]  /*189d0*/  STSM.16.M88.4 [R88], R24 ;  /* 0x0000001858007844 */ /* 0x000fe20000000200 */
[----:B------:R-:W-:Y:S06]  /*189e0*/  BAR.SYNC.DEFER_BLOCKING 0x0 ;  /* 0x0000000000007b1d */ /* 0x000fec0000010000 */
[----:B------:R-:W1:Y:S02]  /*189f0*/  LDS.128 R68, [R52] ;  /* 0x0000000034447984 */ /* 0x000e640000000c00 */
[----:B------:R-:W-:Y:S06]  /*18a00*/  BAR.SYNC.DEFER_BLOCKING 0x0 ;  /* 0x0000000000007b1d */ /* 0x000fec0000010000 */
[----:B------:R-:W-:Y:S02]  /*18a10*/  STSM.16.M88.4 [R88], R20 ;  /* 0x0000001458007844 */ /* 0x000fe40000000200 */
[----:B------:R-:W-:Y:S06]  /*18a20*/  BAR.SYNC.DEFER_BLOCKING 0x0 ;  /* 0x0000000000007b1d */ /* 0x000fec0000010000 */
[----:B------:R-:W2:Y:S02]  /*18a30*/  LDS.128 R72, [R52] ;  /* 0x0000000034487984 */ /* 0x000ea40000000c00 */
[----:B------:R-:W-:Y:S06]  /*18a40*/  BAR.SYNC.DEFER_BLOCKING 0x0 ;  /* 0x0000000000007b1d */ /* 0x000fec0000010000 */
[----:B------:R-:W-:Y:S02]  /*18a50*/  STSM.16.M88.4 [R88], R28 ;  /* 0x0000001c58007844 */ /* 0x000fe40000000200 */
[----:B------:R-:W-:Y:S06]  /*18a60*/  BAR.SYNC.DEFER_BLOCKING 0x0 ;  /* 0x0000000000007b1d */ /* 0x000fec0000010000 */
[----:B------:R-:W3:Y:S02]  /*18a70*/  LDS.128 R64, [R52] ;  /* 0x0000000034407984 */ /* 0x000ee40000000c00 */
[----:B------:R-:W-:Y:S06]  /*18a80*/  BAR.SYNC.DEFER_BLOCKING 0x0 ;  /* 0x0000000000007b1d */ /* 0x000fec0000010000 */
[----:B------:R-:W-:Y:S02]  /*18a90*/  STSM.16.M88.4 [R88], R32 ;  /* 0x0000002058007844 */ /* 0x000fe40000000200 */
[----:B------:R-:W-:Y:S06]  /*18aa0*/  BAR.SYNC.DEFER_BLOCKING 0x0 ;  /* 0x0000000000007b1d */ /* 0x000fec0000010000 */
[----:B------:R-:W4:Y:S02]  /*18ab0*/  LDS.128 R60, [R52] ;  /* 0x00000000343c7984 */ /* 0x000f240000000c00 */
[----:B------:R-:W-:Y:S06]  /*18ac0*/  BAR.SYNC.DEFER_BLOCKING 0x0 ;  /* 0x0000000000007b1d */ /* 0x000fec0000010000 */
[----:B------:R-:W-:Y:S02]  /*18ad0*/  STSM.16.M88.4 [R88], R16 ;  /* 0x0000001058007844 */ /* 0x000fe40000000200 */
[----:B------:R-:W-:Y:S06]  /*18ae0*/  BAR.SYNC.DEFER_BLOCKING 0x0 ;  /* 0x0000000000007b1d */ /* 0x000fec0000010000 */
[----:B------:R-:W5:Y:S02]  /*18af0*/  LDS.128 R20, [R52] ;  /* 0x0000000034147984 */ /* 0x000f640000000c00 */
[----:B------:R-:W-:Y:S06]  /*18b00*/  BAR.SYNC.DEFER_BLOCKING 0x0 ;  /* 0x0000000000007b1d */ /* 0x000fec0000010000 */
[----:B------:R-:W-:Y:S02]  /*18b10*/  STSM.16.M88.4 [R88], R12 ;  /* 0x0000000c58007844 */ /* 0x000fe40000000200 */
[----:B------:R-:W-:Y:S06]  /*18b20*/  BAR.SYNC.DEFER_BLOCKING 0x0 ;  /* 0x0000000000007b1d */ /* 0x000fec0000010000 */
[----:B------:R-:W0:Y:S02]  /*18b30*/  LDS.128 R24, [R52] ;  /* 0x0000000034187984 */ /* 0x000e240000000c00 */
        /* <DEDUP_REMOVED lines=11> */
[----:B------:R-:W-:Y:S02]  /*18bf0*/  LDS.128 R8, [R52] ;  /* 0x0000000034087984 */ /* 0x000fe40000000c00 */
[----:B------:R-:W-:Y:S06]  /*18c00*/  BAR.SYNC.DEFER_BLOCKING 0x0 ;  /* 0x0000000000007b1d */ /* 0x000fec0000010000 */
[----:B------:R1:W-:Y:S02]  /*18c10*/  STSM.16.M88.4 [R88], R76 ;  /* 0x0000004c58007844 */ /* 0x0003e40000000200 */
[----:B------:R-:W-:Y:S01]  /*18c20*/  BAR.SYNC.DEFER_BLOCKING 0x0 ;  /* 0x0000000000007b1d */ /* 0x000fe20000010000 */
[----:B-1----:R-:W-:Y:S01]  /*18c30*/  IMAD.WIDE R76, R53, 0x2, R56 ;  /* 0x00000002354c7825 */ /* 0x002fe200078e0238 */
[----:B------:R-:W-:-:S04]  /*18c40*/  PRMT R79, R68, 0x7632, R79 ;  /* 0x00007632444f7816 */ /* 0x000fc8000000004f */
[----:B------:R-:W1:Y:S02]  /*18c50*/  LDS.128 R28, [R52] ;  /* 0x00000000341c7984 */ /* 0x000e640000000c00 */
[----:B------:R-:W-:Y:S06]  /*18c60*/  BAR.SYNC.DEFER_BLOCKING 0x0 ;  /* 0x0000000000007b1d */ /* 0x000fec0000010000 */
[----:B------:R-:W-:Y:S02]  /*18c70*/  STSM.16.M88.4 [R88], R44 ;  /* 0x0000002c58007844 */ /* 0x000fe40000000200 */
[----:B------:R-:W-:Y:S06]  /*18c80*/  BAR.SYNC.DEFER_BLOCKING 0x0 ;  /* 0x0000000000007b1d */ /* 0x000fec0000010000 */
[----:B------:R-:W1:Y:S02]  /*18c90*/  LDS.128 R32, [R52] ;  /* 0x0000000034207984 */ /* 0x000e640000000c00 */
[----:B------:R-:W-:Y:S06]  /*18ca0*/  BAR.SYNC.DEFER_BLOCKING 0x0 ;  /* 0x0000000000007b1d */ /* 0x000fec0000010000 */
[----:B------:R2:W-:Y:S02]  /*18cb0*/  STSM.16.M88.4 [R88], R80 ;  /* 0x0000005058007844 */ /* 0x0005e40000000200 */
[----:B------:R-:W-:Y:S01]  /*18cc0*/  BAR.SYNC.DEFER_BLOCKING 0x0 ;  /* 0x0000000000007b1d */ /* 0x000fe20000010000 */
[----:B--2---:R-:W-:Y:S01]  /*18cd0*/  VIADD R81, R53, UR6 ;  /* 0x0000000635517c36 */ /* 0x004fe20008000000 */
[----:B------:R-:W-:Y:S01]  /*18ce0*/  PRMT R80, R69, 0x7632, R80 ;  /* 0x0000763245507816 */ /* 0x000fe20000000050 */
[----:B------:R-:W-:-:S02]  /*18cf0*/  VIADD R53, R2, 0x4 ;  /* 0x0000000402357836 */ /* 0x000fc40000000000 */
[C---:B------:R-:W-:Y:S01]  /*18d00*/  VIADD R83, R81.reuse, UR6 ;  /* 0x0000000651537c36 */ /* 0x040fe20008000000 */
[----:B------:R-:W2:Y:S02]  /*18d10*/  LDS.128 R36, [R52] ;  /* 0x0000000034247984 */ /* 0x000ea40000000c00 */
[----:B------:R-:W-:Y:S06]  /*18d20*/  BAR.SYNC.DEFER_BLOCKING 0x0 ;  /* 0x0000000000007b1d */ /* 0x000fec0000010000 */
[----:B------:R-:W-:Y:S02]  /*18d30*/  STSM.16.M88.4 [R88], R48 ;  /* 0x0000003058007844 */ /* 0x000fe40000000200 */
[----:B------:R-:W-:Y:S06]  /*18d40*/  BAR.SYNC.DEFER_BLOCKING 0x0 ;  /* 0x0000000000007b1d */ /* 0x000fec0000010000 */
        /* <DEDUP_REMOVED lines=8> */
[----:B------:R-:W-:Y:S02]  /*18dd0*/  LDS.128 R48, [R52] ;  /* 0x0000000034307984 */ /* 0x000fe40000000c00 */
[----:B------:R-:W-:Y:S06]  /*18de0*/  BAR.SYNC.DEFER_BLOCKING 0x0 ;  /* 0x0000000000007b1d */ /* 0x000fec0000010000 */
[----:B------:R3:W-:Y:S02]  /*18df0*/  STSM.16.M88.4 [R88], R4 ;  /* 0x0000000458007844 */ /* 0x0007e40000000200 */
[----:B------:R-:W-:Y:S01]  /*18e00*/  BAR.SYNC.DEFER_BLOCKING 0x0 ;  /* 0x0000000000007b1d */ /* 0x000fe20000010000 */
[----:B---3--:R-:W-:-:S04]  /*18e10*/  IMAD.WIDE R4, R81, 0x2, R56 ;  /* 0x0000000251047825 */ /* 0x008fc800078e0238 */
[----:B------:R-:W-:Y:S01]  /*18e20*/  IMAD.WIDE R6, R83, 0x2, R54 ;  /* 0x0000000253067825 */ /* 0x000fe200078e0236 */
[----:B------:R3:W-:Y:S01]  /*18e30*/  @P3 STG.E.U16 desc[UR44][R58.64], R68 ;  /* 0x000000443a003986 */ /* 0x0007e2000c10152c */
[----:B------:R-:W-:Y:S02]  /*18e40*/  ISETP.LT.AND P3, PT, R0, UR4, !P0 ;  /* 0x0000000400007c0c */ /* 0x000fe4000c761270 */
[----:B------:R-:W-:Y:S01]  /*18e50*/  ISETP.LT.AND P0, PT, R3, UR4, !P0 ;  /* 0x0000000403007c0c */ /* 0x000fe2000c701270 */
[----:B------:R4:W-:Y:S01]  /*18e60*/  @P4 STG.E.U16 desc[UR44][R76.64], R79 ;  /* 0x0000004f4c004986 */ /* 0x0009e2000c10152c */
[----:B------:R-:W-:Y:S01]  /*18e70*/  ISETP.GE.AND P4, PT, R53, UR5, PT ;  /* 0x0000000535007c0c */ /* 0x000fe2000bf86270 */
[----:B------:R-:W-:Y:S02]  /*18e80*/  VIADD R53, R2, 0x5 ;  /* 0x0000000502357836 */ /* 0x000fe40000000000 */
[----:B---3--:R-:W-:-:S04]  /*18e90*/  IMAD.WIDE R58, R83, 0x2, R56 ;  /* 0x00000002533a7825 */ /* 0x008fc800078e0238 */
[----:B----4-:R-:W-:Y:S01]  /*18ea0*/  IMAD.WIDE R78, R81, 0x2, R54 ;  /* 0x00000002514e7825 */ /* 0x010fe200078e0236 */
[----:B------:R-:W-:-:S03]  /*18eb0*/  PRMT R77, R72, 0x7632, R77 ;  /* 0x00007632484d7816 */ /* 0x000fc6000000004d */
[----:B------:R-:W-:Y:S01]  /*18ec0*/  VIADD R83, R83, UR6 ;  /* 0x0000000653537c36 */ /* 0x000fe20008000000 */
[----:B------:R3:W-:Y:S01]  /*18ed0*/  @P5 STG.E.U16 desc[UR44][R78.64], R72 ;  /* 0x000000484e005986 */ /* 0x0007e2000c10152c */
[----:B------:R-:W-:Y:S01]  /*18ee0*/  ISETP.GE.AND P5, PT, R53, UR5, PT ;  /* 0x0000000535007c0c */ /* 0x000fe2000bfa6270 */
[----:B------:R-:W-:Y:S02]  /*18ef0*/  VIADD R68, R2, 0x6 ;  /* 0x0000000602447836 */ /* 0x000fe40000000000 */
[----:B------:R4:W-:Y:S01]  /*18f00*/  @P1 STG.E.U16 desc[UR44][R4.64], R77 ;  /* 0x0000004d04001986 */ /* 0x0009e2000c10152c */
[----:B------:R-:W-:Y:S01]  /*18f10*/  ISETP.LT.AND P1, PT, R0, UR4, !P4 ;  /* 0x0000000400007c0c */ /* 0x000fe2000e721270 */
[----:B------:R-:W-:Y:S01]  /*18f20*/  VIADD R53, R2, 0x7 ;  /* 0x0000000702357836 */ /* 0x000fe20000000000 */
[----:B------:R-:W-:Y:S01]  /*18f30*/  ISETP.LT.AND P4, PT, R3, UR4, !P4 ;  /* 0x0000000403007c0c */ /* 0x000fe2000e781270 */
[----:B------:R-:W-:Y:S01]  /*18f40*/  @P3 STG.E.U16 desc[UR44][R6.64], R69 ;  /* 0x0000004506003986 */ /* 0x000fe2000c10152c */
[----:B------:R-:W-:-:S02]  /*18f50*/  ISETP.LT.AND P3, PT, R0, UR4, !P6 ;  /* 0x0000000400007c0c */ /* 0x000fc4000f761270 */
[----:B------:R-:W-:Y:S01]  /*18f60*/  ISETP.LT.AND P6, PT, R3, UR4, !P6 ;  /* 0x0000000403007c0c */ /* 0x000fe2000f7c1270 */
[----:B------:R5:W-:Y:S01]  /*18f70*/  @P0 STG.E.U16 desc[UR44][R58.64], R80 ;  /* 0x000000503a000986 */ /* 0x000be2000c10152c */
[C---:B---3--:R-:W-:Y:S01]  /*18f80*/  VIADD R79, R83.reuse, UR6 ;  /* 0x00000006534f7c36 */ /* 0x048fe20008000000 */
[----:B------:R-:W-:Y:S01]  /*18f90*/  ISETP.GE.AND P0, PT, R68, UR5, PT ;  /* 0x0000000544007c0c */ /* 0x000fe2000bf06270 */
[----:B------:R-:W-:Y:S02]  /*18fa0*/  VIADD R72, R2, 0x8 ;  /* 0x0000000802487836 */ /* 0x000fe40000000000 */
[----:B----4-:R-:W-:-:S04]  /*18fb0*/  IMAD.WIDE R76, R83, 0x2, R54 ;  /* 0x00000002534c7825 */ /* 0x010fc800078e0236 */
[----:B------:R-:W-:Y:S01]  /*18fc0*/  IMAD.WIDE R4, R83, 0x2, R56 ;  /* 0x0000000253047825 */ /* 0x000fe200078e0238 */
[----:B------:R3:W-:Y:S01]  /*18fd0*/  @P3 STG.E.U16 desc[UR44][R76.64], R73 ;  /* 0x000000494c003986 */ /* 0x0007e2000c10152c */
[----:B------:R-:W-:Y:S02]  /*18fe0*/  ISETP.GE.AND P3, PT, R53, UR5, PT ;  /* 0x0000000535007c0c */ /* 0x000fe4000bf66270 */
[----:B-----5:R-:W-:Y:S01]  /*18ff0*/  PRMT R59, R73, 0x7632, R59 ;  /* 0x00007632493b7816 */ /* 0x020fe2000000003b */
[----:B------:R-:W-:-:S04]  /*19000*/  IMAD.WIDE R6, R79, 0x2, R54 ;  /* 0x000000024f067825 */ /* 0x000fc800078e0236 */
[----:B------:R4:W-:Y:S01]  /*19010*/  @P6 STG.E.U16 desc[UR44][R4.64], R59 ;  /* 0x0000003b04006986 */ /* 0x0009e2000c10152c */
[----:B------:R-:W-:Y:S01]  /*19020*/  ISETP.LT.AND P6, PT, R0, UR4, !P5 ;  /* 0x0000000400007c0c */ /* 0x000fe2000efc1270 */
[----:B------:R-:W-:Y:S01]  /*19030*/  VIADD R81, R79, UR6 ;  /* 0x000000064f517c36 */ /* 0x000fe20008000000 */
[----:B------:R-:W-:Y:S01]  /*19040*/  ISETP.LT.AND P5, PT, R3, UR4, !P5 ;  /* 0x0000000403007c0c */ /* 0x000fe2000efa1270 */
[----:B------:R5:W-:Y:S01]  /*19050*/  @P1 STG.E.U16 desc[UR44][R6.64], R70 ;  /* 0x0000004606001986 */ /* 0x000be2000c10152c */
[----:B---3--:R-:W-:Y:S01]  /*19060*/  PRMT R76, R74, 0x7632, R76 ;  /* 0x000076324a4c7816 */ /* 0x008fe2000000004c */
[----:B------:R-:W-:Y:S01]  /*19070*/  IMAD.WIDE R68, R81, 0x2, R54 ;  /* 0x0000000251447825 */ /* 0x000fe200078e0236 */
[----:B------:R-:W-:Y:S02]  /*19080*/  ISETP.GE.AND P1, PT, R72, UR5, PT ;  /* 0x0000000548007c0c */ /* 0x000fe4000bf26270 */
[----:B------:R-:W-:Y:S01]  /*19090*/  PRMT R72, R71, 0x7632, R72 ;  /* 0x0000763247487816 */ /* 0x000fe20000000048 */
[----:B------:R-:W-:-:S02]  /*190a0*/  VIADD R53, R2, 0x9 ;  /* 0x0000000902357836 */ /* 0x000fc40000000000 */
[----:B----4-:R-:W-:Y:S01]  /*190b0*/  IMAD.WIDE R58, R79, 0x2, R56 ;  /* 0x000000024f3a7825 */ /* 0x010fe200078e0238 */
[----:B-----5:R-:W-:-:S03]  /*190c0*/  PRMT R7, R70, 0x7632, R7 ;  /* 0x0000763246077816 */ /* 0x020fc60000000007 */
[C---:B------:R-:W-:Y:S02]  /*190d0*/  IMAD.WIDE R4, R81.reuse, 0x2, R56 ;  /* 0x0000000251047825 */ /* 0x040fe400078e0238 */
[----:B------:R3:W-:Y:S02]  /*190e0*/  @P4 STG.E.U16 desc[UR44][R58.64], R7 ;  /* 0x000000073a004986 */ /* 0x0007e4000c10152c */
[----:B------:R-:W-:Y:S01]  /*190f0*/  VIADD R81, R81, UR6 ;  /* 0x0000000651517c36 */ /* 0x000fe20008000000 */
[----:B------:R-:W-:Y:S01]  /*19100*/  ISETP.GE.AND P4, PT, R53, UR5, PT ;  /* 0x0000000535007c0c */ /* 0x000fe2000bf86270 */
[----:B------:R-:W-:Y:S01]  /*19110*/  VIADD R53, R2, 0xa ;  /* 0x0000000a02357836 */ /* 0x000fe20000000000 */
[----:B------:R4:W-:Y:S01]  /*19120*/  @P6 STG.E.U16 desc[UR44][R68.64], R74 ;  /* 0x0000004a44006986 */ /* 0x0009e2000c10152c */
[C---:B------:R-:W-:Y:S01]  /*19130*/  ISETP.LT.AND P6, PT, R0.reuse, UR4, !P3 ;  /* 0x0000000400007c0c */ /* 0x040fe2000dfc1270 */
[----:B------:R-:W-:Y:S01]  /*19140*/  VIADD R73, R81, UR6 ;  /* 0x0000000651497c36 */ /* 0x000fe20008000000 */
[C---:B------:R-:W-:Y:S01]  /*19150*/  ISETP.LT.AND P3, PT, R3.reuse, UR4, !P3 ;  /* 0x0000000403007c0c */ /* 0x040fe2000df61270 */
[----:B------:R5:W-:Y:S01]  /*19160*/  @P5 STG.E.U16 desc[UR44][R4.64], R76 ;  /* 0x0000004c04005986 */ /* 0x000be2000c10152c */
[----:B------:R-:W-:Y:S01]  /*19170*/  ISETP.LT.AND P5, PT, R0, UR4, !P0 ;  /* 0x0000000400007c0c */ /* 0x000fe2000c7a1270 */
[----:B------:R-:W-:Y:S01]  /*19180*/  VIADD R70, R2, 0xb ;  /* 0x0000000b02467836 */ /* 0x000fe20000000000 */
[----:B------:R-:W-:Y:S01]  /*19190*/  ISETP.LT.AND P0, PT, R3, UR4, !P0 ;  /* 0x0000000403007c0c */ /* 0x000fe2000c701270 */
[----:B---3--:R-:W-:-:S04]  /*191a0*/  IMAD.WIDE R6, R81, 0x2, R54 ;  /* 0x0000000251067825 */ /* 0x008fc800078e0236 */
[----:B------:R-:W-:Y:S01]  /*191b0*/  IMAD.WIDE R58, R81, 0x2, R56 ;  /* 0x00000002513a7825 */ /* 0x000fe200078e0238 */
[----:B----4-:R-:W-:-:S03]  /*191c0*/  PRMT R74, R75, 0x7632, R74 ;  /* 0x000076324b4a7816 */ /* 0x010fc6000000004a */
[----:B-----5:R-:W-:Y:S02]  /*191d0*/  IMAD.WIDE R4, R73, 0x2, R54 ;  /* 0x0000000249047825 */ /* 0x020fe400078e0236 */
[----:B------:R3:W-:Y:S01]  /*191e0*/  @P5 STG.E.U16 desc[UR44][R6.64], R71 ;  /* 0x0000004706005986 */ /* 0x0007e2000c10152c */
[----:B------:R-:W-:Y:S01]  /*191f0*/  ISETP.GE.AND P5, PT, R53, UR5, PT ;  /* 0x0000000535007c0c */ /* 0x000fe2000bfa6270 */
[C---:B------:R-:W-:Y:S02]  /*19200*/  IMAD.WIDE R68, R73.reuse, 0x2, R56 ;  /* 0x0000000249447825 */ /* 0x040fe400078e0238 */
[----:B------:R-:W-:Y:S01]  /*19210*/  @P0 STG.E.U16 desc[UR44][R58.64], R72 ;  /* 0x000000483a000986 */ /* 0x000fe2000c10152c */
[C---:B------:R-:W-:Y:S01]  /*19220*/  ISETP.LT.AND P0, PT, R0.reuse, UR4, !P1 ;  /* 0x0000000400007c0c */ /* 0x040fe2000cf01270 */
[----:B------:R-:W-:Y:S01]  /*19230*/  VIADD R73, R73, UR6 ;  /* 0x0000000649497c36 */ /* 0x000fe20008000000 */
[C---:B------:R-:W-:Y:S01]  /*19240*/  ISETP.LT.AND P1, PT, R3.reuse, UR4, !P1 ;  /* 0x0000000403007c0c */ /* 0x040fe2000cf21270 */
[----:B------:R4:W-:Y:S01]  /*19250*/  @P6 STG.E.U16 desc[UR44][R4.64], R75 ;  /* 0x0000004b04006986 */ /* 0x0009e2000c10152c */
[----:B------:R-:W-:Y:S01]  /*19260*/  ISETP.LT.AND P6, PT, R0, UR4, !P4 ;  /* 0x0000000400007c0c */ /* 0x000fe2000e7c1270 */
[----:B------:R-:W-:Y:S01]  /*19270*/  VIADD R53, R2, 0xc ;  /* 0x0000000c02357836 */ /* 0x000fe20000000000 */
[----:B------:R-:W-:Y:S01]  /*19280*/  ISETP.LT.AND P4, PT, R3, UR4, !P4 ;  /* 0x0000000403007c0c */ /* 0x000fe2000e781270 */
[----:B------:R5:W-:Y:S01]  /*19290*/  @P3 STG.E.U16 desc[UR44][R68.64], R74 ;  /* 0x0000004a44003986 */ /* 0x000be2000c10152c */
[----:B---3--:R-:W-:Y:S01]  /*192a0*/  IMAD.WIDE R6, R73, 0x2, R54 ;  /* 0x0000000249067825 */ /* 0x008fe200078e0236 */
[----:B------:R-:W-:-:S03]  /*192b0*/  ISETP.GE.AND P3, PT, R70, UR5, PT ;  /* 0x0000000546007c0c */ /* 0x000fc6000bf66270 */
[----:B------:R-:W-:Y:S01]  /*192c0*/  VIADD R71, R73, UR6 ;  /* 0x0000000649477c36 */ /* 0x000fe20008000000 */
[----:B------:R-:W-:Y:S01]  /*192d0*/  @P0 STG.E.U16 desc[UR44][R6.64], R64 ;  /* 0x0000004006000986 */ /* 0x000fe2000c10152c */
[----:B------:R-:W-:Y:S01]  /*192e0*/  ISETP.GE.AND P0, PT, R53, UR5, PT ;  /* 0x0000000535007c0c */ /* 0x000fe2000bf06270 */
[----:B----4-:R-:W-:Y:S01]  /*192f0*/  IMAD.WIDE R4, R73, 0x2, R56 ;  /* 0x0000000249047825 */ /* 0x010fe200078e0238 */
[----:B-----5:R-:W-:-:S03]  /*19300*/  PRMT R69, R64, 0x7632, R69 ;  /* 0x0000763240457816 */ /* 0x020fc60000000045 */
[----:B------:R-:W-:Y:S02]  /*19310*/  IMAD.WIDE R58, R71, 0x2, R54 ;  /* 0x00000002473a7825 */ /* 0x000fe400078e0236 */
[----:B------:R3:W-:Y:S01]  /*19320*/  @P1 STG.E.U16 desc[UR44][R4.64], R69 ;  /* 0x0000004504001986 */ /* 0x0007e2000c10152c */
[----:B------:R-:W-:Y:S01]  /*19330*/  ISETP.LT.AND P1, PT, R0, UR4, !P5 ;  /* 0x0000000400007c0c */ /* 0x000fe2000ef21270 */
[----:B------:R-:W-:Y:S01]  /*19340*/  VIADD R53, R2, 0xd ;  /* 0x0000000d02357836 */ /* 0x000fe20000000000 */
[C---:B------:R-:W-:Y:S01]  /*19350*/  ISETP.LT.AND P5, PT, R3.reuse, UR4, !P5 ;  /* 0x0000000403007c0c */ /* 0x040fe2000efa1270 */
[----:B------:R4:W-:Y:S01]  /*19360*/  @P6 STG.E.U16 desc[UR44][R58.64], R60 ;  /* 0x0000003c3a006986 */ /* 0x0009e2000c10152c */
[----:B------:R-:W-:Y:S02]  /*19370*/  ISETP.LT.AND P6, PT, R0, UR4, !P3 ;  /* 0x0000000400007c0c */ /* 0x000fe4000dfc1270 */
[----:B------:R-:W-:Y:S02]  /*19380*/  ISETP.LT.AND P3, PT, R3, UR4, !P3 ;  /* 0x0000000403007c0c */ /* 0x000fe4000df61270 */
[----:B---3--:R-:W-:Y:S01]  /*19390*/  PRMT R5, R60, 0x7632, R5 ;  /* 0x000076323c057816 */ /* 0x008fe20000000005 */
[----:B------:R-:W-:Y:S01]  /*193a0*/  IMAD.WIDE R68, R71, 0x2, R56 ;  /* 0x0000000247447825 */ /* 0x000fe200078e0238 */
[----:B----4-:R-:W-:-:S03]  /*193b0*/  PRMT R60, R65, 0x7632, R60 ;  /* 0x00007632413c7816 */ /* 0x010fc6000000003c */
[----:B------:R-:W-:Y:S01]  /*193c0*/  VIADD R71, R71, UR6 ;  /* 0x0000000647477c36 */ /* 0x000fe20008000000 */
[----:B------:R3:W-:Y:S01]  /*193d0*/  @P4 STG.E.U16 desc[UR44][R68.64], R5 ;  /* 0x0000000544004986 */ /* 0x0007e2000c10152c */
[----:B------:R-:W-:Y:S01]  /*193e0*/  ISETP.GE.AND P4, PT, R53, UR5, PT ;  /* 0x0000000535007c0c */ /* 0x000fe2000bf86270 */
[----:B------:R-:W-:Y:S02]  /*193f0*/  VIADD R53, R2, 0xe ;  /* 0x0000000e02357836 */ /* 0x000fe40000000000 */
[----:B------:R-:W-:-:S04]  /*19400*/  IMAD.WIDE R6, R71, 0x2, R56 ;  /* 0x0000000247067825 */ /* 0x000fc800078e0238 */
[C---:B------:R-:W-:Y:S02]  /*19410*/  VIADD R73, R71.reuse, UR6 ;  /* 0x0000000647497c36 */ /* 0x040fe40008000000 */
[----:B---3--:R-:W-:-:S04]  /*19420*/  IMAD.WIDE R4, R71, 0x2, R54 ;  /* 0x0000000247047825 */ /* 0x008fc800078e0236 */
[----:B------:R-:W-:Y:S01]  /*19430*/  IMAD.WIDE R58, R73, 0x2, R54 ;  /* 0x00000002493a7825 */ /* 0x000fe200078e0236 */
[----:B------:R3:W-:Y:S01]  /*19440*/  @P1 STG.E.U16 desc[UR44][R4.64], R65 ;  /* 0x0000004104001986 */ /* 0x0007e2000c10152c */
[----:B------:R-:W-:Y:S02]  /*19450*/  ISETP.GE.AND P1, PT, R53, UR5, PT ;  /* 0x0000000535007c0c */ /* 0x000fe4000bf26270 */
[C---:B------:R-:W-:Y:S01]  /*19460*/  VIADD R71, R73.reuse, UR6 ;  /* 0x0000000649477c36 */ /* 0x040fe20008000000 */
[----:B------:R4:W-:Y:S01]  /*19470*/  @P5 STG.E.U16 desc[UR44][R6.64], R60 ;  /* 0x0000003c06005986 */ /* 0x0009e2000c10152c */
[C---:B------:R-:W-:Y:S01]  /*19480*/  ISETP.LT.AND P5, PT, R0.reuse, UR4, !P0 ;  /* 0x0000000400007c0c */ /* 0x040fe2000c7a1270 */
[----:B------:R-:W-:Y:S01]  /*19490*/  IMAD.WIDE R68, R73, 0x2, R56 ;  /* 0x0000000249447825 */ /* 0x000fe200078e0238 */
[C---:B------:R-:W-:Y:S01]  /*194a0*/  ISETP.LT.AND P0, PT, R3.reuse, UR4, !P0 ;  /* 0x0000000403007c0c */ /* 0x040fe2000c701270 */
[----:B------:R5:W-:Y:S01]  /*194b0*/  @P6 STG.E.U16 desc[UR44][R58.64], R61 ;  /* 0x0000003d3a006986 */ /* 0x000be2000c10152c */
[----:B------:R-:W-:Y:S01]  /*194c0*/  ISETP.LT.AND P6, PT, R0, UR4, !P4 ;  /* 0x0000000400007c0c */ /* 0x000fe2000e7c1270 */
[----:B------:R-:W-:Y:S01]  /*194d0*/  VIADD R53, R2, 0xf ;  /* 0x0000000f02357836 */ /* 0x000fe20000000000 */
[----:B------:R-:W-:Y:S01]  /*194e0*/  ISETP.LT.AND P4, PT, R3, UR4, !P4 ;  /* 0x0000000403007c0c */ /* 0x000fe2000e781270 */
[----:B---3--:R-:W-:Y:S01]  /*194f0*/  IMAD.WIDE R4, R71, 0x2, R54 ;  /* 0x0000000247047825 */ /* 0x008fe200078e0236 */
[----:B----4-:R-:W-:-:S03]  /*19500*/  PRMT R7, R61, 0x7632, R7 ;  /* 0x000076323d077816 */ /* 0x010fc60000000007 */
[----:B------:R-:W-:Y:S01]  /*19510*/  IMAD.WIDE R64, R71, 0x2, R56 ;  /* 0x0000000247407825 */ /* 0x000fe200078e0238 */
[----:B-----5:R-:W-:-:S03]  /*19520*/  PRMT R59, R66, 0x7632, R59 ;  /* 0x00007632423b7816 */ /* 0x020fc6000000003b */
[----:B------:R-:W-:Y:S01]  /*19530*/  VIADD R71, R71, UR6 ;  /* 0x0000000647477c36 */ /* 0x000fe20008000000 */
[----:B------:R3:W-:Y:S01]  /*19540*/  @P3 STG.E.U16 desc[UR44][R68.64], R7 ;  /* 0x0000000744003986 */ /* 0x0007e2000c10152c */
[----:B------:R-:W-:Y:S01]  /*19550*/  ISETP.GE.AND P3, PT, R53, UR5, PT ;  /* 0x0000000535007c0c */ /* 0x000fe2000bf66270 */
[----:B------:R-:W-:Y:S02]  /*19560*/  VIADD R53, R2, 0x10 ;  /* 0x0000001002357836 */ /* 0x000fe40000000000 */
[----:B------:R4:W-:Y:S01]  /*19570*/  @P5 STG.E.U16 desc[UR44][R4.64], R66 ;  /* 0x0000004204005986 */ /* 0x0009e2000c10152c */
[----:B------:R-:W-:Y:S02]  /*19580*/  ISETP.LT.AND P5, PT, R0, UR4, !P1 ;  /* 0x0000000400007c0c */ /* 0x000fe4000cfa1270 */
[----:B------:R-:W-:Y:S01]  /*19590*/  ISETP.LT.AND P1, PT, R3, UR4, !P1 ;  /* 0x0000000403007c0c */ /* 0x000fe2000cf21270 */
[----:B------:R5:W-:Y:S01]  /*195a0*/  @P0 STG.E.U16 desc[UR44][R64.64], R59 ;  /* 0x0000003b40000986 */ /* 0x000be2000c10152c */
[----:B------:R-:W-:Y:S01]  /*195b0*/  ISETP.GE.AND P0, PT, R53, UR5, PT ;  /* 0x0000000535007c0c */ /* 0x000fe2000bf06270 */
[----:B------:R-:W-:-:S02]  /*195c0*/  VIADD R53, R2, 0x11 ;  /* 0x0000001102357836 */ /* 0x000fc40000000000 */
[----:B---3--:R-:W-:-:S04]  /*195d0*/  IMAD.WIDE R6, R71, 0x2, R54 ;  /* 0x0000000247067825 */ /* 0x008fc800078e0236 */
[C---:B------:R-:W-:Y:S01]  /*195e0*/  VIADD R69, R71.reuse, UR6 ;  /* 0x0000000647457c36 */ /* 0x040fe20008000000 */
[----:B------:R3:W-:Y:S01]  /*195f0*/  @P6 STG.E.U16 desc[UR44][R6.64], R62 ;  /* 0x0000003e06006986 */ /* 0x0007e2000c10152c */
[----:B----4-:R-:W-:Y:S01]  /*19600*/  IMAD.WIDE R4, R71, 0x2, R56 ;  /* 0x0000000247047825 */ /* 0x010fe200078e0238 */
[----:B------:R-:W-:Y:S02]  /*19610*/  ISETP.GE.AND P6, PT, R53, UR5, PT ;  /* 0x0000000535007c0c */ /* 0x000fe4000bfc6270 */
[----:B-----5:R-:W-:Y:S01]  /*19620*/  PRMT R64, R67, 0x7632, R64 ;  /* 0x0000763243407816 */ /* 0x020fe20000000040 */
[----:B------:R-:W-:-:S04]  /*19630*/  IMAD.WIDE R58, R69, 0x2, R54 ;  /* 0x00000002453a7825 */ /* 0x000fc800078e0236 */
[----:B------:R-:W-:Y:S01]  /*19640*/  IMAD.WIDE R60, R69, 0x2, R56 ;  /* 0x00000002453c7825 */ /* 0x000fe200078e0238 */
[----:B---3--:R-:W-:-:S03]  /*19650*/  PRMT R7, R62, 0x7632, R7 ;  /* 0x000076323e077816 */ /* 0x008fc60000000007 */
[----:B------:R-:W-:Y:S02]  /*19660*/  VIADD R69, R69, UR6 ;  /* 0x0000000645457c36 */ /* 0x000fe40008000000 */
[----:B------:R-:W-:Y:S01]  /*19670*/  VIADD R62, R2, 0x12 ;  /* 0x00000012023e7836 */ /* 0x000fe20000000000 */
[----:B------:R3:W-:Y:S01]  /*19680*/  @P4 STG.E.U16 desc[UR44][R4.64], R7 ;  /* 0x0000000704004986 */ /* 0x0007e2000c10152c */
[----:B------:R-:W-:Y:S01]  /*19690*/  ISETP.LT.AND P4, PT, R0, UR4, !P0 ;  /* 0x0000000400007c0c */ /* 0x000fe2000c781270 */
[----:B------:R-:W-:Y:S01]  /*196a0*/  VIADD R53, R2, 0x13 ;  /* 0x0000001302357836 */ /* 0x000fe20000000000 */
[C---:B------:R-:W-:Y:S01]  /*196b0*/  ISETP.LT.AND P0, PT, R3.reuse, UR4, !P0 ;  /* 0x0000000403007c0c */ /* 0x040fe2000c701270 */
[----:B------:R4:W-:Y:S01]  /*196c0*/  @P5 STG.E.U16 desc[UR44][R58.64], R67 ;  /* 0x000000433a005986 */ /* 0x0009e2000c10152c */
[----:B------:R-:W-:Y:S02]  /*196d0*/  ISETP.LT.AND P5, PT, R0, UR4, !P3 ;  /* 0x0000000400007c0c */ /* 0x000fe4000dfa1270 */
[----:B------:R-:W-:Y:S01]  /*196e0*/  ISETP.LT.AND P3, PT, R3, UR4, !P3 ;  /* 0x0000000403007c0c */ /* 0x000fe2000df61270 */
[----:B------:R5:W-:Y:S01]  /*196f0*/  @P1 STG.E.U16 desc[UR44][R60.64], R64 ;  /* 0x000000403c001986 */ /* 0x000be2000c10152c */
[----:B------:R-:W-:Y:S01]  /*19700*/  ISETP.GE.AND P1, PT, R62, UR5, PT ;  /* 0x000000053e007c0c */ /* 0x000fe2000bf26270 */
[----:B------:R-:W-:-:S02]  /*19710*/  VIADD R62, R2, 0x14 ;  /* 0x00000014023e7836 */ /* 0x000fc40000000000 */
[----:B---3--:R-:W-:-:S04]  /*19720*/  IMAD.WIDE R6, R69, 0x2, R54 ;  /* 0x0000000245067825 */ /* 0x008fc800078e0236 */
[----:B------:R-:W-:Y:S01]  /*19730*/  IMAD.WIDE R4, R69, 0x2, R56 ;  /* 0x0000000245047825 */ /* 0x000fe200078e0238 */
[----:B----4-:R-:W-:Y:S01]  /*19740*/  PRMT R59, R63, 0x7632, R59 ;  /* 0x000076323f3b7816 */ /* 0x010fe2000000003b */
[----:B------:R-:W-:Y:S01]  /*19750*/  @P5 STG.E.U16 desc[UR44][R6.64], R63 ;  /* 0x0000003f06005986 */ /* 0x000fe2000c10152c */
[----:B------:R-:W-:Y:S01]  /*19760*/  ISETP.GE.AND P5, PT, R53, UR5, PT ;  /* 0x0000000535007c0c */ /* 0x000fe2000bfa6270 */
[----:B------:R-:W-:Y:S02]  /*19770*/  VIADD R69, R69, UR6 ;  /* 0x0000000645457c36 */ /* 0x000fe40008000000 */
[----:B------:R3:W-:Y:S01]  /*19780*/  @P3 STG.E.U16 desc[UR44][R4.64], R59 ;  /* 0x0000003b04003986 */ /* 0x0007e2000c10152c */
[----:B------:R-:W-:Y:S01]  /*19790*/  ISETP.LT.AND P3, PT, R0, UR4, !P6 ;  /* 0x0000000400007c0c */ /* 0x000fe2000f761270 */
[----:B-----5:R-:W-:Y:S01]  /*197a0*/  IMAD.WIDE R60, R69, 0x2, R56 ;  /* 0x00000002453c7825 */ /* 0x020fe200078e0238 */
[----:B------:R-:W-:Y:S01]  /*197b0*/  ISETP.LT.AND P6, PT, R3, UR7, !P6 ;  /* 0x0000000703007c0c */ /* 0x000fe2000f7c1270 */
[----:B------:R-:W-:Y:S01]  /*197c0*/  ULDC UR4, c[0x0][0x228] ;  /* 0x00008a0000047ab9 */ /* 0x000fe20000000800 */
[----:B------:R-:W-:Y:S01]  /*197d0*/  ULDC UR7, c[0x0][0x228] ;  /* 0x00008a0000077ab9 */ /* 0x000fe20000000800 */
[----:B------:R-:W-:-:S02]  /*197e0*/  VIADD R53, R2, 0x15 ;  /* 0x0000001502357836 */ /* 0x000fc40000000000 */
[----:B---3--:R-:W-:Y:S01]  /*197f0*/  IMAD.WIDE R58, R69, 0x2, R54 ;  /* 0x00000002453a7825 */ /* 0x008fe200078e0236 */
[----:B------:R-:W-:-:S03]  /*19800*/  PRMT R5, R20, 0x7632, R5 ;  /* 0x0000763214057816 */ /* 0x000fc60000000005 */
[----:B------:R-:W-:Y:S01]  /*19810*/  VIADD R69, R69, UR6 ;  /* 0x0000000645457c36 */ /* 0x000fe20008000000 */
[----:B------:R0:W-:Y:S01]  /*19820*/  @P4 STG.E.U16 desc[UR44][R58.64], R20 ;  /* 0x000000143a004986 */ /* 0x0001e2000c10152c */
[----:B------:R-:W-:Y:S01]  /*19830*/  ISETP.LT.AND P4, PT, R0, UR4, !P1 ;  /* 0x0000000400007c0c */ /* 0x000fe2000cf81270 */
[----:B------:R-:W-:Y:S01]  /*19840*/  ULDC UR4, c[0x0][0x228] ;  /* 0x00008a0000047ab9 */ /* 0x000fe20000000800 */
[----:B------:R-:W-:Y:S01]  /*19850*/  IMAD.WIDE R6, R69, 0x2, R56 ;  /* 0x0000000245067825 */ /* 0x000fe200078e0238 */
[----:B------:R3:W-:Y:S01]  /*19860*/  @P0 STG.E.U16 desc[UR44][R60.64], R5 ;  /* 0x000000053c000986 */ /* 0x0007e2000c10152c */
[----:B------:R-:W-:Y:S01]  /*19870*/  ISETP.LT.AND P1, PT, R3, UR4, !P1 ;  /* 0x0000000403007c0c */ /* 0x000fe2000cf21270 */
[----:B------:R-:W-:Y:S01]  /*19880*/  ULDC UR4, c[0x0][0x228] ;  /* 0x00008a0000047ab9 */ /* 0x000fe20000000800 */
[----:B------:R-:W-:Y:S02]  /*19890*/  ISETP.GE.AND P0, PT, R62, UR5, PT ;  /* 0x000000053e007c0c */ /* 0x000fe4000bf06270 */
[----:B0-----:R-:W-:Y:S01]  /*198a0*/  PRMT R59, R24, 0x7632, R59 ;  /* 0x00007632183b7816 */ /* 0x001fe2000000003b */
[----:B------:R-:W-:-:S02]  /*198b0*/  VIADD R20, R2, 0x16 ;  /* 0x0000001602147836 */ /* 0x000fc40000000000 */
[----:B---3--:R-:W-:-:S04]  /*198c0*/  IMAD.WIDE R4, R69, 0x2, R54 ;  /* 0x0000000245047825 */ /* 0x008fc800078e0236 */
[----:B------:R-:W-:Y:S01]  /*198d0*/  VIADD R69, R69, UR6 ;  /* 0x0000000645457c36 */ /* 0x000fe20008000000 */
[----:B------:R0:W-:Y:S01]  /*198e0*/  @P3 STG.E.U16 desc[UR44][R4.64], R24 ;  /* 0x0000001804003986 */ /* 0x0001e2000c10152c */
[----:B------:R-:W-:Y:S02]  /*198f0*/  ISETP.GE.AND P3, PT, R53, UR5, PT ;  /* 0x0000000535007c0c */ /* 0x000fe4000bf66270 */
[----:B------:R-:W-:Y:S01]  /*19900*/  VIADD R53, R69, UR6 ;  /* 0x0000000645357c36 */ /* 0x000fe20008000000 */
[----:B------:R3:W-:Y:S01]  /*19910*/  @P6 STG.E.U16 desc[UR44][R6.64], R59 ;  /* 0x0000003b06006986 */ /* 0x0007e2000c10152c */
[----:B------:R-:W-:Y:S01]  /*19920*/  ISETP.LT.AND P6, PT, R0, UR7, !P5 ;  /* 0x0000000700007c0c */ /* 0x000fe2000efc1270 */
[----:B------:R-:W-:Y:S01]  /*19930*/  ULDC UR7, c[0x0][0x228] ;  /* 0x00008a0000077ab9 */ /* 0x000fe20000000800 */
[----:B------:R-:W-:Y:S01]  /*19940*/  ISETP.LT.AND P5, PT, R3, UR8, !P5 ;  /* 0x0000000803007c0c */ /* 0x000fe2000efa1270 */
[----:B------:R-:W-:Y:S01]  /*19950*/  IMAD.WIDE R60, R53, 0x2, R56 ;  /* 0x00000002353c7825 */ /* 0x000fe200078e0238 */
[----:B------:R-:W-:Y:S01]  /*19960*/  ULDC UR8, c[0x0][0x228] ;  /* 0x00008a0000087ab9 */ /* 0x000fe20000000800 */
[----:B0-----:R-:W-:-:S02]  /*19970*/  PRMT R24, R21, 0x7632, R24 ;  /* 0x0000763215187816 */ /* 0x001fc40000000018 */
[----:B------:R-:W-:-:S04]  /*19980*/  IMAD.WIDE R4, R69, 0x2, R56 ;  /* 0x0000000245047825 */ /* 0x000fc800078e0238 */
[----:B---3--:R-:W-:-:S04]  /*19990*/  IMAD.WIDE R58, R69, 0x2, R54 ;  /* 0x00000002453a7825 */ /* 0x008fc800078e0236 */
[C---:B------:R-:W-:Y:S01]  /*199a0*/  IMAD.WIDE R6, R53.reuse, 0x2, R54 ;  /* 0x0000000235067825 */ /* 0x040fe200078e0236 */
[----:B------:R0:W-:Y:S01]  /*199b0*/  @P4 STG.E.U16 desc[UR44][R58.64], R21 ;  /* 0x000000153a004986 */ /* 0x0001e2000c10152c */
[----:B------:R-:W-:Y:S02]  /*199c0*/  ISETP.GE.AND P4, PT, R20, UR5, PT ;  /* 0x0000000514007c0c */ /* 0x000fe4000bf86270 */
[----:B------:R-:W-:Y:S01]  /*199d0*/  VIADD R20, R2, 0x17 ;  /* 0x0000001702147836 */ /* 0x000fe20000000000 */
[----:B------:R3:W-:Y:S01]  /*199e0*/  @P1 STG.E.U16 desc[UR44][R4.64], R24 ;  /* 0x0000001804001986 */ /* 0x0007e2000c10152c */
[----:B------:R-:W-:-:S03]  /*199f0*/  VIADD R53, R53, UR6 ;  /* 0x0000000635357c36 */ /* 0x000fc60008000000 */
[----:B------:R4:W-:Y:S01]  /*19a00*/  @P6 STG.E.U16 desc[UR44][R6.64], R25 ;  /* 0x0000001906006986 */ /* 0x0009e2000c10152c */
[----:B------:R-:W-:Y:S01]  /*19a10*/  ISETP.LT.AND P6, PT, R0, UR4, !P0 ;  /* 0x0000000400007c0c */ /* 0x000fe2000c7c1270 */
[----:B------:R-:W-:Y:S01]  /*19a20*/  ULDC UR4, c[0x0][0x228] ;  /* 0x00008a0000047ab9 */ /* 0x000fe20000000800 */
[----:B------:R-:W-:Y:S01]  /*19a30*/  ISETP.GE.AND P1, PT, R20, UR5, PT ;  /* 0x0000000514007c0c */ /* 0x000fe2000bf26270 */
[----:B------:R-:W-:Y:S01]  /*19a40*/  VIADD R20, R2, 0x18 ;  /* 0x0000001802147836 */ /* 0x000fe20000000000 */
[----:B0-----:R-:W-:Y:S02]  /*19a50*/  PRMT R59, R25, 0x7632, R59 ;  /* 0x00007632193b7816 */ /* 0x001fe4000000003b */
[----:B------:R-:W-:Y:S01]  /*19a60*/  ISETP.LT.AND P0, PT, R3, UR4, !P0 ;  /* 0x0000000403007c0c */ /* 0x000fe2000c701270 */
[C---:B---3--:R-:W-:Y:S01]  /*19a70*/  IMAD.WIDE R4, R53.reuse, 0x2, R54 ;  /* 0x0000000235047825 */ /* 0x048fe200078e0236 */
[----:B------:R-:W-:Y:S01]  /*19a80*/  ULDC UR4, c[0x0][0x228] ;  /* 0x00008a0000047ab9 */ /* 0x000fe20000000800 */
[----:B------:R0:W-:Y:S01]  /*19a90*/  @P5 STG.E.U16 desc[UR44][R60.64], R59 ;  /* 0x0000003b3c005986 */ /* 0x0001e2000c10152c */
[----:B------:R-:W-:Y:S01]  /*19aa0*/  ISETP.LT.AND P5, PT, R0, UR7, !P3 ;  /* 0x0000000700007c0c */ /* 0x000fe2000dfa1270 */
[----:B----4-:R-:W-:Y:S01]  /*19ab0*/  IMAD.WIDE R6, R53, 0x2, R56 ;  /* 0x0000000235067825 */ /* 0x010fe200078e0238 */
[----:B------:R-:W-:Y:S01]  /*19ac0*/  PRMT R25, R22, 0x7632, R25 ;  /* 0x0000763216197816 */ /* 0x000fe20000000019 */
[----:B------:R3:W-:Y:S01]  /*19ad0*/  @P6 STG.E.U16 desc[UR44][R4.64], R22 ;  /* 0x0000001604006986 */ /* 0x0007e2000c10152c */
[----:B------:R-:W-:Y:S01]  /*19ae0*/  ISETP.GE.AND P6, PT, R20, UR5, PT ;  /* 0x0000000514007c0c */ /* 0x000fe2000bfc6270 */
[----:B------:R-:W-:Y:S01]  /*19af0*/  VIADD R24, R2, 0x19 ;  /* 0x0000001902187836 */ /* 0x000fe20000000000 */
[----:B------:R-:W-:Y:S01]  /*19b00*/  ISETP.LT.AND P3, PT, R3, UR4, !P3 ;  /* 0x0000000403007c0c */ /* 0x000fe2000df61270 */
[----:B------:R-:W-:Y:S01]  /*19b10*/  ULDC UR4, c[0x0][0x228] ;  /* 0x00008a0000047ab9 */ /* 0x000fe20000000800 */
[----:B------:R-:W-:Y:S01]  /*19b20*/  ULDC UR7, c[0x0][0x228] ;  /* 0x00008a0000077ab9 */ /* 0x000fe20000000800 */
[----:B------:R4:W-:Y:S01]  /*19b30*/  @P0 STG.E.U16 desc[UR44][R6.64], R25 ;  /* 0x0000001906000986 */ /* 0x0009e2000c10152c */
[----:B------:R-:W-:Y:S01]  /*19b40*/  ISETP.GE.AND P0, PT, R24, UR5, PT ;  /* 0x0000000518007c0c */ /* 0x000fe2000bf06270 */
[----:B0-----:R-:W-:-:S04]  /*19b50*/  VIADD R59, R53, UR6 ;  /* 0x00000006353b7c36 */ /* 0x001fc80008000000 */
[----:B------:R-:W-:Y:S01]  /*19b60*/  IMAD.WIDE R20, R59, 0x2, R54 ;  /* 0x000000023b147825 */ /* 0x000fe200078e0236 */
[----:B---3--:R-:W-:-:S03]  /*19b70*/  PRMT R5, R26, 0x7632, R5 ;  /* 0x000076321a057816 */ /* 0x008fc60000000005 */
[----:B------:R-:W-:Y:S01]  /*19b80*/  VIADD R22, R2, 0x1a ;  /* 0x0000001a02167836 */ /* 0x000fe20000000000 */
[----:B------:R0:W-:Y:S01]  /*19b90*/  @P5 STG.E.U16 desc[UR44][R20.64], R26 ;  /* 0x0000001a14005986 */ /* 0x0001e2000c10152c */
[C---:B------:R-:W-:Y:S01]  /*19ba0*/  ISETP.LT.AND P5, PT, R0.reuse, UR4, !P4 ;  /* 0x0000000400007c0c */ /* 0x040fe2000e7a1270 */
[--C-:B----4-:R-:W-:Y:S01]  /*19bb0*/  IMAD.WIDE R24, R59, 0x2, R56.reuse ;  /* 0x000000023b187825 */ /* 0x110fe200078e0238 */
[----:B------:R-:W-:Y:S01]  /*19bc0*/  ISETP.LT.AND P4, PT, R3, UR7, !P4 ;  /* 0x0000000703007c0c */ /* 0x000fe2000e781270 */
[----:B------:R-:W-:Y:S01]  /*19bd0*/  ULDC UR4, c[0x0][0x228] ;  /* 0x00008a0000047ab9 */ /* 0x000fe20000000800 */
[----:B------:R-:W-:Y:S01]  /*19be0*/  ULDC UR7, c[0x0][0x228] ;  /* 0x00008a0000077ab9 */ /* 0x000fe20000000800 */
[----:B------:R-:W-:Y:S01]  /*19bf0*/  VIADD R59, R59, UR6 ;  /* 0x000000063b3b7c36 */ /* 0x000fe20008000000 */
[----:B------:R3:W-:Y:S01]  /*19c00*/  @P3 STG.E.U16 desc[UR44][R24.64], R5 ;  /* 0x0000000518003986 */ /* 0x0007e2000c10152c */
[----:B------:R-:W-:Y:S01]  /*19c10*/  ISETP.LT.AND P3, PT, R0, UR4, !P1 ;  /* 0x0000000400007c0c */ /* 0x000fe2000cf61270 */
[----:B------:R-:W-:Y:S01]  /*19c20*/  ULDC UR4, c[0x0][0x228] ;  /* 0x00008a0000047ab9 */ /* 0x000fe20000000800 */
[----:B------:R-:W-:Y:S01]  /*19c30*/  IMAD.WIDE R6, R59, 0x2, R56 ;  /* 0x000000023b067825 */ /* 0x000fe200078e0238 */
[----:B------:R-:W-:Y:S01]  /*19c40*/  ISETP.LT.AND P1, PT, R3, UR7, !P1 ;  /* 0x0000000703007c0c */ /* 0x000fe2000cf21270 */
[----:B------:R-:W-:Y:S01]  /*19c50*/  ULDC UR7, c[0x0][0x228] ;  /* 0x00008a0000077ab9 */ /* 0x000fe20000000800 */
[----:B0-----:R-:W-:Y:S01]  /*19c60*/  PRMT R21, R23, 0x7632, R21 ;  /* 0x0000763217157816 */ /* 0x001fe20000000015 */
[----:B---3--:R-:W-:-:S04]  /*19c70*/  IMAD.WIDE R4, R59, 0x2, R54 ;  /* 0x000000023b047825 */ /* 0x008fc800078e0236 */
[----:B------:R-:W-:Y:S01]  /*19c80*/  VIADD R59, R59, UR6 ;  /* 0x000000063b3b7c36 */ /* 0x000fe20008000000 */
[----:B------:R0:W-:Y:S01]  /*19c90*/  @P5 STG.E.U16 desc[UR44][R4.64], R23 ;  /* 0x0000001704005986 */ /* 0x0001e2000c10152c */
[----:B------:R-:W-:Y:S01]  /*19ca0*/  ISETP.GE.AND P5, PT, R22, UR5, PT ;  /* 0x0000000516007c0c */ /* 0x000fe2000bfa6270 */
[----:B------:R-:W-:Y:S02]  /*19cb0*/  VIADD R22, R2, 0x1c ;  /* 0x0000001c02167836 */ /* 0x000fe40000000000 */
[----:B------:R3:W-:Y:S01]  /*19cc0*/  @P4 STG.E.U16 desc[UR44][R6.64], R21 ;  /* 0x0000001506004986 */ /* 0x0007e2000c10152c */
[----:B------:R-:W-:Y:S01]  /*19cd0*/  ISETP.LT.AND P4, PT, R0, UR4, !P6 ;  /* 0x0000000400007c0c */ /* 0x000fe2000f781270 */
[----:B------:R-:W-:Y:S01]  /*19ce0*/  IMAD.WIDE R24, R59, 0x2, R56 ;  /* 0x000000023b187825 */ /* 0x000fe200078e0238 */
[----:B------:R-:W-:Y:S01]  /*19cf0*/  ISETP.LT.AND P6, PT, R3, UR7, !P6 ;  /* 0x0000000703007c0c */ /* 0x000fe2000f7c1270 */
[----:B------:R-:W-:Y:S01]  /*19d00*/  ULDC UR4, c[0x0][0x228] ;  /* 0x00008a0000047ab9 */ /* 0x000fe20000000800 */
[----:B------:R-:W-:Y:S01]  /*19d10*/  ULDC UR7, c[0x0][0x228] ;  /* 0x00008a0000077ab9 */ /* 0x000fe20000000800 */
[----:B0-----:R-:W-:Y:S01]  /*19d20*/  PRMT R5, R27, 0x7632, R5 ;  /* 0x000076321b057816 */ /* 0x001fe20000000005 */
[----:B------:R-:W-:-:S02]  /*19d30*/  VIADD R23, R2, 0x1b ;  /* 0x0000001b02177836 */ /* 0x000fc40000000000 */
[----:B---3--:R-:W-:-:S04]  /*19d40*/  IMAD.WIDE R20, R59, 0x2, R54 ;  /* 0x000000023b147825 */ /* 0x008fc800078e0236 */
[----:B------:R-:W-:Y:S01]  /*19d50*/  VIADD R59, R59, UR6 ;  /* 0x000000063b3b7c36 */ /* 0x000fe20008000000 */
[----:B------:R0:W-:Y:S01]  /*19d60*/  @P3 STG.E.U16 desc[UR44][R20.64], R27 ;  /* 0x0000001b14003986 */ /* 0x0001e2000c10152c */
[----:B------:R-:W-:Y:S02]  /*19d70*/  ISETP.GE.AND P3, PT, R23, UR5, PT ;  /* 0x0000000517007c0c */ /* 0x000fe4000bf66270 */
[----:B------:R-:W-:Y:S01]  /*19d80*/  IMAD.WIDE R6, R59, 0x2, R56 ;  /* 0x000000023b067825 */ /* 0x000fe200078e0238 */
[----:B------:R3:W-:Y:S01]  /*19d90*/  @P1 STG.E.U16 desc[UR44][R24.64], R5 ;  /* 0x0000000518001986 */ /* 0x0007e2000c10152c */
[----:B------:R-:W-:Y:S01]  /*19da0*/  ISETP.LT.AND P1, PT, R0, UR4, !P0 ;  /* 0x0000000400007c0c */ /* 0x000fe2000c721270 */
[----:B------:R-:W-:Y:S02]  /*19db0*/  ULDC UR4, c[0x0][0x228] ;  /* 0x00008a0000047ab9 */ /* 0x000fe40000000800 */
[----:B------:R-:W-:Y:S01]  /*19dc0*/  ISETP.LT.AND P0, PT, R3, UR4, !P0 ;  /* 0x0000000403007c0c */ /* 0x000fe2000c701270 */
[----:B------:R-:W-:Y:S01]  /*19dd0*/  ULDC UR4, c[0x0][0x228] ;  /* 0x00008a0000047ab9 */ /* 0x000fe20000000800 */
[----:B0-----:R-:W-:Y:S01]  /*19de0*/  PRMT R21, R16, 0x7632, R21 ;  /* 0x0000763210157816 */ /* 0x001fe20000000015 */
[----:B---3--:R-:W-:Y:S01]  /*19df0*/  IMAD.WIDE R4, R59, 0x2, R54 ;  /* 0x000000023b047825 */ /* 0x008fe200078e0236 */
[----:B------:R-:W-:-:S03]  /*19e00*/  PRMT R24, R17, 0x7632, R24 ;  /* 0x0000763211187816 */ /* 0x000fc60000000018 */
[----:B------:R-:W-:Y:S01]  /*19e10*/  VIADD R59, R59, UR6 ;  /* 0x000000063b3b7c36 */ /* 0x000fe20008000000 */
[----:B------:R0:W-:Y:S01]  /*19e20*/  @P4 STG.E.U16 desc[UR44][R4.64], R16 ;  /* 0x0000001004004986 */ /* 0x0001e2000c10152c */
[----:B------:R-:W-:Y:S01]  /*19e30*/  ISETP.GE.AND P4, PT, R22, UR5, PT ;  /* 0x0000000516007c0c */ /* 0x000fe2000bf86270 */
[----:B------:R-:W-:Y:S02]  /*19e40*/  VIADD R22, R2, 0x1d ;  /* 0x0000001d02167836 */ /* 0x000fe40000000000 */
[----:B------:R3:W-:Y:S01]  /*19e50*/  @P6 STG.E.U16 desc[UR44][R6.64], R21 ;  /* 0x0000001506006986 */ /* 0x0007e2000c10152c */
[----:B------:R-:W-:Y:S01]  /*19e60*/  ISETP.LT.AND P6, PT, R0, UR7, !P5 ;  /* 0x0000000700007c0c */ /* 0x000fe2000efc1270 */
[----:B------:R-:W-:Y:S01]  /*19e70*/  VIADD R25, R59, UR6 ;  /* 0x000000063b197c36 */ /* 0x000fe20008000000 */
[----:B------:R-:W-:Y:S01]  /*19e80*/  ISETP.LT.AND P5, PT, R3, UR8, !P5 ;  /* 0x0000000803007c0c */ /* 0x000fe2000efa1270 */
[----:B------:R-:W-:Y:S01]  /*19e90*/  ULDC UR7, c[0x0][0x228] ;  /* 0x00008a0000077ab9 */ /* 0x000fe20000000800 */
[----:B------:R-:W-:Y:S01]  /*19ea0*/  ULDC UR8, c[0x0][0x228] ;  /* 0x00008a0000087ab9 */ /* 0x000fe20000000800 */
[----:B0-----:R-:W-:-:S04]  /*19eb0*/  IMAD.WIDE R4, R59, 0x2, R56 ;  /* 0x000000023b047825 */ /* 0x001fc800078e0238 */
[----:B---3--:R-:W-:-:S04]  /*19ec0*/  IMAD.WIDE R20, R59, 0x2, R54 ;  /* 0x000000023b147825 */ /* 0x008fc800078e0236 */
[C---:B------:R-:W-:Y:S01]  /*19ed0*/  IMAD.WIDE R6, R25.reuse, 0x2, R54 ;  /* 0x0000000219067825 */ /* 0x040fe200078e0236 */
[----:B------:R0:W-:Y:S01]  /*19ee0*/  @P1 STG.E.U16 desc[UR44][R20.64], R12 ;  /* 0x0000000c14001986 */ /* 0x0001e2000c10152c */
[----:B------:R-:W-:Y:S02]  /*19ef0*/  ISETP.GE.AND P1, PT, R22, UR5, PT ;  /* 0x0000000516007c0c */ /* 0x000fe4000bf26270 */
[----:B------:R-:W-:-:S04]  /*19f00*/  IMAD.WIDE R22, R25, 0x2, R56 ;  /* 0x0000000219167825 */ /* 0x000fc800078e0238 */
[----:B------:R-:W-:Y:S02]  /*19f10*/  VIADD R16, R2, 0x1e ;  /* 0x0000001e02107836 */ /* 0x000fe40000000000 */
[----:B------:R-:W-:Y:S01]  /*19f20*/  VIADD R25, R25, UR6 ;  /* 0x0000000619197c36 */ /* 0x000fe20008000000 */
[----:B0-----:R-:W-:Y:S01]  /*19f30*/  PRMT R21, R12, 0x7632, R21 ;  /* 0x000076320c157816 */ /* 0x001fe20000000015 */
[----:B------:R-:W-:-:S04]  /*19f40*/  VIADD R12, R2, 0x20 ;  /* 0x00000020020c7836 */ /* 0x000fc80000000000 */
[----:B------:R0:W-:Y:S01]  /*19f50*/  @P0 STG.E.U16 desc[UR44][R4.64], R21 ;  /* 0x0000001504000986 */ /* 0x0001e2000c10152c */
[----:B------:R-:W-:Y:S01]  /*19f60*/  ISETP.GE.AND P0, PT, R16, UR5, PT ;  /* 0x0000000510007c0c */ /* 0x000fe2000bf06270 */
[----:B------:R-:W-:Y:S02]  /*19f70*/  VIADD R16, R2, 0x1f ;  /* 0x0000001f02107836 */ /* 0x000fe40000000000 */
[----:B------:R3:W-:Y:S01]  /*19f80*/  @P6 STG.E.U16 desc[UR44][R6.64], R17 ;  /* 0x0000001106006986 */ /* 0x0007e2000c10152c */
[C---:B------:R-:W-:Y:S01]  /*19f90*/  ISETP.LT.AND P6, PT, R0.reuse, UR4, !P3 ;  /* 0x0000000400007c0c */ /* 0x040fe2000dfc1270 */
[----:B------:R-:W-:Y:S02]  /*19fa0*/  ULDC UR4, c[0x0][0x228] ;  /* 0x00008a0000047ab9 */ /* 0x000fe40000000800 */
[----:B------:R4:W-:Y:S01]  /*19fb0*/  @P5 STG.E.U16 desc[UR44][R22.64], R24 ;  /* 0x0000001816005986 */ /* 0x0009e2000c10152c */
[----:B------:R-:W-:Y:S01]  /*19fc0*/  ISETP.LT.AND P3, PT, R3, UR4, !P3 ;  /* 0x0000000403007c0c */ /* 0x000fe2000df61270 */
[----:B------:R-:W-:Y:S01]  /*19fd0*/  ULDC UR4, c[0x0][0x228] ;  /* 0x00008a0000047ab9 */ /* 0x000fe20000000800 */
[----:B------:R-:W-:Y:S01]  /*19fe0*/  ISETP.LT.AND P5, PT, R0, UR7, !P4 ;  /* 0x0000000700007c0c */ /* 0x000fe2000e7a1270 */
[----:B0-----:R-:W-:Y:S01]  /*19ff0*/  IMAD.WIDE R4, R25, 0x2, R54 ;  /* 0x0000000219047825 */ /* 0x001fe200078e0236 */
[----:B------:R-:W-:Y:S01]  /*1a000*/  PRMT R21, R13, 0x7632, R21 ;  /* 0x000076320d157816 */ /* 0x000fe20000000015 */
[----:B------:R-:W-:Y:S01]  /*1a010*/  ULDC UR7, c[0x0][0x228] ;  /* 0x00008a0000077ab9 */ /* 0x000fe20000000800 */
[----:B------:R-:W-:Y:S01]  /*1a020*/  ISETP.LT.AND P4, PT, R3, UR4, !P4 ;  /* 0x0000000403007c0c */ /* 0x000fe2000e781270 */
[C---:B---3--:R-:W-:Y:S01]  /*1a030*/  IMAD.WIDE R6, R25.reuse, 0x2, R56 ;  /* 0x0000000219067825 */ /* 0x048fe200078e0238 */
[----:B------:R-:W-:Y:S01]  /*1a040*/  ULDC UR4, c[0x0][0x228] ;  /* 0x00008a0000047ab9 */ /* 0x000fe20000000800 */
[----:B------:R-:W-:Y:S01]  /*1a050*/  @P6 STG.E.U16 desc[UR44][R4.64], R13 ;  /* 0x0000000d04006986 */ /* 0x000fe2000c10152c */
[----:B------:R-:W-:Y:S01]  /*1a060*/  ISETP.GE.AND P6, PT, R16, UR5, PT ;  /* 0x0000000510007c0c */ /* 0x000fe2000bfc6270 */
[----:B----4-:R-:W-:-:S02]  /*1a070*/  VIADD R23, R25, UR6 ;  /* 0x0000000619177c36 */ /* 0x010fc40008000000 */
[----:B------:R0:W-:Y:S01]  /*1a080*/  @P3 STG.E.U16 desc[UR44][R6.64], R21 ;  /* 0x0000001506003986 */ /* 0x0001e2000c10152c */
[----:B------:R-:W-:Y:S01]  /*1a090*/  ISETP.GE.AND P3, PT, R12, UR5, PT ;  /* 0x000000050c007c0c */ /* 0x000fe2000bf66270 */
[----:B------:R-:W-:-:S04]  /*1a0a0*/  IMAD.WIDE R16, R23, 0x2, R54 ;  /* 0x0000000217107825 */ /* 0x000fc800078e0236 */
[----:B------:R-:W-:Y:S01]  /*1a0b0*/  VIADD R12, R2, 0x21 ;  /* 0x00000021020c7836 */ /* 0x000fe20000000000 */
[----:B------:R3:W-:Y:S01]  /*1a0c0*/  @P5 STG.E.U16 desc[UR44][R16.64], R18 ;  /* 0x0000001210005986 */ /* 0x0007e2000c10152c */
[----:B------:R-:W-:Y:S01]  /*1a0d0*/  ISETP.LT.AND P5, PT, R0, UR4, !P1 ;  /* 0x0000000400007c0c */ /* 0x000fe2000cfa1270 */
[----:B------:R-:W-:Y:S01]  /*1a0e0*/  ULDC UR4, c[0x0][0x228] ;  /* 0x00008a0000047ab9 */ /* 0x000fe20000000800 */
[----:B------:R-:W-:Y:S01]  /*1a0f0*/  ISETP.LT.AND P1, PT, R3, UR7, !P1 ;  /* 0x0000000703007c0c */ /* 0x000fe2000cf21270 */
[----:B------:R-:W-:Y:S01]  /*1a100*/  ULDC UR7, c[0x0][0x228] ;  /* 0x00008a0000077ab9 */ /* 0x000fe20000000800 */
[C---:B0-----:R-:W-:Y:S01]  /*1a110*/  IMAD.WIDE R20, R23.reuse, 0x2, R56 ;  /* 0x0000000217147825 */ /* 0x041fe200078e0238 */
[----:B------:R-:W-:Y:S02]  /*1a120*/  PRMT R5, R18, 0x7632, R5 ;  /* 0x0000763212057816 */ /* 0x000fe40000000005 */
[----:B------:R-:W-:Y:S01]  /*1a130*/  PRMT R13, R14, 0x7632, R13 ;  /* 0x000076320e0d7816 */ /* 0x000fe2000000000d */
[----:B------:R-:W-:-:S02]  /*1a140*/  VIADD R23, R23, UR6 ;  /* 0x0000000617177c36 */ /* 0x000fc40008000000 */
[----:B------:R0:W-:Y:S01]  /*1a150*/  @P4 STG.E.U16 desc[UR44][R20.64], R5 ;  /* 0x0000000514004986 */ /* 0x0001e2000c10152c */
[----:B------:R-:W-:Y:S01]  /*1a160*/  ISETP.LT.AND P4, PT, R0, UR4, !P0 ;  /* 0x0000000400007c0c */ /* 0x000fe2000c781270 */
[----:B------:R-:W-:Y:S01]  /*1a170*/  IMAD.WIDE R6, R23, 0x2, R56 ;  /* 0x0000000217067825 */ /* 0x000fe200078e0238 */
[----:B------:R-:W-:Y:S01]  /*1a180*/  ISETP.LT.AND P0, PT, R3, UR7, !P0 ;  /* 0x0000000703007c0c */ /* 0x000fe2000c701270 */
[----:B------:R-:W-:Y:S01]  /*1a190*/  ULDC UR4, c[0x0][0x228] ;  /* 0x00008a0000047ab9 */ /* 0x000fe20000000800 */
[----:B------:R-:W-:Y:S01]  /*1a1a0*/  ULDC UR7, c[0x0][0x228] ;  /* 0x00008a0000077ab9 */ /* 0x000fe20000000800 */
[----:B---3--:R-:W-:Y:S02]  /*1a1b0*/  VIADD R18, R2, 0x22 ;  /* 0x0000002202127836 */ /* 0x008fe40000000000 */
[----:B0-----:R-:W-:-:S04]  /*1a1c0*/  IMAD.WIDE R4, R23, 0x2, R54 ;  /* 0x0000000217047825 */ /* 0x001fc800078e0236 */
[----:B------:R-:W-:Y:S01]  /*1a1d0*/  VIADD R23, R23, UR6 ;  /* 0x0000000617177c36 */ /* 0x000fe20008000000 */
[----:B------:R0:W-:Y:S01]  /*1a1e0*/  @P5 STG.E.U16 desc[UR44][R4.64], R14 ;  /* 0x0000000e04005986 */ /* 0x0001e2000c10152c */
[----:B------:R-:W-:Y:S02]  /*1a1f0*/  ISETP.GE.AND P5, PT, R12, UR5, PT ;  /* 0x000000050c007c0c */ /* 0x000fe4000bfa6270 */
[----:B------:R-:W-:Y:S01]  /*1a200*/  IMAD.WIDE R16, R23, 0x2, R56 ;  /* 0x0000000217107825 */ /* 0x000fe200078e0238 */
[----:B------:R3:W-:Y:S01]  /*1a210*/  @P1 STG.E.U16 desc[UR44][R6.64], R13 ;  /* 0x0000000d06001986 */ /* 0x0007e2000c10152c */
[----:B------:R-:W-:Y:S01]  /*1a220*/  ISETP.LT.AND P1, PT, R0, UR4, !P6 ;  /* 0x0000000400007c0c */ /* 0x000fe2000f721270 */
[----:B------:R-:W-:Y:S01]  /*1a230*/  ULDC UR4, c[0x0][0x228] ;  /* 0x00008a0000047ab9 */ /* 0x000fe20000000800 */
[----:B------:R-:W-:Y:S01]  /*1a240*/  ISETP.LT.AND P6, PT, R3, UR7, !P6 ;  /* 0x0000000703007c0c */ /* 0x000fe2000f7c1270 */
        /* <DEDUP_REMOVED lines=10> */
[----:B------:R-:W-:Y:S01]  /*1a2f0*/  ULDC UR4, c[0x0][0x228] ;  /* 0x00008a0000047ab9 */ /* 0x000fe20000000800 */
[----:B-1----:R-:W-:Y:S02]  /*1a300*/  PRMT R18, R28, 0x7632, R18 ;  /* 0x000076321c127816 */ /* 0x002fe40000000012 */
        /* <DEDUP_REMOVED lines=13> */
[----:B------:R-:W-:Y:S01]  /*1a3e0*/  VIADD R16, R2, 0x25 ;  /* 0x0000002502107836 */ /* 0x000fe20000000000 */
[----:B------:R-:W-:Y:S01]  /*1a3f0*/  ULDC UR8, c[0x0][0x228] ;  /* 0x00008a0000087ab9 */ /* 0x000fe20000000800 */
[----:B0-----:R-:W-:-:S04]  /*1a400*/  IMAD.WIDE R4, R23, 0x2, R56 ;  /* 0x0000000217047825 */ /* 0x001fc800078e0238 */
[--C-:B-1----:R-:W-:Y:S02]  /*1a410*/  IMAD.WIDE R12, R23, 0x2, R54.reuse ;  /* 0x00000002170c7825 */ /* 0x102fe400078e0236 */
[----:B------:R-:W0:Y:S02]  /*1a420*/  LDS.128 R20, [R52] ;  /* 0x0000000034147984 */ /* 0x000e240000000c00 */
[C---:B------:R-:W-:Y:S02]  /*1a430*/  IMAD.WIDE R6, R17.reuse, 0x2, R54 ;  /* 0x0000000211067825 */ /* 0x040fe400078e0236 */
[----:B------:R1:W-:Y:S01]  /*1a440*/  @P0 STG.E.U16 desc[UR44][R12.64], R8 ;  /* 0x000000080c000986 */ /* 0x0003e2000c10152c */
[----:B------:R-:W-:Y:S01]  /*1a450*/  ISETP.GE.AND P0, PT, R14, UR5, PT ;  /* 0x000000050e007c0c */ /* 0x000fe2000bf06270 */
[----:B------:R-:W-:-:S04]  /*1a460*/  IMAD.WIDE R14, R17, 0x2, R56 ;  /* 0x00000002110e7825 */ /* 0x000fc800078e0238 */
[----:B------:R-:W-:-:S04]  /*1a470*/  VIADD R17, R17, UR6 ;  /* 0x0000000611117c36 */ /* 0x000fc80008000000 */
[----:B------:R-:W-:Y:S01]  /*1a480*/  VIADD R19, R17, UR6 ;  /* 0x0000000611137c36 */ /* 0x000fe20008000000 */
[----:B-1----:R-:W-:Y:S01]  /*1a490*/  PRMT R13, R8, 0x7632, R13 ;  /* 0x00007632080d7816 */ /* 0x002fe2000000000d */
[C---:B------:R-:W-:Y:S02]  /*1a4a0*/  VIADD R12, R2.reuse, 0x26 ;  /* 0x00000026020c7836 */ /* 0x040fe40000000000 */
[----:B------:R-:W-:Y:S02]  /*1a4b0*/  VIADD R8, R2, 0x27 ;  /* 0x0000002702087836 */ /* 0x000fe40000000000 */
[----:B------:R1:W-:Y:S01]  /*1a4c0*/  @P3 STG.E.U16 desc[UR44][R4.64], R13 ;  /* 0x0000000d04003986 */ /* 0x0003e2000c10152c */
[----:B------:R-:W-:-:S03]  /*1a4d0*/  ISETP.GE.AND P3, PT, R16, UR5, PT ;  /* 0x0000000510007c0c */ /* 0x000fc6000bf66270 */
[----:B------:R3:W-:Y:S01]  /*1a4e0*/  @P6 STG.E.U16 desc[UR44][R6.64], R28 ;  /* 0x0000001c06006986 */ /* 0x0007e2000c10152c */
[C---:B------:R-:W-:Y:S01]  /*1a4f0*/  ISETP.LT.AND P6, PT, R0.reuse, UR7, !P1 ;  /* 0x0000000700007c0c */ /* 0x040fe2000cfc1270 */
[----:B------:R-:W-:Y:S02]  /*1a500*/  ULDC UR7, c[0x0][0x228] ;  /* 0x00008a0000077ab9 */ /* 0x000fe40000000800 */
[----:B------:R4:W-:Y:S01]  /*1a510*/  @P5 STG.E.U16 desc[UR44][R14.64], R18 ;  /* 0x000000120e005986 */ /* 0x0009e2000c10152c */
[----:B------:R-:W-:Y:S01]  /*1a520*/  ISETP.LT.AND P5, PT, R0, UR4, !P4 ;  /* 0x0000000400007c0c */ /* 0x000fe2000e7a1270 */
[----:B------:R-:W-:Y:S02]  /*1a530*/  ULDC UR4, c[0x0][0x228] ;  /* 0x00008a0000047ab9 */ /* 0x000fe40000000800 */
[----:B------:R-:W-:Y:S01]  /*1a540*/  ISETP.LT.AND P4, PT, R3, UR4, !P4 ;  /* 0x0000000403007c0c */ /* 0x000fe2000e781270 */
[----:B-1----:R-:W-:Y:S01]  /*1a550*/  IMAD.WIDE R4, R17, 0x2, R54 ;  /* 0x0000000211047825 */ /* 0x002fe200078e0236 */
[----:B------:R-:W-:-:S02]  /*1a560*/  ULDC UR4, c[0x0][0x228] ;  /* 0x00008a0000047ab9 */ /* 0x000fc40000000800 */
[----:B------:R-:W-:Y:S01]  /*1a570*/  ISETP.LT.AND P1, PT, R3, UR4, !P1 ;  /* 0x0000000403007c0c */ /* 0x000fe2000cf21270 */
[----:B---3--:R-:W-:Y:S01]  /*1a580*/  IMAD.WIDE R6, R17, 0x2, R56 ;  /* 0x0000000211067825 */ /* 0x008fe200078e0238 */
[----:B------:R-:W-:Y:S01]  /*1a590*/  ULDC UR4, c[0x0][0x228] ;  /* 0x00008a0000047ab9 */ /* 0x000fe20000000800 */
[----:B----4-:R-:W-:-:S03]  /*1a5a0*/  PRMT R15, R9, 0x7632, R15 ;  /* 0x00007632090f7816 */ /* 0x010fc6000000000f */
[----:B------:R1:W-:Y:S01]  /*1a5b0*/  @P5 STG.E.U16 desc[UR44][R4.64], R9 ;  /* 0x0000000904005986 */ /* 0x0003e2000c10152c */
[----:B------:R-:W-:Y:S01]  /*1a5c0*/  ISETP.GE.AND P5, PT, R12, UR5, PT ;  /* 0x000000050c007c0c */ /* 0x000fe2000bfa6270 */
[----:B------:R-:W-:Y:S02]  /*1a5d0*/  IMAD.WIDE R12, R19, 0x2, R54 ;  /* 0x00000002130c7825 */ /* 0x000fe400078e0236 */
[----:B------:R3:W-:Y:S01]  /*1a5e0*/  @P4 STG.E.U16 desc[UR44][R6.64], R15 ;  /* 0x0000000f06004986 */ /* 0x0007e2000c10152c */
[----:B------:R-:W-:Y:S01]  /*1a5f0*/  ISETP.GE.AND P4, PT, R8, UR5, PT ;  /* 0x0000000508007c0c */ /* 0x000fe2000bf86270 */
[----:B------:R-:W-:Y:S02]  /*1a600*/  VIADD R8, R2, 0x28 ;  /* 0x0000002802087836 */ /* 0x000fe40000000000 */
[----:B------:R-:W-:Y:S01]  /*1a610*/  @P6 STG.E.U16 desc[UR44][R12.64], R29 ;  /* 0x0000001d0c006986 */ /* 0x000fe2000c10152c */
[----:B------:R-:W-:Y:S01]  /*1a620*/  ISETP.LT.AND P6, PT, R0, UR4, !P0 ;  /* 0x0000000400007c0c */ /* 0x000fe2000c7c1270 */
[----:B------:R-:W-:Y:S01]  /*1a630*/  ULDC UR4, c[0x0][0x228] ;  /* 0x00008a0000047ab9 */ /* 0x000fe20000000800 */
[----:B------:R-:W-:Y:S01]  /*1a640*/  ISETP.LT.AND P0, PT, R3, UR7, !P0 ;  /* 0x0000000703007c0c */ /* 0x000fe2000c701270 */
[----:B------:R-:W-:Y:S01]  /*1a650*/  ULDC UR7, c[0x0][0x228] ;  /* 0x00008a0000077ab9 */ /* 0x000fe20000000800 */
[----:B-1----:R-:W-:Y:S01]  /*1a660*/  PRMT R9, R10, 0x7632, R9 ;  /* 0x000076320a097816 */ /* 0x002fe20000000009 */
[----:B---3--:R-:W-:Y:S01]  /*1a670*/  IMAD.WIDE R14, R19, 0x2, R56 ;  /* 0x00000002130e7825 */ /* 0x008fe200078e0238 */
[----:B------:R-:W-:-:S03]  /*1a680*/  PRMT R7, R29, 0x7632, R7 ;  /* 0x000076321d077816 */ /* 0x000fc60000000007 */
[----:B------:R-:W-:Y:S02]  /*1a690*/  VIADD R19, R19, UR6 ;  /* 0x0000000613137c36 */ /* 0x000fe40008000000 */
[----:B------:R1:W-:Y:S01]  /*1a6a0*/  @P1 STG.E.U16 desc[UR44][R14.64], R7 ;  /* 0x000000070e001986 */ /* 0x0003e2000c10152c */
[----:B------:R-:W-:Y:S01]  /*1a6b0*/  ISETP.LT.AND P1, PT, R0, UR4, !P3 ;  /* 0x0000000400007c0c */ /* 0x000fe2000df21270 */
[----:B------:R-:W-:Y:S01]  /*1a6c0*/  IMAD.WIDE R4, R19, 0x2, R54 ;  /* 0x0000000213047825 */ /* 0x000fe200078e0236 */
[----:B------:R-:W-:Y:S01]  /*1a6d0*/  ISETP.LT.AND P3, PT, R3, UR7, !P3 ;  /* 0x0000000703007c0c */ /* 0x000fe2000df61270 */
[----:B------:R-:W-:Y:S01]  /*1a6e0*/  ULDC UR4, c[0x0][0x228] ;  /* 0x00008a0000047ab9 */ /* 0x000fe20000000800 */
[----:B------:R-:W-:Y:S02]  /*1a6f0*/  ULDC UR7, c[0x0][0x228] ;  /* 0x00008a0000077ab9 */ /* 0x000fe40000000800 */
[----:B------:R3:W-:Y:S01]  /*1a700*/  @P6 STG.E.U16 desc[UR44][R4.64], R10 ;  /* 0x0000000a04006986 */ /* 0x0007e2000c10152c */
[----:B------:R-:W-:Y:S01]  /*1a710*/  ISETP.GE.AND P6, PT, R8, UR5, PT ;  /* 0x0000000508007c0c */ /* 0x000fe2000bfc6270 */
[----:B-1----:R-:W-:-:S04]  /*1a720*/  IMAD.WIDE R6, R19, 0x2, R56 ;  /* 0x0000000213067825 */ /* 0x002fc800078e0238 */
[----:B------:R-:W-:Y:S01]  /*1a730*/  VIADD R19, R19, UR6 ;  /* 0x0000000613137c36 */ /* 0x000fe20008000000 */
[----:B------:R1:W-:Y:S01]  /*1a740*/  @P0 STG.E.U16 desc[UR44][R6.64], R9 ;  /* 0x0000000906000986 */ /* 0x0003e2000c10152c */
[----:B------:R-:W-:Y:S01]  /*1a750*/  ISETP.LT.AND P0, PT, R0, UR4, !P5 ;  /* 0x0000000400007c0c */ /* 0x000fe2000ef01270 */
[----:B------:R-:W-:Y:S01]  /*1a760*/  ULDC UR4, c[0x0][0x228] ;  /* 0x00008a0000047ab9 */ /* 0x000fe20000000800 */
[----:B------:R-:W-:Y:S01]  /*1a770*/  ISETP.LT.AND P5, PT, R3, UR7, !P5 ;  /* 0x0000000703007c0c */ /* 0x000fe2000efa1270 */
[----:B------:R-:W-:Y:S01]  /*1a780*/  IMAD.WIDE R12, R19, 0x2, R56 ;  /* 0x00000002130c7825 */ /* 0x000fe200078e0238 */
[----:B---3--:R-:W-:Y:S01]  /*1a790*/  PRMT R5, R30, 0x7632, R5 ;  /* 0x000076321e057816 */ /* 0x008fe20000000005 */
[----:B------:R-:W-:Y:S02]  /*1a7a0*/  ULDC UR7, c[0x0][0x228] ;  /* 0x00008a0000077ab9 */ /* 0x000fe40000000800 */
[C---:B------:R-:W-:Y:S02]  /*1a7b0*/  VIADD R10, R2.reuse, 0x2a ;  /* 0x0000002a020a7836 */ /* 0x040fe40000000000 */
[----:B------:R-:W-:-:S02]  /*1a7c0*/  VIADD R14, R2, 0x29 ;  /* 0x00000029020e7836 */ /* 0x000fc40000000000 */
[----:B-1----:R-:W-:-:S04]  /*1a7d0*/  IMAD.WIDE R8, R19, 0x2, R54 ;  /* 0x0000000213087825 */ /* 0x002fc800078e0236 */
[----:B------:R-:W-:Y:S01]  /*1a7e0*/  VIADD R19, R19, UR6 ;  /* 0x0000000613137c36 */ /* 0x000fe20008000000 */
[----:B------:R1:W-:Y:S01]  /*1a7f0*/  @P1 STG.E.U16 desc[UR44][R8.64], R30 ;  /* 0x0000001e08001986 */ /* 0x0003e2000c10152c */
[----:B------:R-:W-:Y:S02]  /*1a800*/  ISETP.GE.AND P1, PT, R14, UR5, PT ;  /* 0x000000050e007c0c */ /* 0x000fe4000bf26270 */
[----:B------:R-:W-:Y:S01]  /*1a810*/  IMAD.WIDE R6, R19, 0x2, R56 ;  /* 0x0000000213067825 */ /* 0x000fe200078e0238 */
[----:B------:R3:W-:Y:S01]  /*1a820*/  @P3 STG.E.U16 desc[UR44][R12.64], R5 ;  /* 0x000000050c003986 */ /* 0x0007e2000c10152c */
[----:B------:R-:W-:Y:S01]  /*1a830*/  ISETP.LT.AND P3, PT, R0, UR4, !P4 ;  /* 0x0000000400007c0c */ /* 0x000fe2000e761270 */
[----:B------:R-:W-:Y:S01]  /*1a840*/  ULDC UR4, c[0x0][0x228] ;  /* 0x00008a0000047ab9 */ /* 0x000fe20000000800 */
[----:B------:R-:W-:Y:S02]  /*1a850*/  PRMT R14, R32, 0x7632, R14 ;  /* 0x00007632200e7816 */ /* 0x000fe4000000000e */
[----:B------:R-:W-:Y:S01]  /*1a860*/  ISETP.LT.AND P4, PT, R3, UR4, !P4 ;  /* 0x0000000403007c0c */ /* 0x000fe2000e781270 */
[----:B------:R-:W-:Y:S01]  /*1a870*/  ULDC UR4, c[0x0][0x228] ;  /* 0x00008a0000047ab9 */ /* 0x000fe20000000800 */
[----:B-1----:R-:W-:Y:S01]  /*1a880*/  PRMT R9, R11, 0x7632, R9 ;  /* 0x000076320b097816 */ /* 0x002fe20000000009 */
        /* <DEDUP_REMOVED lines=12> */
[----:B-1----:R-:W-:-:S04]  /*1a950*/  IMAD.WIDE R4, R19, 0x2, R56 ;  /* 0x0000000213047825 */ /* 0x002fc800078e0238 */
[----:B---3--:R-:W-:-:S04]  /*1a960*/  IMAD.WIDE R8, R19, 0x2, R54 ;  /* 0x0000000213087825 */ /* 0x008fc800078e0236 */
[C---:B------:R-:W-:Y:S01]  /*1a970*/  IMAD.WIDE R6, R13.reuse, 0x2, R54 ;  /* 0x000000020d067825 */ /* 0x040fe200078e0236 */
[----:B------:R1:W-:Y:S01]  /*1a980*/  @P3 STG.E.U16 desc[UR44][R8.64], R31 ;  /* 0x0000001f08003986 */ /* 0x0003e2000c10152c */
[----:B------:R-:W-:Y:S02]  /*1a990*/  ISETP.GE.AND P3, PT, R10, UR5, PT ;  /* 0x000000050a007c0c */ /* 0x000fe4000bf66270 */
[----:B------:R-:W-:-:S04]  /*1a9a0*/  IMAD.WIDE R10, R13, 0x2, R56 ;  /* 0x000000020d0a7825 */ /* 0x000fc800078e0238 */
[----:B------:R-:W-:-:S04]  /*1a9b0*/  VIADD R13, R13, UR6 ;  /* 0x000000060d0d7c36 */ /* 0x000fc80008000000 */
[----:B------:R-:W-:Y:S01]  /*1a9c0*/  VIADD R15, R13, UR6 ;  /* 0x000000060d0f7c36 */ /* 0x000fe20008000000 */
[----:B-1----:R-:W-:Y:S01]  /*1a9d0*/  PRMT R9, R31, 0x7632, R9 ;  /* 0x000076321f097816 */ /* 0x002fe20000000009 */
        /* <DEDUP_REMOVED lines=11> */
[----:B-1----:R-:W-:Y:S01]  /*1aa90*/  IMAD.WIDE R4, R13, 0x2, R54 ;  /* 0x000000020d047825 */ /* 0x002fe200078e0236 */
[----:B------:R-:W-:Y:S01]  /*1aaa0*/  ISETP.LT.AND P0, PT, R3, UR4, !P0 ;  /* 0x0000000403007c0c */ /* 0x000fe2000c701270 */
[----:B------:R-:W-:Y:S01]  /*1aab0*/  ULDC UR4, c[0x0][0x228] ;  /* 0x00008a0000047ab9 */ /* 0x000fe20000000800 */
[----:B------:R-:W-:Y:S01]  /*1aac0*/  ULDC UR7, c[0x0][0x228] ;  /* 0x00008a0000077ab9 */ /* 0x000fe20000000800 */
[----:B---3--:R-:W-:-:S02]  /*1aad0*/  IMAD.WIDE R6, R13, 0x2, R56 ;  /* 0x000000020d067825 */ /* 0x008fc400078e0238 */
[----:B--2---:R1:W-:Y:S01]  /*1aae0*/  @P5 STG.E.U16 desc[UR44][R4.64], R36 ;  /* 0x0000002404005986 */ /* 0x0043e2000c10152c */
[----:B------:R-:W-:Y:S01]  /*1aaf0*/  ISETP.GE.AND P5, PT, R8, UR5, PT ;  /* 0x0000000508007c0c */ /* 0x000fe2000bfa6270 */
[----:B------:R-:W-:Y:S01]  /*1ab00*/  IMAD.WIDE R8, R15, 0x2, R54 ;  /* 0x000000020f087825 */ /* 0x000fe200078e0236 */
[----:B----4-:R-:W-:Y:S02]  /*1ab10*/  PRMT R11, R36, 0x7632, R11 ;  /* 0x00007632240b7816 */ /* 0x010fe4000000000b */
[----:B------:R-:W-:Y:S01]  /*1ab20*/  PRMT R14, R39, 0x7632, R14 ;  /* 0x00007632270e7816 */ /* 0x000fe2000000000e */
[C---:B------:R-:W-:Y:S02]  /*1ab30*/  VIADD R10, R2.reuse, 0x2e ;  /* 0x0000002e020a7836 */ /* 0x040fe40000000000 */
[----:B------:R2:W-:Y:S01]  /*1ab40*/  @P1 STG.E.U16 desc[UR44][R6.64], R11 ;  /* 0x0000000b06001986 */ /* 0x0005e2000c10152c */
[----:B------:R-:W-:Y:S02]  /*1ab50*/  VIADD R13, R2, 0x30 ;  /* 0x00000030020d7836 */ /* 0x000fe40000000000 */
[----:B------:R-:W-:Y:S01]  /*1ab60*/  ISETP.GE.AND P1, PT, R10, UR5, PT ;  /* 0x000000050a007c0c */ /* 0x000fe2000bf26270 */
[----:B------:R3:W-:Y:S01]  /*1ab70*/  @P6 STG.E.U16 desc[UR44][R8.64], R33 ;  /* 0x0000002108006986 */ /* 0x0007e2000c10152c */
[----:B------:R-:W-:Y:S01]  /*1ab80*/  ISETP.LT.AND P6, PT, R0, UR4, !P3 ;  /* 0x0000000400007c0c */ /* 0x000fe2000dfc1270 */
[----:B------:R-:W-:Y:S01]  /*1ab90*/  ULDC UR4, c[0x0][0x228] ;  /* 0x00008a0000047ab9 */ /* 0x000fe20000000800 */
[----:B------:R-:W-:Y:S01]  /*1aba0*/  ISETP.LT.AND P3, PT, R3, UR7, !P3 ;  /* 0x0000000703007c0c */ /* 0x000fe2000df61270 */
[----:B------:R-:W-:Y:S01]  /*1abb0*/  ULDC UR7, c[0x0][0x228] ;  /* 0x00008a0000077ab9 */ /* 0x000fe20000000800 */
[----:B-1----:R-:W-:Y:S01]  /*1abc0*/  PRMT R5, R33, 0x7632, R5 ;  /* 0x0000763221057816 */ /* 0x002fe20000000005 */
[----:B--2---:R-:W-:-:S04]  /*1abd0*/  IMAD.WIDE R10, R15, 0x2, R56 ;  /* 0x000000020f0a7825 */ /* 0x004fc800078e0238 */
[----:B------:R-:W-:Y:S01]  /*1abe0*/  VIADD R15, R15, UR6 ;  /* 0x000000060f0f7c36 */ /* 0x000fe20008000000 */
[----:B------:R1:W-:Y:S01]  /*1abf0*/  @P0 STG.E.U16 desc[UR44][R10.64], R5 ;  /* 0x000000050a000986 */ /* 0x0003e2000c10152c */
[----:B------:R-:W-:Y:S01]  /*1ac00*/  ISETP.LT.AND P0, PT, R0, UR4, !P4 ;  /* 0x0000000400007c0c */ /* 0x000fe2000e701270 */
[----:B------:R-:W-:Y:S01]  /*1ac10*/  ULDC UR4, c[0x0][0x228] ;  /* 0x00008a0000047ab9 */ /* 0x000fe20000000800 */
[----:B------:R-:W-:Y:S01]  /*1ac20*/  IMAD.WIDE R6, R15, 0x2, R56 ;  /* 0x000000020f067825 */ /* 0x000fe200078e0238 */
[----:B---3--:R-:W-:Y:S02]  /*1ac30*/  PRMT R9, R37, 0x7632, R9 ;  /* 0x0000763225097816 */ /* 0x008fe40000000009 */
[----:B------:R-:W-:Y:S01]  /*1ac40*/  ISETP.LT.AND P4, PT, R3, UR7, !P4 ;  /* 0x0000000703007c0c */ /* 0x000fe2000e781270 */
[----:B------:R-:W-:Y:S01]  /*1ac50*/  ULDC UR7, c[0x0][0x228] ;  /* 0x00008a0000077ab9 */ /* 0x000fe20000000800 */
[----:B-1----:R-:W-:-:S04]  /*1ac60*/  IMAD.WIDE R4, R15, 0x2, R54 ;  /* 0x000000020f047825 */ /* 0x002fc800078e0236 */
        /* <DEDUP_REMOVED lines=10> */
[----:B-1----:R-:W-:Y:S01]  /*1ad10*/  PRMT R5, R34, 0x7632, R5 ;  /* 0x0000763222057816 */ /* 0x002fe20000000005 */
[----:B--2---:R-:W-:-:S04]  /*1ad20*/  IMAD.WIDE R8, R15, 0x2, R54 ;  /* 0x000000020f087825 */ /* 0x004fc800078e0236 */
        /* <DEDUP_REMOVED lines=9> */
[----:B-1----:R-:W-:Y:S01]  /*1adc0*/  PRMT R9, R38, 0x7632, R9 ;  /* 0x0000763226097816 */ /* 0x002fe20000000009 */
[----:B--2---:R-:W-:-:S04]  /*1add0*/  IMAD.WIDE R4, R15, 0x2, R54 ;  /* 0x000000020f047825 */ /* 0x004fc800078e0236 */
[----:B------:R-:W-:Y:S01]  /*1ade0*/  VIADD R15, R15, UR6 ;  /* 0x000000060f0f7c36 */ /* 0x000fe20008000000 */
[----:B------:R1:W-:Y:S01]  /*1adf0*/  @P3 STG.E.U16 desc[UR44][R4.64], R38 ;  /* 0x0000002604003986 */ /* 0x0003e2000c10152c */
[----:B------:R-:W-:Y:S01]  /*1ae00*/  VIADD R10, R2, 0x32 ;  /* 0x00000032020a7836 */ /* 0x000fe20000000000 */
[----:B------:R-:W-:Y:S01]  /*1ae10*/  ISETP.GE.AND P3, PT, R12, UR5, PT ;  /* 0x000000050c007c0c */ /* 0x000fe2000bf66270 */
[----:B------:R-:W-:Y:S01]  /*1ae20*/  VIADD R13, R15, UR6 ;  /* 0x000000060f0d7c36 */ /* 0x000fe20008000000 */
[----:B------:R2:W-:Y:S01]  /*1ae30*/  @P5 STG.E.U16 desc[UR44][R6.64], R9 ;  /* 0x0000000906005986 */ /* 0x0005e2000c10152c */
[----:B------:R-:W-:Y:S01]  /*1ae40*/  ISETP.LT.AND P5, PT, R0, UR7, !P6 ;  /* 0x0000000700007c0c */ /* 0x000fe2000f7a1270 */
[----:B------:R-:W-:Y:S01]  /*1ae50*/  ULDC UR7, c[0x0][0x228] ;  /* 0x00008a0000077ab9 */ /* 0x000fe20000000800 */
[----:B------:R-:W-:Y:S01]  /*1ae60*/  ISETP.LT.AND P6, PT, R3, UR8, !P6 ;  /* 0x0000000803007c0c */ /* 0x000fe2000f7c1270 */
[----:B------:R-:W-:Y:S01]  /*1ae70*/  VIADD R12, R2, 0x33 ;  /* 0x00000033020c7836 */ /* 0x000fe20000000000 */
[----:B------:R-:W-:Y:S01]  /*1ae80*/  ULDC UR8, c[0x0][0x228] ;  /* 0x00008a0000087ab9 */ /* 0x000fe20000000800 */
[----:B-1----:R-:W-:-:S04]  /*1ae90*/  IMAD.WIDE R4, R15, 0x2, R56 ;  /* 0x000000020f047825 */ /* 0x002fc800078e0238 */
[----:B--2---:R-:W-:-:S04]  /*1aea0*/  IMAD.WIDE R8, R15, 0x2, R54 ;  /* 0x000000020f087825 */ /* 0x004fc800078e0236 */
        /* <DEDUP_REMOVED lines=22> */
[----:B--2---:R-:W-:-:S02]  /*1b010*/  IMAD.WIDE R6, R13, 0x2, R56 ;  /* 0x000000020d067825 */ /* 0x004fc400078e0238 */
[----:B------:R1:W-:Y:S01]  /*1b020*/  @P5 STG.E.U16 desc[UR44][R4.64], R40 ;  /* 0x0000002804005986 */ /* 0x0003e2000c10152c */
[----:B------:R-:W-:Y:S01]  /*1b030*/  ISETP.GE.AND P5, PT, R8, UR5, PT ;  /* 0x0000000508007c0c */ /* 0x000fe2000bfa6270 */
[----:B------:R-:W-:Y:S01]  /*1b040*/  IMAD.WIDE R8, R15, 0x2, R54 ;  /* 0x000000020f087825 */ /* 0x000fe200078e0236 */
[----:B---3--:R-:W-:Y:S02]  /*1b050*/  PRMT R11, R40, 0x7632, R11 ;  /* 0x00007632280b7816 */ /* 0x008fe4000000000b */
        /* <DEDUP_REMOVED lines=42> */
[----:B-1----:R-:W-:Y:S01]  /*1b300*/  PRMT R9, R42, 0x7632, R9 ;  /* 0x000076322a097816 */ /* 0x002fe20000000009 */
[----:B--2---:R-:W-:-:S04]  /*1b310*/  IMAD.WIDE R4, R15, 0x2, R54 ;  /* 0x000000020f047825 */ /* 0x004fc800078e0236 */
        /* <DEDUP_REMOVED lines=10> */
[----:B------:R-:W-:-:S04]  /*1b3c0*/  IMAD.WIDE R10, R13, 0x2, R56 ;  /* 0x000000020d0a7825 */ /* 0x000fc800078e0238 */
[----:B-1----:R-:W-:-:S04]  /*1b3d0*/  IMAD.WIDE R4, R15, 0x2, R56 ;  /* 0x000000020f047825 */ /* 0x002fc800078e0238 */
[----:B--2---:R-:W-:-:S04]  /*1b3e0*/  IMAD.WIDE R8, R15, 0x2, R54 ;  /* 0x000000020f087825 */ /* 0x004fc800078e0236 */
[C---:B------:R-:W-:Y:S01]  /*1b3f0*/  IMAD.WIDE R6, R13.reuse, 0x2, R54 ;  /* 0x000000020d067825 */ /* 0x040fe200078e0236 */
[----:B------:R1:W-:Y:S01]  /*1b400*/  @P3 STG.E.U16 desc[UR44][R8.64], R46 ;  /* 0x0000002e08003986 */ /* 0x0003e2000c10152c */
[----:B------:R-:W-:Y:S02]  /*1b410*/  ISETP.GE.AND P3, PT, R12, UR5, PT ;  /* 0x000000050c007c0c */ /* 0x000fe4000bf66270 */
[----:B------:R-:W-:Y:S01]  /*1b420*/  VIADD R13, R13, UR6 ;  /* 0x000000060d0d7c36 */ /* 0x000fe20008000000 */
[----:B------:R2:W-:Y:S01]  /*1b430*/  @P0 STG.E.U16 desc[UR44][R4.64], R14 ;  /* 0x0000000e04000986 */ /* 0x0005e2000c10152c */
[----:B------:R-:W-:Y:S02]  /*1b440*/  VIADD R12, R2, 0x3d ;  /* 0x0000003d020c7836 */ /* 0x000fe40000000000 */
[----:B------:R-:W-:Y:S01]  /*1b450*/  VIADD R15, R13, UR6 ;  /* 0x000000060d0f7c36 */ /* 0x000fe20008000000 */
[----:B------:R3:W-:Y:S01]  /*1b460*/  @P5 STG.E.U16 desc[UR44][R6.64], R43 ;  /* 0x0000002b06005986 */ /* 0x0007e2000c10152c */
[----:B------:R-:W-:Y:S01]  /*1b470*/  ISETP.LT.AND P5, PT, R0, UR4, !P1 ;  /* 0x0000000400007c0c */ /* 0x000fe2000cfa1270 */
[----:B------:R-:W-:Y:S01]  /*1b480*/  ULDC UR4, c[0x0][0x228] ;  /* 0x00008a0000047ab9 */ /* 0x000fe20000000800 */
[----:B------:R-:W-:Y:S01]  /*1b490*/  ISETP.LT.AND P1, PT, R3, UR7, !P1 ;  /* 0x0000000703007c0c */ /* 0x000fe2000cf21270 */
[----:B-1----:R-:W-:Y:S01]  /*1b4a0*/  VIADD R8, R2, 0x3a ;  /* 0x0000003a02087836 */ /* 0x002fe20000000000 */
[----:B------:R-:W-:Y:S01]  /*1b4b0*/  PRMT R9, R43, 0x7632, R9 ;  /* 0x000076322b097816 */ /* 0x000fe20000000009 */
[----:B------:R-:W-:Y:S01]  /*1b4c0*/  ULDC UR7, c[0x0][0x228] ;  /* 0x00008a0000077ab9 */ /* 0x000fe20000000800 */
[----:B--2---:R-:W-:-:S02]  /*1b4d0*/  IMAD.WIDE R4, R13, 0x2, R54 ;  /* 0x000000020d047825 */ /* 0x004fc400078e0236 */
[----:B------:R-:W-:Y:S01]  /*1b4e0*/  ISETP.GE.AND P0, PT, R8, UR5, PT ;  /* 0x0000000508007c0c */ /* 0x000fe2000bf06270 */
[----:B------:R1:W-:Y:S01]  /*1b4f0*/  @P6 STG.E.U16 desc[UR44][R10.64], R9 ;  /* 0x000000090a006986 */ /* 0x0003e2000c10152c */
[----:B------:R-:W-:Y:S01]  /*1b500*/  ISETP.LT.AND P6, PT, R0, UR8, !P4 ;  /* 0x0000000800007c0c */ /* 0x000fe2000e7c1270 */
[----:B---3--:R-:W-:Y:S01]  /*1b510*/  IMAD.WIDE R6, R13, 0x2, R56 ;  /* 0x000000020d067825 */ /* 0x008fe200078e0238 */
[----:B------:R-:W-:Y:S01]  /*1b520*/  ULDC UR8, c[0x0][0x228] ;  /* 0x00008a0000087ab9 */ /* 0x000fe20000000800 */
[----:B------:R2:W-:Y:S01]  /*1b530*/  @P5 STG.E.U16 desc[UR44][R4.64], R47 ;  /* 0x0000002f04005986 */ /* 0x0005e2000c10152c */
[----:B------:R-:W-:Y:S01]  /*1b540*/  ISETP.LT.AND P5, PT, R3, UR4, !P4 ;  /* 0x0000000403007c0c */ /* 0x000fe2000e7a1270 */
[----:B------:R-:W-:Y:S01]  /*1b550*/  ULDC UR4, c[0x0][0x228] ;  /* 0x00008a0000047ab9 */ /* 0x000fe20000000800 */
[----:B------:R-:W-:Y:S01]  /*1b560*/  VIADD R13, R2, 0x3c ;  /* 0x0000003c020d7836 */ /* 0x000fe20000000000 */
[----:B0-----:R-:W-:Y:S02]  /*1b570*/  PRMT R14, R20, 0x7632, R14 ;  /* 0x00007632140e7816 */ /* 0x001fe4000000000e */
[----:B-1----:R-:W-:Y:S01]  /*1b580*/  PRMT R11, R47, 0x7632, R11 ;  /* 0x000076322f0b7816 */ /* 0x002fe2000000000b */
[----:B------:R-:W-:-:S02]  /*1b590*/  VIADD R10, R2, 0x3b ;  /* 0x0000003b020a7836 */ /* 0x000fc40000000000 */
[----:B------:R-:W-:Y:S01]  /*1b5a0*/  IMAD.WIDE R8, R15, 0x2, R54 ;  /* 0x000000020f087825 */ /* 0x000fe200078e0236 */
[----:B--2---:R-:W-:Y:S01]  /*1b5b0*/  PRMT R5, R48, 0x7632, R5 ;  /* 0x0000763230057816 */ /* 0x004fe20000000005 */
[----:B------:R0:W-:Y:S01]  /*1b5c0*/  @P1 STG.E.U16 desc[UR44][R6.64], R11 ;  /* 0x0000000b06001986 */ /* 0x0001e2000c10152c */
[----:B------:R-:W-:Y:S01]  /*1b5d0*/  ISETP.LT.AND P1, PT, R0, UR4, !P3 ;  /* 0x0000000400007c0c */ /* 0x000fe2000df21270 */
[----:B------:R-:W-:Y:S01]  /*1b5e0*/  ULDC UR4, c[0x0][0x228] ;  /* 0x00008a0000047ab9 */ /* 0x000fe20000000800 */
[----:B------:R-:W-:Y:S01]  /*1b5f0*/  ISETP.GE.AND P4, PT, R10, UR5, PT ;  /* 0x000000050a007c0c */ /* 0x000fe2000bf86270 */
[----:B------:R1:W-:Y:S01]  /*1b600*/  @P6 STG.E.U16 desc[UR44][R8.64], R48 ;  /* 0x0000003008006986 */ /* 0x0003e2000c10152c */
[C---:B------:R-:W-:Y:S01]  /*1b610*/  ISETP.LT.AND P3, PT, R3.reuse, UR7, !P3 ;  /* 0x0000000703007c0c */ /* 0x040fe2000df61270 */
[----:B------:R-:W-:Y:S01]  /*1b620*/  ULDC UR7, c[0x0][0x228] ;  /* 0x00008a0000077ab9 */ /* 0x000fe20000000800 */
[----:B------:R-:W-:Y:S01]  /*1b630*/  ISETP.LT.AND P6, PT, R0, UR8, !P0 ;  /* 0x0000000800007c0c */ /* 0x000fe2000c7c1270 */
[----:B------:R-:W-:Y:S01]  /*1b640*/  ULDC UR8, c[0x0][0x228] ;  /* 0x00008a0000087ab9 */ /* 0x000fe20000000800 */
[----:B------:R-:W-:Y:S01]  /*1b650*/  ISETP.LT.AND P0, PT, R3, UR4, !P0 ;  /* 0x0000000403007c0c */ /* 0x000fe2000c701270 */
[----:B------:R-:W-:Y:S01]  /*1b660*/  VIADD R2, R2, 0x3e ;  /* 0x0000003e02027836 */ /* 0x000fe20000000000 */
[----:B------:R-:W-:Y:S01]  /*1b670*/  ULDC UR4, c[0x0][0x228] ;  /* 0x00008a0000047ab9 */ /* 0x000fe20000000800 */
[----:B0-----:R-:W-:-:S04]  /*1b680*/  IMAD.WIDE R10, R15, 0x2, R56 ;  /* 0x000000020f0a7825 */ /* 0x001fc800078e0238 */
[----:B------:R-:W-:Y:S01]  /*1b690*/  VIADD R15, R15, UR6 ;  /* 0x000000060f0f7c36 */ /* 0x000fe20008000000 */
[----:B------:R0:W-:Y:S01]  /*1b6a0*/  @P5 STG.E.U16 desc[UR44][R10.64], R5 ;  /* 0x000000050a005986 */ /* 0x0001e2000c10152c */
[----:B------:R-:W-:Y:S02]  /*1b6b0*/  ISETP.GE.AND P5, PT, R13, UR5, PT ;  /* 0x000000050d007c0c */ /* 0x000fe4000bfa6270 */
[C---:B------:R-:W-:Y:S02]  /*1b6c0*/  VIADD R17, R15.reuse, UR6 ;  /* 0x000000060f117c36 */ /* 0x040fe40008000000 */
[----:B------:R-:W-:-:S04]  /*1b6d0*/  IMAD.WIDE R6, R15, 0x2, R56 ;  /* 0x000000020f067825 */ /* 0x000fc800078e0238 */
[----:B-1----:R-:W-:-:S04]  /*1b6e0*/  IMAD.WIDE R8, R17, 0x2, R54 ;  /* 0x0000000211087825 */ /* 0x002fc800078e0236 */
[----:B0-----:R-:W-:-:S04]  /*1b6f0*/  IMAD.WIDE R4, R15, 0x2, R54 ;  /* 0x000000020f047825 */ /* 0x001fc800078e0236 */
[----:B------:R-:W-:Y:S01]  /*1b700*/  VIADD R11, R17, UR6 ;  /* 0x00000006110b7c36 */ /* 0x000fe20008000000 */
[----:B------:R0:W-:Y:S01]  /*1b710*/  @P1 STG.E.U16 desc[UR44][R4.64], R20 ;  /* 0x0000001404001986 */ /* 0x0001e2000c10152c */
[----:B------:R-:W-:Y:S02]  /*1b720*/  ISETP.GE.AND P1, PT, R12, UR5, PT ;  /* 0x000000050c007c0c */ /* 0x000fe4000bf26270 */
[----:B------:R-:W-:Y:S01]  /*1b730*/  VIADD R13, R11, UR6 ;  /* 0x000000060b0d7c36 */ /* 0x000fe20008000000 */
[----:B------:R1:W-:Y:S01]  /*1b740*/  @P3 STG.E.U16 desc[UR44][R6.64], R14 ;  /* 0x0000000e06003986 */ /* 0x0003e2000c10152c */
[C---:B------:R-:W-:Y:S01]  /*1b750*/  ISETP.LT.AND P3, PT, R0.reuse, UR7, !P4 ;  /* 0x0000000700007c0c */ /* 0x040fe2000e761270 */
[----:B------:R-:W-:Y:S01]  /*1b760*/  ULDC UR7, c[0x0][0x228] ;  /* 0x00008a0000077ab9 */ /* 0x000fe20000000800 */
[----:B------:R-:W-:Y:S01]  /*1b770*/  ISETP.LT.AND P4, PT, R3, UR8, !P4 ;  /* 0x0000000803007c0c */ /* 0x000fe2000e781270 */
[----:B------:R2:W-:Y:S01]  /*1b780*/  @P6 STG.E.U16 desc[UR44][R8.64], R49 ;  /* 0x0000003108006986 */ /* 0x0005e2000c10152c */
[----:B------:R-:W-:Y:S01]  /*1b790*/  ISETP.LT.AND P6, PT, R0, UR9, !P5 ;  /* 0x0000000900007c0c */ /* 0x000fe2000efc1270 */
[----:B------:R-:W-:Y:S01]  /*1b7a0*/  ULDC UR8, c[0x0][0x228] ;  /* 0x00008a0000087ab9 */ /* 0x000fe20000000800 */
[----:B------:R-:W-:Y:S01]  /*1b7b0*/  PRMT R12, R49, 0x7632, R12 ;  /* 0x00007632310c7816 */ /* 0x000fe2000000000c */
[----:B0-----:R-:W-:-:S04]  /*1b7c0*/  IMAD.WIDE R4, R17, 0x2, R56 ;  /* 0x0000000211047825 */ /* 0x001fc800078e0238 */
[----:B-1----:R-:W-:Y:S01]  /*1b7d0*/  IMAD.WIDE R6, R11, 0x2, R54 ;  /* 0x000000020b067825 */ /* 0x002fe200078e0236 */
[----:B------:R-:W-:Y:S01]  /*1b7e0*/  PRMT R14, R21, 0x7632, R14 ;  /* 0x00007632150e7816 */ /* 0x000fe2000000000e */
[----:B------:R-:W-:Y:S01]  /*1b7f0*/  @P0 STG.E.U16 desc[UR44][R4.64], R12 ;  /* 0x0000000c04000986 */ /* 0x000fe2000c10152c */
[----:B------:R-:W-:Y:S01]  /*1b800*/  ISETP.GE.AND P0, PT, R2, UR5, PT ;  /* 0x0000000502007c0c */ /* 0x000fe2000bf06270 */
[----:B--2---:R-:W-:Y:S01]  /*1b810*/  IMAD.WIDE R8, R11, 0x2, R56 ;  /* 0x000000020b087825 */ /* 0x004fe200078e0238 */
[----:B------:R-:W-:Y:S01]  /*1b820*/  ULDC UR5, c[0x0][0x228] ;  /* 0x00008a0000057ab9 */ /* 0x000fe20000000800 */
[----:B------:R0:W-:Y:S01]  /*1b830*/  @P3 STG.E.U16 desc[UR44][R6.64], R21 ;  /* 0x0000001506003986 */ /* 0x0001e2000c10152c */
[C---:B------:R-:W-:Y:S01]  /*1b840*/  ISETP.LT.AND P3, PT, R0.reuse, UR7, !P2 ;  /* 0x0000000700007c0c */ /* 0x040fe2000d761270 */
[----:B------:R-:W-:Y:S01]  /*1b850*/  IMAD.WIDE R10, R13, 0x2, R54 ;  /* 0x000000020d0a7825 */ /* 0x000fe200078e0236 */
[----:B------:R-:W-:Y:S01]  /*1b860*/  ULDC UR7, c[0x0][0x228] ;  /* 0x00008a0000077ab9 */ /* 0x000fe20000000800 */
[----:B------:R-:W-:Y:S01]  /*1b870*/  @P4 STG.E.U16 desc[UR44][R8.64], R14 ;  /* 0x0000000e08004986 */ /* 0x000fe2000c10152c */
[C---:B------:R-:W-:Y:S01]  /*1b880*/  ISETP.LT.AND P4, PT, R0.reuse, UR5, !P0 ;  /* 0x0000000500007c0c */ /* 0x040fe2000c781270 */
[----:B------:R-:W-:Y:S01]  /*1b890*/  ULDC UR5, c[0x0][0x228] ;  /* 0x00008a0000057ab9 */ /* 0x000fe20000000800 */
[C---:B------:R-:W-:Y:S01]  /*1b8a0*/  ISETP.LT.AND P0, PT, R3.reuse, UR7, !P0 ;  /* 0x0000000703007c0c */ /* 0x040fe2000c701270 */
[----:B------:R1:W-:Y:S01]  /*1b8b0*/  @P6 STG.E.U16 desc[UR44][R10.64], R50 ;  /* 0x000000320a006986 */ /* 0x0003e2000c10152c */
[----:B------:R-:W-:Y:S01]  /*1b8c0*/  ISETP.LT.AND P6, PT, R0, UR4, !P1 ;  /* 0x0000000400007c0c */ /* 0x000fe2000cfc1270 */
[----:B------:R-:W-:Y:S01]  /*1b8d0*/  ULDC UR4, c[0x0][0x228] ;  /* 0x00008a0000047ab9 */ /* 0x000fe20000000800 */
[----:B------:R-:W-:Y:S01]  /*1b8e0*/  ISETP.LT.AND P1, PT, R3, UR5, !P1 ;  /* 0x0000000503007c0c */ /* 0x000fe2000cf21270 */
[----:B0-----:R-:W-:Y:S01]  /*1b8f0*/  VIADD R7, R13, UR6 ;  /* 0x000000060d077c36 */ /* 0x001fe20008000000 */
[----:B------:R-:W-:-:S02]  /*1b900*/  ISETP.LT.AND P5, PT, R3, UR4, !P5 ;  /* 0x0000000403007c0c */ /* 0x000fc4000efa1270 */
[----:B------:R-:W-:Y:S01]  /*1b910*/  ISETP.LT.AND P2, PT, R3, UR8, !P2 ;  /* 0x0000000803007c0c */ /* 0x000fe2000d741270 */
[----:B------:R-:W-:Y:S01]  /*1b920*/  IMAD.WIDE R2, R13, 0x2, R56 ;  /* 0x000000020d027825 */ /* 0x000fe200078e0238 */
[----:B------:R-:W-:Y:S02]  /*1b930*/  PRMT R0, R22, 0x7632, R0 ;  /* 0x0000763216007816 */ /* 0x000fe40000000000 */
[----:B------:R-:W-:Y:S01]  /*1b940*/  PRMT R12, R51, 0x7632, R12 ;  /* 0x00007632330c7816 */ /* 0x000fe2000000000c */
[C---:B-1----:R-:W-:Y:S01]  /*1b950*/  VIADD R11, R7.reuse, UR6 ;  /* 0x00000006070b7c36 */ /* 0x042fe20008000000 */
[----:B------:R-:W-:Y:S01]  /*1b960*/  PRMT R50, R50, 0x7632, R50 ;  /* 0x0000763232327816 */ /* 0x000fe20000000032 */
[----:B------:R-:W-:-:S04]  /*1b970*/  IMAD.WIDE R4, R7, 0x2, R54 ;  /* 0x0000000207047825 */ /* 0x000fc800078e0236 */
[----:B------:R-:W-:Y:S01]  /*1b980*/  VIADD R13, R11, UR6 ;  /* 0x000000060b0d7c36 */ /* 0x000fe20008000000 */
[----:B------:R0:W-:Y:S01]  /*1b990*/  @P5 STG.E.U16 desc[UR44][R2.64], R50 ;  /* 0x0000003202005986 */ /* 0x0001e2000c10152c */
[----:B------:R-:W-:-:S03]  /*1b9a0*/  IMAD.WIDE R6, R7, 0x2, R56 ;  /* 0x0000000207067825 */ /* 0x000fc600078e0238 */
        /* <DEDUP_REMOVED lines=9> */
[----:B------:R-:W-:Y:S05]  /*1ba40*/  @!P2 EXIT ;  /* 0x000000000000a94d */ /* 0x000fea0003800000 */
[----:B------:R-:W-:-:S05]  /*1ba50*/  PRMT R28, R23, 0x7632, R28 ;  /* 0x00007632171c7816 */ /* 0x000fca000000001c */
[----:B------:R-:W-:Y:S01]  /*1ba60*/  STG.E.U16 desc[UR44][R56.64], R28 ;  /* 0x0000001c38007986 */ /* 0x000fe2000c10152c */
[----:B------:R-:W-:Y:S05]  /*1ba70*/  EXIT ;  /* 0x000000000000794d */ /* 0x000fea0003800000 */
.L_x_3:
[----:B------:R-:W-:-:S00]  /*1ba80*/  BRA `(.L_x_3) ;  /* 0xfffffffc00fc7947 */ /* 0x000fc0000383ffff */
[----:B------:R-:W-:-:S00]  /*1ba90*/  NOP ;  /* 0x0000000000007918 */ /* 0x000fc00000000000 */
        /* <DEDUP_REMOVED lines=14> */
.L_x_4:


//--------------------- .nv.shared.matmul_kernel  --------------------------
	.section	.nv.shared.matmul_kernel,"aw",@nobits
	.sectionflags	@""
	.align	16
	.zero		1024


//--------------------- .nv.shared.reserved.0     --------------------------
	.section	.nv.shared.reserved.0,"aw",@nobits
	.weak		__nv_reservedSMEM_offset_0_alias
	.size		__nv_reservedSMEM_offset_0_alias, 0, 0
	.other		__nv_reservedSMEM_offset_0_alias,@"STO_CUDA_RESERVED_SHARED STV_DEFAULT"
__nv_reservedSMEM_offset_0_alias:
	.zero		0


//--------------------- .nv.constant0.matmul_kernel --------------------------
	.section	.nv.constant0.matmul_kernel,"a",@progbits
	.sectionflags	@""
	.align	4
.nv.constant0.matmul_kernel:
	.zero		608


//--------------------- SYMBOLS --------------------------

	.type		.nv.reservedSmem.offset0,@object
	.size		.nv.reservedSmem.offset0,0x4
